def matmul_kernel(
    a_ptr,
    b_ptr,
    c_ptr,
    M,
    N,
    K,
    stride_am,
    stride_ak,
    stride_bk,
    stride_bn,
    stride_cm,
    stride_cn,
    BLOCK_M: tl.constexpr,
    BLOCK_N: tl.constexpr,
    BLOCK_K: tl.constexpr,
    GROUP_M: tl.constexpr,
):
    pid = tl.program_id(axis=0)
    num_pid_m = tl.cdiv(M, BLOCK_M)
    num_pid_n = tl.cdiv(N, BLOCK_N)
    num_pid_in_group = GROUP_M * num_pid_n
    group_id = pid // num_pid_in_group
    first_pid_m = group_id * GROUP_M
    group_size_m = min(num_pid_m - first_pid_m, GROUP_M)
    pid_m = first_pid_m + ((pid % num_pid_in_group) % group_size_m)
    pid_n = (pid % num_pid_in_group) // group_size_m

    offs_am = (pid_m * BLOCK_M + tl.arange(0, BLOCK_M)) % M
    offs_bn = (pid_n * BLOCK_N + tl.arange(0, BLOCK_N)) % N
    offs_k = tl.arange(0, BLOCK_K)
    a_ptrs = a_ptr + offs_am[:, None] * stride_am + offs_k[None, :] * stride_ak
    b_ptrs = b_ptr + offs_k[:, None] * stride_bk + offs_bn[None, :] * stride_bn

    acc = tl.zeros((BLOCK_M, BLOCK_N), dtype=tl.float32)
    for kk in range(0, tl.cdiv(K, BLOCK_K)):
        a = tl.load(a_ptrs, mask=offs_k[None, :] < K - kk * BLOCK_K, other=0.0)
        b = tl.load(b_ptrs, mask=offs_k[:, None] < K - kk * BLOCK_K, other=0.0)
        acc = tl.dot(a, b, acc)
        a_ptrs += BLOCK_K * stride_ak
        b_ptrs += BLOCK_K * stride_bk

    c = acc.to(c_ptr.dtype.element_ty)
    offs_cm = pid_m * BLOCK_M + tl.arange(0, BLOCK_M)
    offs_cn = pid_n * BLOCK_N + tl.arange(0, BLOCK_N)
    c_ptrs = c_ptr + offs_cm[:, None] * stride_cm + offs_cn[None, :] * stride_cn
    mask = (offs_cm[:, None] < M) & (offs_cn[None, :] < N)
    tl.store(c_ptrs, c, mask=mask)

# config = {"BLOCK_K": 64, "BLOCK_M": 256, "BLOCK_N": 256, "GROUP_M": 8, "arch": "sm_80", "dtype": "fp32", "num_ctas": 1, "num_stages": 4, "num_warps": 4}
# arch = sm_80


// ===== COMPILED SASS (sm_80) =====

	.target	sm_80

	.elftype	@"ET_EXEC"


//--------------------- .note.nv.tkinfo           --------------------------
	.section	.note.nv.tkinfo,"",@"SHT_NOTE"
	.sectionflags	@"SHF_NOTE_NV_TKINFO"
	.tkinfo
        /*0018*/ 	.word	0x00000002
        /*0030*/ 	.string	""
        /*0030*/ 	.string	"ptxas"
        /*0030*/ 	.string	"Cuda compilation tools, release 13.0, V13.0.88"
        /*0030*/ 	.string	"Build cuda_13.0.r13.0/compiler.36424714_0"
        /*0030*/ 	.string	"-v  -suppress-debug-info  -lineinfo  -arch sm_80 "



//--------------------- .note.nv.cuinfo           --------------------------
	.section	.note.nv.cuinfo,"",@"SHT_NOTE"
	.sectionflags	@"SHF_NOTE_NV_CUINFO"
        /*0018*/ 	.short	0x0002
        /*001a*/ 	.short	0x0050
        /*001c*/ 	.short	0x0082
	.zero		2


//--------------------- .nv.info                  --------------------------
	.section	.nv.info,"",@"SHT_CUDA_INFO"
	.align	4


	//----- nvinfo : EIATTR_REGCOUNT
	.align		4
        /*0000*/ 	.byte	0x04, 0x2f
        /*0002*/ 	.short	(.L_1 - .L_0)
	.align		4
.L_0:
        /*0004*/ 	.word	index@(matmul_kernel)
        /*0008*/ 	.word	0x000000ff


	//----- nvinfo : EIATTR_FRAME_SIZE
	.align		4
.L_1:
        /*000c*/ 	.byte	0x04, 0x11
        /*000e*/ 	.short	(.L_3 - .L_2)
	.align		4
.L_2:
        /*0010*/ 	.word	index@(matmul_kernel)
        /*0014*/ 	.word	0x00001a50


	//----- nvinfo : EIATTR_MIN_STACK_SIZE
	.align		4
.L_3:
        /*0018*/ 	.byte	0x04, 0x12
        /*001a*/ 	.short	(.L_5 - .L_4)
	.align		4
.L_4:
        /*001c*/ 	.word	index@(matmul_kernel)
        /*0020*/ 	.word	0x00001a50
.L_5:


//--------------------- .nv.info.matmul_kernel    --------------------------
	.section	.nv.info.matmul_kernel,"",@"SHT_CUDA_INFO"
	.sectionflags	@""
	.align	4


	//----- nvinfo : EIATTR_CUDA_API_VERSION
	.align		4
        /*0000*/ 	.byte	0x04, 0x37
        /*0002*/ 	.short	(.L_7 - .L_6)
.L_6:
        /*0004*/ 	.word	0x00000082


	//----- nvinfo : EIATTR_SW2861232_WAR
	.align		4
.L_7:
        /*0008*/ 	.byte	0x01, 0x35
	.zero		2


	//----- nvinfo : EIATTR_PARAM_CBANK
	.align		4
        /*000c*/ 	.byte	0x04, 0x0a
        /*000e*/ 	.short	(.L_9 - .L_8)
	.align		4
.L_8:
        /*0010*/ 	.word	index@(.nv.constant0.matmul_kernel)
        /*0014*/ 	.short	0x0160
        /*0016*/ 	.short	0x0050


	//----- nvinfo : EIATTR_CBANK_PARAM_SIZE
	.align		4
.L_9:
        /*0018*/ 	.byte	0x03, 0x19
        /*001a*/ 	.short	0x0050


	//----- nvinfo : EIATTR_KPARAM_INFO
	.align		4
        /*001c*/ 	.byte	0x04, 0x17
        /*001e*/ 	.short	(.L_11 - .L_10)
.L_10:
        /*0020*/ 	.word	0x00000000
        /*0024*/ 	.short	0x000d
        /*0026*/ 	.short	0x0048
        /*0028*/ 	.byte	0x00, 0xf4, 0x21, 0x00


	//----- nvinfo : EIATTR_KPARAM_INFO
	.align		4
.L_11:
        /*002c*/ 	.byte	0x04, 0x17
        /*002e*/ 	.short	(.L_13 - .L_12)
.L_12:
        /*0030*/ 	.word	0x00000000
        /*0034*/ 	.short	0x000c
        /*0036*/ 	.short	0x0040
        /*0038*/ 	.byte	0x00, 0xf4, 0x21, 0x00


	//----- nvinfo : EIATTR_KPARAM_INFO
	.align		4
.L_13:
        /*003c*/ 	.byte	0x04, 0x17
        /*003e*/ 	.short	(.L_15 - .L_14)
.L_14:
        /*0040*/ 	.word	0x00000000
        /*0044*/ 	.short	0x000b
        /*0046*/ 	.short	0x0038
        /*0048*/ 	.byte	0x00, 0xf0, 0x11, 0x00


	//----- nvinfo : EIATTR_KPARAM_INFO
	.align		4
.L_15:
        /*004c*/ 	.byte	0x04, 0x17
        /*004e*/ 	.short	(.L_17 - .L_16)
.L_16:
        /*0050*/ 	.word	0x00000000
        /*0054*/ 	.short	0x000a
        /*0056*/ 	.short	0x0034
        /*0058*/ 	.byte	0x00, 0xf0, 0x11, 0x00


	//----- nvinfo : EIATTR_KPARAM_INFO
	.align		4
.L_17:
        /*005c*/ 	.byte	0x04, 0x17
        /*005e*/ 	.short	(.L_19 - .L_18)
.L_18:
        /*0060*/ 	.word	0x00000000
        /*0064*/ 	.short	0x0009
        /*0066*/ 	.short	0x0030
        /*0068*/ 	.byte	0x00, 0xf0, 0x11, 0x00


	//----- nvinfo : EIATTR_KPARAM_INFO
	.align		4
.L_19:
        /*006c*/ 	.byte	0x04, 0x17
        /*006e*/ 	.short	(.L_21 - .L_20)
.L_20:
        /*0070*/ 	.word	0x00000000
        /*0074*/ 	.short	0x0008
        /*0076*/ 	.short	0x002c
        /*0078*/ 	.byte	0x00, 0xf0, 0x11, 0x00


	//----- nvinfo : EIATTR_KPARAM_INFO
	.align		4
.L_21:
        /*007c*/ 	.byte	0x04, 0x17
        /*007e*/ 	.short	(.L_23 - .L_22)
.L_22:
        /*0080*/ 	.word	0x00000000
        /*0084*/ 	.short	0x0007
        /*0086*/ 	.short	0x0028
        /*0088*/ 	.byte	0x00, 0xf0, 0x11, 0x00


	//----- nvinfo : EIATTR_KPARAM_INFO
	.align		4
.L_23:
        /*008c*/ 	.byte	0x04, 0x17
        /*008e*/ 	.short	(.L_25 - .L_24)
.L_24:
        /*0090*/ 	.word	0x00000000
        /*0094*/ 	.short	0x0006
        /*0096*/ 	.short	0x0024
        /*0098*/ 	.byte	0x00, 0xf0, 0x11, 0x00


	//----- nvinfo : EIATTR_KPARAM_INFO
	.align		4
.L_25:
        /*009c*/ 	.byte	0x04, 0x17
        /*009e*/ 	.short	(.L_27 - .L_26)
.L_26:
        /*00a0*/ 	.word	0x00000000
        /*00a4*/ 	.short	0x0005
        /*00a6*/ 	.short	0x0020
        /*00a8*/ 	.byte	0x00, 0xf0, 0x11, 0x00


	//----- nvinfo : EIATTR_KPARAM_INFO
	.align		4
.L_27:
        /*00ac*/ 	.byte	0x04, 0x17
        /*00ae*/ 	.short	(.L_29 - .L_28)
.L_28:
        /*00b0*/ 	.word	0x00000000
        /*00b4*/ 	.short	0x0004
        /*00b6*/ 	.short	0x001c
        /*00b8*/ 	.byte	0x00, 0xf0, 0x11, 0x00


	//----- nvinfo : EIATTR_KPARAM_INFO
	.align		4
.L_29:
        /*00bc*/ 	.byte	0x04, 0x17
        /*00be*/ 	.short	(.L_31 - .L_30)
.L_30:
        /*00c0*/ 	.word	0x00000000
        /*00c4*/ 	.short	0x0003
        /*00c6*/ 	.short	0x0018
        /*00c8*/ 	.byte	0x00, 0xf0, 0x11, 0x00


	//----- nvinfo : EIATTR_KPARAM_INFO
	.align		4
.L_31:
        /*00cc*/ 	.byte	0x04, 0x17
        /*00ce*/ 	.short	(.L_33 - .L_32)
.L_32:
        /*00d0*/ 	.word	0x00000000
        /*00d4*/ 	.short	0x0002
        /*00d6*/ 	.short	0x0010
        /*00d8*/ 	.byte	0x00, 0xf4, 0x21, 0x00


	//----- nvinfo : EIATTR_KPARAM_INFO
	.align		4
.L_33:
        /*00dc*/ 	.byte	0x04, 0x17
        /*00de*/ 	.short	(.L_35 - .L_34)
.L_34:
        /*00e0*/ 	.word	0x00000000
        /*00e4*/ 	.short	0x0001
        /*00e6*/ 	.short	0x0008
        /*00e8*/ 	.byte	0x00, 0xf4, 0x21, 0x00


	//----- nvinfo : EIATTR_KPARAM_INFO
	.align		4
.L_35:
        /*00ec*/ 	.byte	0x04, 0x17
        /*00ee*/ 	.short	(.L_37 - .L_36)
.L_36:
        /*00f0*/ 	.word	0x00000000
        /*00f4*/ 	.short	0x0000
        /*00f6*/ 	.short	0x0000
        /*00f8*/ 	.byte	0x00, 0xf4, 0x21, 0x00


	//----- nvinfo : EIATTR_MAXREG_COUNT
	.align		4
.L_37:
        /*00fc*/ 	.byte	0x03, 0x1b
        /*00fe*/ 	.short	0x00ff


	//----- nvinfo : EIATTR_NUM_BARRIERS
	.align		4
        /*0100*/ 	.byte	0x02, 0x4c
        /*0102*/ 	.byte	0x01
	.zero		1


	//----- nvinfo : EIATTR_ANNOTATIONS
	.align		4
        /*0104*/ 	.byte	0x04, 0x55
        /*0106*/ 	.short	(.L_39 - .L_38)


	//   ....[0]....
.L_38:
        /*0108*/ 	.word	0x00000001
        /*010c*/ 	.byte	0xc0, 0x05, 0x00, 0x00, 0x01, 0x00, 0x00, 0x00, 0xc0, 0x06, 0x00, 0x00, 0x01, 0x00, 0x00, 0x00
        /* <DEDUP_REMOVED lines=4015> */
        /*fc0c*/ 	.byte	0x10, 0x77, 0x04, 0x00, 0x01, 0x00, 0x00, 0x00, 0x30, 0x77, 0x04, 0x00


	//----- nvinfo : EIATTR_MERCURY_ISA_VERSION
	.align		4
.L_39:
        /*fc18*/ 	.byte	0x03, 0x5f
        /*fc1a*/ 	.short	0x0000


	//----- nvinfo : EIATTR_EXIT_INSTR_OFFSETS
	.align		4
        /*fc1c*/ 	.byte	0x04, 0x1c
        /*fc1e*/ 	.short	(.L_41 - .L_40)


	//   ....[0]....
.L_40:
        /*fc20*/ 	.word	0x0004b5c0


	//   ....[1]....
        /*fc24*/ 	.word	0x0004b5e0


	//----- nvinfo : EIATTR_REQNTID
	.align		4
.L_41:
        /*fc28*/ 	.byte	0x04, 0x10
        /*fc2a*/ 	.short	(.L_43 - .L_42)
.L_42:
        /*fc2c*/ 	.word	0x00000080
        /*fc30*/ 	.word	0x00000001
        /*fc34*/ 	.word	0x00000001
.L_43:


//--------------------- .nv.callgraph             --------------------------
	.section	.nv.callgraph,"",@"SHT_CUDA_CALLGRAPH"
	.align	4
	.sectionentsize	8
	.align		4
        /*0000*/ 	.word	0x00000000
	.align		4
        /*0004*/ 	.word	0xffffffff
	.align		4
        /*0008*/ 	.word	0x00000000
	.align		4
        /*000c*/ 	.word	0xfffffffe
	.align		4
        /*0010*/ 	.word	0x00000000
	.align		4
        /*0014*/ 	.word	0xfffffffd
	.align		4
        /*0018*/ 	.word	0x00000000
	.align		4
        /*001c*/ 	.word	0xfffffffc


//--------------------- .nv.rel.action            --------------------------
	.section	.nv.rel.action,"",@"SHT_CUDA_RELOCINFO"
	.align	8
	.sectionentsize	8
        /*0000*/ 	.byte	0x73, 0x00, 0x00, 0x00, 0x00, 0x00, 0x00, 0x00, 0x00, 0x00, 0x00, 0x11, 0x25, 0x00, 0x05, 0x36


//--------------------- .nv.constant0.matmul_kernel --------------------------
	.section	.nv.constant0.matmul_kernel,"a",@progbits
	.sectionflags	@""
	.align	4
.nv.constant0.matmul_kernel:
	.zero		432


//--------------------- .text.matmul_kernel       --------------------------
	.section	.text.matmul_kernel,"ax",@progbits
	.sectioninfo	@"SHI_REGISTERS=255"
	.align	128
        .global         matmul_kernel
        .type           matmul_kernel,@function
        .size           matmul_kernel,(.L_x_4 - matmul_kernel)
        .other          matmul_kernel,@"STO_CUDA_ENTRY STV_DEFAULT"
matmul_kernel:
.text.matmul_kernel:
[----:B------:R-:W-:-:S03]  /*0000*/  IMAD.MOV.U32 R1, RZ, RZ, c[0x0][0x28] ;  /* 0x00000a00ff017624 */ /* 0x000fc600078e00ff */
[----:B------:R-:W-:Y:S01]  /*0010*/  IMAD.MOV.U32 R6, RZ, RZ, 0xff ;  /* 0x000000ffff067424 */ /* 0x000fe200078e00ff */
[----:B------:R-:W1:Y:S01]  /*0020*/  S2R R5, SR_CTAID.X ;  /* 0x0000000000057919 */ /* 0x000e620000002500 */
[----:B------:R-:W-:Y:S01]  /*0030*/  IADD3 R1, R1, -0x1a50, RZ ;  /* 0xffffe5b001017810 */ /* 0x000fe20007ffe0ff */
[----:B------:R-:W-:Y:S01]  /*0040*/  IMAD.MOV.U32 R249, RZ, RZ, c[0x0][0x180] ;  /* 0x00006000fff97624 */ /* 0x000fe200078e00ff */
[----:B------:R-:W-:Y:S01]  /*0050*/  ULDC.64 UR8, c[0x0][0x118] ;  /* 0x0000460000087ab9 */ /* 0x000fe20000000a00 */
[----:B------:R-:W-:Y:S01]  /*0060*/  IADD3 R0, R6, c[0x0][0x17c], RZ ;  /* 0x00005f0006007a10 */ /* 0x000fe20007ffe0ff */
[----:B------:R-:W2:Y:S03]  /*0070*/  S2R R21, SR_TID.X ;  /* 0x0000000000157919 */ /* 0x000ea60000002100 */
[----:B------:R-:W-:-:S04]  /*0080*/  SHF.R.S32.HI R3, RZ, 0x1f, R0 ;  /* 0x0000001fff037819 */ /* 0x000fc80000011400 */
[----:B------:R-:W-:-:S04]  /*0090*/  LEA.HI R3, R3, R0, RZ, 0x8 ;  /* 0x0000000003037211 */ /* 0x000fc800078f40ff */
[----:B------:R-:W-:-:S05]  /*00a0*/  SHF.R.S32.HI R3, RZ, 0x8, R3 ;  /* 0x00000008ff037819 */ /* 0x000fca0000011403 */
[----:B------:R-:W-:Y:S01]  /*00b0*/  IMAD.SHL.U32 R4, R3, 0x8, RZ ;  /* 0x0000000803047824 */ /* 0x000fe200078e00ff */
[----:B-1----:R-:W-:-:S04]  /*00c0*/  IABS R10, R5 ;  /* 0x00000005000a7213 */ /* 0x002fc80000000000 */
[-C--:B------:R-:W-:Y:S02]  /*00d0*/  IABS R7, R4.reuse ;  /* 0x0000000400077213 */ /* 0x080fe40000000000 */
[----:B------:R-:W-:Y:S02]  /*00e0*/  IABS R11, R4 ;  /* 0x00000004000b7213 */ /* 0x000fe40000000000 */
[----:B------:R-:W1:Y:S08]  /*00f0*/  I2F.RP R0, R7 ;  /* 0x0000000700007306 */ /* 0x000e700000209400 */
[----:B-1----:R-:W1:Y:S02]  /*0100*/  MUFU.RCP R0, R0 ;  /* 0x0000000000007308 */ /* 0x002e640000001000 */
[----:B-1----:R-:W-:Y:S01]  /*0110*/  IADD3 R2, R0, 0xffffffe, RZ ;  /* 0x0ffffffe00027810 */ /* 0x002fe20007ffe0ff */
[----:B------:R-:W-:-:S05]  /*0120*/  IMAD.MOV R0, RZ, RZ, -R11 ;  /* 0x000000ffff007224 */ /* 0x000fca00078e0a0b */
[----:B------:R1:W3:Y:S02]  /*0130*/  F2I.FTZ.U32.TRUNC.NTZ R3, R2 ;  /* 0x0000000200037305 */ /* 0x0002e4000021f000 */
[----:B-1----:R-:W-:Y:S02]  /*0140*/  IMAD.MOV.U32 R2, RZ, RZ, RZ ;  /* 0x000000ffff027224 */ /* 0x002fe400078e00ff */
[----:B---3--:R-:W-:-:S04]  /*0150*/  IMAD.MOV R8, RZ, RZ, -R3 ;  /* 0x000000ffff087224 */ /* 0x008fc800078e0a03 */
[----:B------:R-:W-:Y:S02]  /*0160*/  IMAD R9, R8, R7, RZ ;  /* 0x0000000708097224 */ /* 0x000fe400078e02ff */
[----:B------:R-:W-:Y:S02]  /*0170*/  IMAD.MOV.U32 R8, RZ, RZ, R10 ;  /* 0x000000ffff087224 */ /* 0x000fe400078e000a */
[----:B------:R-:W-:-:S06]  /*0180*/  IMAD.HI.U32 R3, R3, R9, R2 ;  /* 0x0000000903037227 */ /* 0x000fcc00078e0002 */
[----:B------:R-:W-:-:S04]  /*0190*/  IMAD.HI.U32 R3, R3, R8, RZ ;  /* 0x0000000803037227 */ /* 0x000fc800078e00ff */
[----:B------:R-:W-:Y:S01]  /*01a0*/  IMAD R0, R3, R0, R8 ;  /* 0x0000000003007224 */ /* 0x000fe200078e0208 */
[----:B------:R-:W-:-:S04]  /*01b0*/  IABS R8, c[0x0][0x178] ;  /* 0x00005e0000087a13 */ /* 0x000fc80000000000 */
[----:B------:R-:W-:-:S13]  /*01c0*/  ISETP.GT.U32.AND P1, PT, R7, R0, PT ;  /* 0x000000000700720c */ /* 0x000fda0003f24070 */
[----:B------:R-:W-:Y:S01]  /*01d0*/  @!P1 IMAD.IADD R0, R0, 0x1, -R7 ;  /* 0x0000000100009824 */ /* 0x000fe200078e0a07 */
[----:B------:R-:W-:Y:S02]  /*01e0*/  @!P1 IADD3 R3, R3, 0x1, RZ ;  /* 0x0000000103039810 */ /* 0x000fe40007ffe0ff */
[----:B------:R-:W-:Y:S02]  /*01f0*/  ISETP.NE.AND P1, PT, R4, RZ, PT ;  /* 0x000000ff0400720c */ /* 0x000fe40003f25270 */
[----:B------:R-:W-:Y:S02]  /*0200*/  ISETP.GE.U32.AND P0, PT, R0, R7, PT ;  /* 0x000000070000720c */ /* 0x000fe40003f06070 */
[----:B------:R-:W-:-:S04]  /*0210*/  LOP3.LUT R0, R5, R4, RZ, 0x3c, !PT ;  /* 0x0000000405007212 */ /* 0x000fc800078e3cff */
[----:B------:R-:W-:Y:S02]  /*0220*/  ISETP.GE.AND P2, PT, R0, RZ, PT ;  /* 0x000000ff0000720c */ /* 0x000fe40003f46270 */
[----:B------:R-:W-:-:S05]  /*0230*/  IADD3 R0, R6, c[0x0][0x178], RZ ;  /* 0x00005e0006007a10 */ /* 0x000fca0007ffe0ff */
[----:B------:R-:W-:-:S04]  /*0240*/  @P0 IADD3 R3, R3, 0x1, RZ ;  /* 0x0000000103030810 */ /* 0x000fc80007ffe0ff */
[----:B------:R-:W-:Y:S02]  /*0250*/  MOV R2, R3 ;  /* 0x0000000300027202 */ /* 0x000fe40000000f00 */
[----:B------:R-:W-:-:S03]  /*0260*/  SHF.R.S32.HI R3, RZ, 0x1f, R0 ;  /* 0x0000001fff037819 */ /* 0x000fc60000011400 */
[----:B------:R-:W-:Y:S01]  /*0270*/  @!P2 IMAD.MOV R2, RZ, RZ, -R2 ;  /* 0x000000ffff02a224 */ /* 0x000fe200078e0a02 */
[----:B------:R-:W-:Y:S02]  /*0280*/  @!P1 LOP3.LUT R2, RZ, R4, RZ, 0x33, !PT ;  /* 0x00000004ff029212 */ /* 0x000fe400078e33ff */
[----:B------:R-:W-:-:S03]  /*0290*/  LEA.HI R3, R3, R0, RZ, 0x8 ;  /* 0x0000000003037211 */ /* 0x000fc600078f40ff */
[----:B------:R-:W-:Y:S02]  /*02a0*/  IMAD.SHL.U32 R9, R2, 0x8, RZ ;  /* 0x0000000802097824 */ /* 0x000fe400078e00ff */
[----:B------:R-:W-:-:S03]  /*02b0*/  IMAD.MOV R2, RZ, RZ, -R2 ;  /* 0x000000ffff027224 */ /* 0x000fc600078e0a02 */
[----:B------:R-:W-:Y:S01]  /*02c0*/  LEA.HI.SX32 R3, R3, -R9, 0x18 ;  /* 0x8000000903037211 */ /* 0x000fe200078fc2ff */
[----:B------:R-:W-:Y:S02]  /*02d0*/  IMAD R10, R4, R2, R5 ;  /* 0x00000002040a7224 */ /* 0x000fe400078e0205 */
[----:B------:R-:W-:Y:S01]  /*02e0*/  IMAD.MOV.U32 R2, RZ, RZ, RZ ;  /* 0x000000ffff027224 */ /* 0x000fe200078e00ff */
[----:B------:R-:W-:-:S04]  /*02f0*/  IMNMX R11, R3, 0x8, PT ;  /* 0x00000008030b7817 */ /* 0x000fc80003800200 */
[-C--:B------:R-:W-:Y:S02]  /*0300*/  IABS R6, R11.reuse ;  /* 0x0000000b00067213 */ /* 0x080fe40000000000 */
[----:B------:R-:W-:Y:S02]  /*0310*/  IABS R4, R11 ;  /* 0x0000000b00047213 */ /* 0x000fe40000000000 */
[----:B------:R-:W1:Y:S08]  /*0320*/  I2F.RP R0, R6 ;  /* 0x0000000600007306 */ /* 0x000e700000209400 */
[----:B-1----:R-:W1:Y:S02]  /*0330*/  MUFU.RCP R0, R0 ;  /* 0x0000000000007308 */ /* 0x002e640000001000 */
[----:B-1----:R-:W-:-:S02]  /*0340*/  IADD3 R3, R0, 0xffffffe, RZ ;  /* 0x0ffffffe00037810 */ /* 0x002fc40007ffe0ff */
[----:B------:R-:W-:-:S04]  /*0350*/  IABS R0, c[0x0][0x17c] ;  /* 0x00005f0000007a13 */ /* 0x000fc80000000000 */
[----:B------:R-:W1:Y:S02]  /*0360*/  F2I.FTZ.U32.TRUNC.NTZ R3, R3 ;  /* 0x0000000300037305 */ /* 0x000e64000021f000 */
[----:B-1----:R-:W-:-:S04]  /*0370*/  IMAD.MOV R7, RZ, RZ, -R3 ;  /* 0x000000ffff077224 */ /* 0x002fc800078e0a03 */
[----:B------:R-:W-:Y:S01]  /*0380*/  IMAD.MOV.U32 R5, RZ, RZ, R7 ;  /* 0x000000ffff057224 */ /* 0x000fe200078e0007 */
[----:B------:R-:W-:-:S03]  /*0390*/  IABS R7, R10 ;  /* 0x0000000a00077213 */ /* 0x000fc60000000000 */
[----:B------:R-:W-:-:S04]  /*03a0*/  IMAD R5, R5, R6, RZ ;  /* 0x0000000605057224 */ /* 0x000fc800078e02ff */
[----:B------:R-:W-:Y:S02]  /*03b0*/  IMAD.HI.U32 R2, R3, R5, R2 ;  /* 0x0000000503027227 */ /* 0x000fe400078e0002 */
[----:B------:R-:W1:Y:S02]  /*03c0*/  I2F.RP R5, R0 ;  /* 0x0000000000057306 */ /* 0x000e640000209400 */
[----:B------:R-:W-:Y:S02]  /*03d0*/  IMAD.MOV R3, RZ, RZ, -R4 ;  /* 0x000000ffff037224 */ /* 0x000fe400078e0a04 */
[----:B------:R-:W-:-:S04]  /*03e0*/  IMAD.HI.U32 R2, R2, R7, RZ ;  /* 0x0000000702027227 */ /* 0x000fc800078e00ff */
[----:B------:R-:W-:Y:S01]  /*03f0*/  IMAD R3, R2, R3, R7 ;  /* 0x0000000302037224 */ /* 0x000fe200078e0207 */
[----:B------:R-:W3:Y:S04]  /*0400*/  I2F.RP R4, R8 ;  /* 0x0000000800047306 */ /* 0x000ee80000209400 */
[----:B------:R-:W-:-:S04]  /*0410*/  ISETP.GT.U32.AND P1, PT, R6, R3, PT ;  /* 0x000000030600720c */ /* 0x000fc80003f24070 */
[----:B-1----:R-:W1:Y:S08]  /*0420*/  MUFU.RCP R5, R5 ;  /* 0x0000000500057308 */ /* 0x002e700000001000 */
[----:B---3--:R-:W3:Y:S01]  /*0430*/  MUFU.RCP R4, R4 ;  /* 0x0000000400047308 */ /* 0x008ee20000001000 */
[----:B------:R-:W-:Y:S01]  /*0440*/  @!P1 IMAD.IADD R3, R3, 0x1, -R6 ;  /* 0x0000000103039824 */ /* 0x000fe200078e0a06 */
[----:B------:R-:W-:-:S02]  /*0450*/  @!P1 IADD3 R2, R2, 0x1, RZ ;  /* 0x0000000102029810 */ /* 0x000fc40007ffe0ff */
[----:B------:R-:W-:Y:S02]  /*0460*/  ISETP.NE.AND P1, PT, R11, RZ, PT ;  /* 0x000000ff0b00720c */ /* 0x000fe40003f25270 */
[----:B------:R-:W-:Y:S02]  /*0470*/  ISETP.GE.U32.AND P0, PT, R3, R6, PT ;  /* 0x000000060300720c */ /* 0x000fe40003f06070 */
[----:B------:R-:W-:Y:S02]  /*0480*/  LOP3.LUT R3, R10, R11, RZ, 0x3c, !PT ;  /* 0x0000000b0a037212 */ /* 0x000fe400078e3cff */
[----:B-1----:R-:W-:Y:S02]  /*0490*/  IADD3 R6, R5, 0xffffffe, RZ ;  /* 0x0ffffffe05067810 */ /* 0x002fe40007ffe0ff */
[----:B------:R-:W-:Y:S02]  /*04a0*/  ISETP.GE.AND P2, PT, R3, RZ, PT ;  /* 0x000000ff0300720c */ /* 0x000fe40003f46270 */
[----:B------:R1:W-:Y:S01]  /*04b0*/  F2I.FTZ.U32.TRUNC.NTZ R7, R6 ;  /* 0x0000000600077305 */ /* 0x0003e2000021f000 */
[----:B---3--:R-:W-:-:S02]  /*04c0*/  IADD3 R3, R4, 0xffffffe, RZ ;  /* 0x0ffffffe04037810 */ /* 0x008fc40007ffe0ff */
[----:B--2---:R-:W-:Y:S02]  /*04d0*/  SHF.R.U32.HI R4, RZ, 0x6, R21 ;  /* 0x00000006ff047819 */ /* 0x004fe40000011615 */
[----:B------:R-:W-:-:S03]  /*04e0*/  @P0 IADD3 R2, R2, 0x1, RZ ;  /* 0x0000000102020810 */ /* 0x000fc60007ffe0ff */
[----:B------:R-:W2:Y:S01]  /*04f0*/  F2I.FTZ.U32.TRUNC.NTZ R3, R3 ;  /* 0x0000000300037305 */ /* 0x000ea2000021f000 */
[----:B------:R-:W-:Y:S02]  /*0500*/  SGXT.U32 R4, R4, 0x1 ;  /* 0x000000010404781a */ /* 0x000fe40000000000 */
[----:B------:R-:W-:Y:S02]  /*0510*/  MOV R5, R2 ;  /* 0x0000000200057202 */ /* 0x000fe40000000f00 */
[----:B-1----:R-:W-:-:S03]  /*0520*/  MOV R6, RZ ;  /* 0x000000ff00067202 */ /* 0x002fc60000000f00 */
[----:B------:R-:W-:Y:S01]  /*0530*/  @!P2 IMAD.MOV R5, RZ, RZ, -R5 ;  /* 0x000000ffff05a224 */ /* 0x000fe200078e0a05 */
[----:B------:R-:W-:-:S05]  /*0540*/  @!P1 LOP3.LUT R5, RZ, R11, RZ, 0x33, !PT ;  /* 0x0000000bff059212 */ /* 0x000fca00078e33ff */
[----:B------:R-:W-:Y:S02]  /*0550*/  IMAD.MOV R2, RZ, RZ, -R5 ;  /* 0x000000ffff027224 */ /* 0x000fe400078e0a05 */
[----:B------:R-:W-:Y:S02]  /*0560*/  IMAD.SHL.U32 R12, R5, 0x100, RZ ;  /* 0x00000100050c7824 */ /* 0x000fe400078e00ff */
[----:B------:R-:W-:Y:S01]  /*0570*/  IMAD R2, R11, R2, R10 ;  /* 0x000000020b027224 */ /* 0x000fe200078e020a */
[----:B------:R-:W-:Y:S01]  /*0580*/  LOP3.LUT R10, R21, 0x7f, RZ, 0xc0, !PT ;  /* 0x0000007f150a7812 */ /* 0x000fe200078ec0ff */
[----:B--2---:R-:W-:Y:S01]  /*0590*/  IMAD.MOV R5, RZ, RZ, -R3 ;  /* 0x000000ffff057224 */ /* 0x004fe200078e0a03 */
[----:B------:R-:W-:Y:S01]  /*05a0*/  LOP3.LUT R4, R12, R4, RZ, 0xfc, !PT ;  /* 0x000000040c047212 */ /* 0x000fe200078efcff */
[----:B------:R-:W-:Y:S01]  /*05b0*/  IMAD.MOV R11, RZ, RZ, -R7 ;  /* 0x000000ffff0b7224 */ /* 0x000fe200078e0a07 */
[----:B------:R1:W-:Y:S01]  /*05c0*/  STL [R1+0x914], R12 ;  /* 0x0009140c01007387 */ /* 0x0003e20000100800 */
[----:B------:R-:W-:Y:S01]  /*05d0*/  IMAD.IADD R2, R9, 0x1, R2 ;  /* 0x0000000109027824 */ /* 0x000fe200078e0202 */
[C---:B------:R-:W-:Y:S01]  /*05e0*/  LOP3.LUT R16, R4.reuse, 0x10, RZ, 0xfc, !PT ;  /* 0x0000001004107812 */ /* 0x040fe200078efcff */
[----:B------:R-:W-:Y:S01]  /*05f0*/  IMAD.MOV.U32 R9, RZ, RZ, R5 ;  /* 0x000000ffff097224 */ /* 0x000fe200078e0005 */
[----:B------:R-:W-:Y:S01]  /*0600*/  LOP3.LUT R17, R4, 0x18, RZ, 0xfc, !PT ;  /* 0x0000001804117812 */ /* 0x000fe200078efcff */
[----:B------:R-:W-:Y:S01]  /*0610*/  IMAD R5, R11, R0, RZ ;  /* 0x000000000b057224 */ /* 0x000fe200078e02ff */
[----:B------:R-:W-:Y:S01]  /*0620*/  IABS R42, R16 ;  /* 0x00000010002a7213 */ /* 0x000fe20000000000 */
[----:B------:R-:W-:Y:S01]  /*0630*/  IMAD R15, R2, 0x100, R10 ;  /* 0x00000100020f7824 */ /* 0x000fe200078e020a */
[----:B------:R-:W-:Y:S01]  /*0640*/  IABS R10, R4 ;  /* 0x00000004000a7213 */ /* 0x000fe20000000000 */
[----:B------:R-:W-:Y:S01]  /*0650*/  IMAD.HI.U32 R5, R7, R5, R6 ;  /* 0x0000000507057227 */ /* 0x000fe200078e0006 */
[----:B-1----:R-:W-:-:S02]  /*0660*/  LOP3.LUT R12, R4, 0xfe, RZ, 0xfc, !PT ;  /* 0x000000fe040c7812 */ /* 0x002fc400078efcff */
[----:B------:R-:W-:Y:S01]  /*0670*/  IABS R6, R15 ;  /* 0x0000000f00067213 */ /* 0x000fe20000000000 */
[----:B------:R-:W-:Y:S01]  /*0680*/  IMAD R7, R9, R8, RZ ;  /* 0x0000000809077224 */ /* 0x000fe200078e02ff */
[----:B------:R-:W-:Y:S01]  /*0690*/  IADD3 R13, R15, 0x80, RZ ;  /* 0x000000800f0d7810 */ /* 0x000fe20007ffe0ff */
[----:B------:R-:W-:Y:S01]  /*06a0*/  IMAD.MOV.U32 R2, RZ, RZ, RZ ;  /* 0x000000ffff027224 */ /* 0x000fe200078e00ff */
[----:B------:R-:W-:Y:S01]  /*06b0*/  IABS R30, R12 ;  /* 0x0000000c001e7213 */ /* 0x000fe20000000000 */
[----:B------:R1:W-:Y:S01]  /*06c0*/  STL [R1+0x918], R15 ;  /* 0x0009180f01007387 */ /* 0x0003e20000100800 */
[----:B------:R-:W-:Y:S01]  /*06d0*/  IABS R9, R13 ;  /* 0x0000000d00097213 */ /* 0x000fe20000000000 */
[----:B------:R-:W-:Y:S01]  /*06e0*/  IMAD.HI.U32 R2, R3, R7, R2 ;  /* 0x0000000703027227 */ /* 0x000fe200078e0002 */
[----:B------:R-:W-:Y:S01]  /*06f0*/  ISETP.GE.AND P4, PT, R12, RZ, PT ;  /* 0x000000ff0c00720c */ /* 0x000fe20003f86270 */
[----:B------:R2:W-:Y:S01]  /*0700*/  STL [R1+0x91c], R13 ;  /* 0x00091c0d01007387 */ /* 0x0005e20000100800 */
[----:B------:R-:W-:Y:S01]  /*0710*/  IABS R48, R17 ;  /* 0x0000001100307213 */ /* 0x000fe20000000000 */
[----:B------:R-:W-:Y:S01]  /*0720*/  IMAD.MOV.U32 R7, RZ, RZ, R6 ;  /* 0x000000ffff077224 */ /* 0x000fe200078e0006 */
[C---:B------:R-:W-:Y:S01]  /*0730*/  LOP3.LUT R18, R4.reuse, 0x8c, RZ, 0xfc, !PT ;  /* 0x0000008c04127812 */ /* 0x040fe200078efcff */
[----:B------:R-:W-:Y:S01]  /*0740*/  IMAD.HI.U32 R6, R5, R30, RZ ;  /* 0x0000001e05067227 */ /* 0x000fe200078e00ff */
[----:B------:R-:W-:-:S02]  /*0750*/  LOP3.LUT R19, R4, 0xfa, RZ, 0xfc, !PT ;  /* 0x000000fa04137812 */ /* 0x000fc400078efcff */
[----:B------:R-:W-:Y:S01]  /*0760*/  IABS R186, R18 ;  /* 0x0000001200ba7213 */ /* 0x000fe20000000000 */
[----:B------:R-:W-:Y:S01]  /*0770*/  IMAD.HI.U32 R3, R2, R7, RZ ;  /* 0x0000000702037227 */ /* 0x000fe200078e00ff */
[----:B------:R-:W-:-:S03]  /*0780*/  LOP3.LUT R21, R21, 0x3f, RZ, 0xc0, !PT ;  /* 0x0000003f15157812 */ /* 0x000fc600078ec0ff */
[----:B------:R-:W-:-:S04]  /*0790*/  IMAD.HI.U32 R2, R2, R9, RZ ;  /* 0x0000000902027227 */ /* 0x000fc800078e00ff */
[----:B------:R-:W-:Y:S02]  /*07a0*/  IMAD.MOV R11, RZ, RZ, -R6 ;  /* 0x000000ffff0b7224 */ /* 0x000fe400078e0a06 */
[----:B------:R-:W-:Y:S02]  /*07b0*/  IMAD.MOV R3, RZ, RZ, -R3 ;  /* 0x000000ffff037224 */ /* 0x000fe400078e0a03 */
[----:B------:R-:W-:Y:S02]  /*07c0*/  IMAD.MOV R6, RZ, RZ, -R2 ;  /* 0x000000ffff067224 */ /* 0x000fe400078e0a02 */
[----:B------:R-:W-:Y:S01]  /*07d0*/  IMAD R30, R0, R11, R30 ;  /* 0x0000000b001e7224 */ /* 0x000fe200078e021e */
[----:B------:R-:W-:Y:S01]  /*07e0*/  LOP3.LUT R11, R4, 0x6, RZ, 0xfc, !PT ;  /* 0x00000006040b7812 */ /* 0x000fe200078efcff */
[----:B------:R-:W-:Y:S01]  /*07f0*/  IMAD R2, R8, R3, R7 ;  /* 0x0000000308027224 */ /* 0x000fe200078e0207 */
[----:B------:R-:W-:Y:S01]  /*0800*/  LOP3.LUT R7, R4, 0x2, RZ, 0xfc, !PT ;  /* 0x0000000204077812 */ /* 0x000fe200078efcff */
[----:B------:R-:W-:Y:S01]  /*0810*/  IMAD R3, R8, R6, R9 ;  /* 0x0000000608037224 */ /* 0x000fe200078e0209 */
[----:B------:R-:W-:Y:S01]  /*0820*/  ISETP.GT.U32.AND P3, PT, R0, R30, PT ;  /* 0x0000001e0000720c */ /* 0x000fe20003f64070 */
[----:B------:R-:W-:Y:S01]  /*0830*/  IMAD.MOV.U32 R9, RZ, RZ, R10 ;  /* 0x000000ffff097224 */ /* 0x000fe200078e000a */
[C---:B------:R-:W-:Y:S01]  /*0840*/  ISETP.GT.U32.AND P0, PT, R8.reuse, R2, PT ;  /* 0x000000020800720c */ /* 0x040fe20003f04070 */
[----:B------:R-:W-:Y:S01]  /*0850*/  IMAD R112, R21, c[0x0][0x18c], RZ ;  /* 0x0000630015707a24 */ /* 0x000fe200078e02ff */
[----:B------:R-:W-:Y:S01]  /*0860*/  ISETP.GT.U32.AND P2, PT, R8, R3, PT ;  /* 0x000000030800720c */ /* 0x000fe20003f44070 */
[----:B------:R-:W-:Y:S01]  /*0870*/  IMAD.HI.U32 R6, R5, R9, RZ ;  /* 0x0000000905067227 */ /* 0x000fe200078e00ff */
[----:B------:R-:W-:-:S02]  /*0880*/  IABS R14, R7 ;  /* 0x00000007000e7213 */ /* 0x000fc40000000000 */
[----:B------:R-:W-:Y:S01]  /*0890*/  ISETP.GE.AND P1, PT, R7, RZ, PT ;  /* 0x000000ff0700720c */ /* 0x000fe20003f26270 */
[----:B------:R-:W-:Y:S01]  /*08a0*/  IMAD.MOV R6, RZ, RZ, -R6 ;  /* 0x000000ffff067224 */ /* 0x000fe200078e0a06 */
[----:B------:R-:W-:Y:S02]  /*08b0*/  LOP3.LUT R10, R4, 0x4, RZ, 0xfc, !PT ;  /* 0x00000004040a7812 */ /* 0x000fe400078efcff */
[----:B------:R-:W-:Y:S01]  /*08c0*/  IABS R32, R11 ;  /* 0x0000000b00207213 */ /* 0x000fe20000000000 */
[----:B------:R-:W-:Y:S01]  /*08d0*/  @!P3 IMAD.IADD R30, R30, 0x1, -R0 ;  /* 0x000000011e1eb824 */ /* 0x000fe200078e0a00 */
[----:B------:R-:W-:Y:S01]  /*08e0*/  IABS R12, R10 ;  /* 0x0000000a000c7213 */ /* 0x000fe20000000000 */
[----:B------:R-:W-:Y:S01]  /*08f0*/  IMAD R9, R0, R6, R9 ;  /* 0x0000000600097224 */ /* 0x000fe200078e0209 */
[----:B------:R-:W-:Y:S01]  /*0900*/  @!P0 IADD3 R2, R2, -R8, RZ ;  /* 0x8000000802028210 */ /* 0x000fe20007ffe0ff */
[----:B------:R-:W-:Y:S01]  /*0910*/  @!P2 IMAD.IADD R3, R3, 0x1, -R8 ;  /* 0x000000010303a824 */ /* 0x000fe200078e0a08 */
[----:B------:R-:W-:Y:S01]  /*0920*/  ISETP.GT.U32.AND P3, PT, R0, R30, PT ;  /* 0x0000001e0000720c */ /* 0x000fe20003f64070 */
[----:B------:R-:W-:Y:S01]  /*0930*/  IMAD.HI.U32 R6, R5, R14, RZ ;  /* 0x0000000e05067227 */ /* 0x000fe200078e00ff */
[----:B------:R-:W-:-:S02]  /*0940*/  ISETP.GT.U32.AND P5, PT, R8, R2, PT ;  /* 0x000000020800720c */ /* 0x000fc40003fa4070 */
[----:B------:R-:W-:Y:S01]  /*0950*/  ISETP.GT.U32.AND P6, PT, R8, R3, PT ;  /* 0x000000030800720c */ /* 0x000fe20003fc4070 */
[----:B------:R-:W-:Y:S01]  /*0960*/  IMAD.MOV R7, RZ, RZ, -R6 ;  /* 0x000000ffff077224 */ /* 0x000fe200078e0a06 */
[----:B------:R-:W-:Y:S01]  /*0970*/  ISETP.GE.AND P0, PT, R15, RZ, PT ;  /* 0x000000ff0f00720c */ /* 0x000fe20003f06270 */
[----:B------:R-:W-:Y:S01]  /*0980*/  IMAD.HI.U32 R6, R5, R12, RZ ;  /* 0x0000000c05067227 */ /* 0x000fe200078e00ff */
[----:B------:R-:W-:Y:S02]  /*0990*/  ISETP.GE.AND P2, PT, R10, RZ, PT ;  /* 0x000000ff0a00720c */ /* 0x000fe40003f46270 */
[----:B------:R-:W-:Y:S01]  /*09a0*/  LOP3.LUT R10, R4, 0x8, RZ, 0xfc, !PT ;  /* 0x00000008040a7812 */ /* 0x000fe200078efcff */
[----:B------:R-:W-:Y:S01]  /*09b0*/  IMAD R14, R0, R7, R14 ;  /* 0x00000007000e7224 */ /* 0x000fe200078e020e */
[----:B-1----:R-:W-:Y:S01]  /*09c0*/  LOP3.LUT R15, R4, 0xe, RZ, 0xfc, !PT ;  /* 0x0000000e040f7812 */ /* 0x002fe200078efcff */
[----:B------:R-:W-:Y:S01]  /*09d0*/  @!P3 IMAD.IADD R30, R30, 0x1, -R0 ;  /* 0x000000011e1eb824 */ /* 0x000fe200078e0a00 */
[----:B------:R-:W-:Y:S01]  /*09e0*/  ISETP.GT.U32.AND P3, PT, R0, R9, PT ;  /* 0x000000090000720c */ /* 0x000fe20003f64070 */
[--C-:B------:R-:W-:Y:S01]  /*09f0*/  @!P5 IMAD.IADD R2, R2, 0x1, -R8.reuse ;  /* 0x000000010202d824 */ /* 0x100fe200078e0a08 */
[----:B------:R-:W-:Y:S01]  /*0a00*/  ISETP.GE.AND P5, PT, R13, RZ, PT ;  /* 0x000000ff0d00720c */ /* 0x000fe20003fa6270 */
[----:B------:R-:W-:Y:S01]  /*0a10*/  @!P6 IMAD.IADD R3, R3, 0x1, -R8 ;  /* 0x000000010303e824 */ /* 0x000fe200078e0a08 */
[----:B------:R-:W-:Y:S01]  /*0a20*/  ISETP.GT.U32.AND P6, PT, R0, R14, PT ;  /* 0x0000000e0000720c */ /* 0x000fe20003fc4070 */
[----:B------:R-:W-:Y:S01]  /*0a30*/  IMAD.MOV R7, RZ, RZ, -R6 ;  /* 0x000000ffff077224 */ /* 0x000fe200078e0a06 */
[----:B------:R-:W-:Y:S01]  /*0a40*/  IABS R34, R10 ;  /* 0x0000000a00227213 */ /* 0x000fe20000000000 */
[----:B------:R-:W-:Y:S01]  /*0a50*/  IMAD.MOV.U32 R6, RZ, RZ, R3 ;  /* 0x000000ffff067224 */ /* 0x000fe200078e0003 */
[----:B------:R-:W-:Y:S01]  /*0a60*/  IABS R40, R15 ;  /* 0x0000000f00287213 */ /* 0x000fe20000000000 */
[----:B------:R-:W-:Y:S01]  /*0a70*/  IMAD.HI.U32 R3, R5, R32, RZ ;  /* 0x0000002005037227 */ /* 0x000fe200078e00ff */
[----:B--2---:R-:W-:-:S03]  /*0a80*/  LOP3.LUT R13, R4, 0xc, RZ, 0xfc, !PT ;  /* 0x0000000c040d7812 */ /* 0x004fc600078efcff */
[----:B------:R-:W-:Y:S01]  /*0a90*/  @!P3 IADD3 R9, R9, -R0, RZ ;  /* 0x800000000909b210 */ /* 0x000fe20007ffe0ff */
[C---:B------:R-:W-:Y:S01]  /*0aa0*/  IMAD R12, R0.reuse, R7, R12 ;  /* 0x00000007000c7224 */ /* 0x040fe200078e020c */
[----:B------:R-:W-:Y:S01]  /*0ab0*/  ISETP.NE.AND P3, PT, RZ, c[0x0][0x178], PT ;  /* 0x00005e00ff007a0c */ /* 0x000fe20003f65270 */
[----:B------:R-:W-:Y:S01]  /*0ac0*/  @!P5 IMAD.MOV R6, RZ, RZ, -R6 ;  /* 0x000000ffff06d224 */ /* 0x000fe200078e0a06 */
[----:B------:R-:W-:Y:S01]  /*0ad0*/  ISETP.GT.U32.AND P5, PT, R0, R9, PT ;  /* 0x000000090000720c */ /* 0x000fe20003fa4070 */
[----:B------:R-:W-:Y:S01]  /*0ae0*/  @!P6 IMAD.IADD R14, R14, 0x1, -R0 ;  /* 0x000000010e0ee824 */ /* 0x000fe200078e0a00 */
[----:B------:R-:W-:Y:S01]  /*0af0*/  LOP3.LUT R7, RZ, c[0x0][0x178], RZ, 0x33, !PT ;  /* 0x00005e00ff077a12 */ /* 0x000fe200078e33ff */
[----:B------:R-:W-:Y:S01]  /*0b00*/  IMAD.MOV R3, RZ, RZ, -R3 ;  /* 0x000000ffff037224 */ /* 0x000fe200078e0a03 */
[----:B------:R-:W-:Y:S01]  /*0b10*/  IABS R38, R13 ;  /* 0x0000000d00267213 */ /* 0x000fe20000000000 */
[----:B------:R-:W-:Y:S01]  /*0b20*/  @!P0 IMAD.MOV R2, RZ, RZ, -R2 ;  /* 0x000000ffff028224 */ /* 0x000fe200078e0a02 */
[C---:B------:R-:W-:Y:S01]  /*0b30*/  ISETP.GT.U32.AND P6, PT, R0.reuse, R14, PT ;  /* 0x0000000e0000720c */ /* 0x040fe20003fc4070 */
[----:B------:R-:W-:Y:S01]  /*0b40*/  IMAD R32, R0, R3, R32 ;  /* 0x0000000300207224 */ /* 0x000fe200078e0220 */
[----:B------:R-:W-:Y:S01]  /*0b50*/  ISETP.GE.AND P0, PT, R11, RZ, PT ;  /* 0x000000ff0b00720c */ /* 0x000fe20003f06270 */
[----:B------:R-:W-:Y:S01]  /*0b60*/  @!P4 IMAD.MOV R30, RZ, RZ, -R30 ;  /* 0x000000ffff1ec224 */ /* 0x000fe200078e0a1e */
[----:B------:R-:W-:Y:S01]  /*0b70*/  SEL R3, R7, R2, !P3 ;  /* 0x0000000207037207 */ /* 0x000fe20005800000 */
[----:B------:R-:W-:Y:S01]  /*0b80*/  IMAD.HI.U32 R8, R5, R38, RZ ;  /* 0x0000002605087227 */ /* 0x000fe200078e00ff */
[----:B------:R-:W-:-:S02]  /*0b90*/  SEL R2, R7, R6, !P3 ;  /* 0x0000000607027207 */ /* 0x000fc40005800000 */
[----:B------:R-:W-:Y:S01]  /*0ba0*/  LOP3.LUT R11, R4, 0xa, RZ, 0xfc, !PT ;  /* 0x0000000a040b7812 */ /* 0x000fe200078efcff */
[--C-:B------:R-:W-:Y:S01]  /*0bb0*/  @!P5 IMAD.IADD R9, R9, 0x1, -R0.reuse ;  /* 0x000000010909d824 */ /* 0x100fe200078e0a00 */
[----:B------:R-:W-:Y:S01]  /*0bc0*/  ISETP.GT.U32.AND P5, PT, R0, R12, PT ;  /* 0x0000000c0000720c */ /* 0x000fe20003fa4070 */
[----:B------:R-:W-:Y:S01]  /*0bd0*/  IMAD.HI.U32 R6, R5, R34, RZ ;  /* 0x0000002205067227 */ /* 0x000fe200078e00ff */
[----:B------:R-:W-:Y:S02]  /*0be0*/  IABS R36, R11 ;  /* 0x0000000b00247213 */ /* 0x000fe40000000000 */
[----:B------:R-:W-:Y:S01]  /*0bf0*/  ISETP.GE.AND P3, PT, R4, RZ, PT ;  /* 0x000000ff0400720c */ /* 0x000fe20003f66270 */
[----:B------:R-:W-:Y:S01]  /*0c00*/  @!P6 IMAD.IADD R14, R14, 0x1, -R0 ;  /* 0x000000010e0ee824 */ /* 0x000fe200078e0a00 */
[----:B------:R-:W-:Y:S01]  /*0c10*/  ISETP.GT.U32.AND P6, PT, R0, R32, PT ;  /* 0x000000200000720c */ /* 0x000fe20003fc4070 */
[----:B------:R-:W-:Y:S02]  /*0c20*/  IMAD.MOV R7, RZ, RZ, -R6 ;  /* 0x000000ffff077224 */ /* 0x000fe400078e0a06 */
[----:B------:R-:W-:-:S02]  /*0c30*/  IMAD.MOV.U32 R6, RZ, RZ, R9 ;  /* 0x000000ffff067224 */ /* 0x000fc400078e0009 */
[----:B------:R-:W-:Y:S02]  /*0c40*/  IMAD R34, R0, R7, R34 ;  /* 0x0000000700227224 */ /* 0x000fe400078e0222 */
[----:B------:R-:W-:Y:S02]  /*0c50*/  @!P5 IMAD.IADD R12, R12, 0x1, -R0 ;  /* 0x000000010c0cd824 */ /* 0x000fe400078e0a00 */
[----:B------:R-:W-:Y:S01]  /*0c60*/  IMAD.HI.U32 R7, R5, R36, RZ ;  /* 0x0000002405077227 */ /* 0x000fe200078e00ff */
[----:B------:R-:W-:-:S03]  /*0c70*/  ISETP.GT.U32.AND P5, PT, R0, R34, PT ;  /* 0x000000220000720c */ /* 0x000fc60003fa4070 */
[----:B------:R-:W-:Y:S01]  /*0c80*/  @!P6 IMAD.IADD R32, R32, 0x1, -R0 ;  /* 0x000000012020e824 */ /* 0x000fe200078e0a00 */
[C---:B------:R-:W-:Y:S01]  /*0c90*/  ISETP.GT.U32.AND P6, PT, R0.reuse, R12, PT ;  /* 0x0000000c0000720c */ /* 0x040fe20003fc4070 */
[----:B------:R-:W-:Y:S01]  /*0ca0*/  @!P3 IMAD.MOV R6, RZ, RZ, -R6 ;  /* 0x000000ffff06b224 */ /* 0x000fe200078e0a06 */
[----:B------:R-:W-:Y:S01]  /*0cb0*/  IADD3 R7, -R7, RZ, RZ ;  /* 0x000000ff07077210 */ /* 0x000fe20007ffe1ff */
[----:B------:R-:W-:Y:S01]  /*0cc0*/  IMAD.MOV R9, RZ, RZ, -R8 ;  /* 0x000000ffff097224 */ /* 0x000fe200078e0a08 */
[----:B------:R-:W-:Y:S01]  /*0cd0*/  ISETP.GT.U32.AND P4, PT, R0, R32, PT ;  /* 0x000000200000720c */ /* 0x000fe20003f84070 */
[----:B------:R-:W-:Y:S01]  /*0ce0*/  IMAD.HI.U32 R8, R5, R42, RZ ;  /* 0x0000002a05087227 */ /* 0x000fe200078e00ff */
[----:B------:R-:W-:Y:S02]  /*0cf0*/  ISETP.GE.AND P3, PT, R10, RZ, PT ;  /* 0x000000ff0a00720c */ /* 0x000fe40003f66270 */
[----:B------:R-:W-:Y:S01]  /*0d00*/  LOP3.LUT R10, R4, 0x12, RZ, 0xfc, !PT ;  /* 0x00000012040a7812 */ /* 0x000fe200078efcff */
[----:B------:R-:W-:-:S02]  /*0d10*/  IMAD R36, R0, R7, R36 ;  /* 0x0000000700247224 */ /* 0x000fc400078e0224 */
[----:B------:R-:W-:Y:S01]  /*0d20*/  IMAD.HI.U32 R7, R5, R40, RZ ;  /* 0x0000002805077227 */ /* 0x000fe200078e00ff */
[----:B------:R-:W-:-:S03]  /*0d30*/  IABS R46, R10 ;  /* 0x0000000a002e7213 */ /* 0x000fc60000000000 */
[--C-:B------:R-:W-:Y:S01]  /*0d40*/  @!P6 IMAD.IADD R12, R12, 0x1, -R0.reuse ;  /* 0x000000010c0ce824 */ /* 0x100fe200078e0a00 */
[----:B------:R-:W-:Y:S01]  /*0d50*/  ISETP.GT.U32.AND P6, PT, R0, R36, PT ;  /* 0x000000240000720c */ /* 0x000fe20003fc4070 */
[----:B------:R-:W-:Y:S02]  /*0d60*/  IMAD.MOV R7, RZ, RZ, -R7 ;  /* 0x000000ffff077224 */ /* 0x000fe400078e0a07 */
[----:B------:R-:W-:Y:S01]  /*0d70*/  @!P4 IMAD.IADD R32, R32, 0x1, -R0 ;  /* 0x000000012020c824 */ /* 0x000fe200078e0a00 */
[----:B------:R-:W-:Y:S01]  /*0d80*/  ISETP.GE.AND P4, PT, R13, RZ, PT ;  /* 0x000000ff0d00720c */ /* 0x000fe20003f86270 */
[----:B------:R-:W-:Y:S01]  /*0d90*/  IMAD R40, R0, R7, R40 ;  /* 0x0000000700287224 */ /* 0x000fe200078e0228 */
[----:B------:R-:W-:Y:S01]  /*0da0*/  LOP3.LUT R13, R4, 0x14, RZ, 0xfc, !PT ;  /* 0x00000014040d7812 */ /* 0x000fe200078efcff */
[----:B------:R-:W-:Y:S02]  /*0db0*/  @!P0 IMAD.MOV R32, RZ, RZ, -R32 ;  /* 0x000000ffff208224 */ /* 0x000fe400078e0a20 */
[----:B------:R-:W-:Y:S01]  /*0dc0*/  IMAD R38, R0, R9, R38 ;  /* 0x0000000900267224 */ /* 0x000fe200078e0226 */
[----:B------:R-:W-:Y:S01]  /*0dd0*/  IADD3 R9, -R8, RZ, RZ ;  /* 0x000000ff08097210 */ /* 0x000fe20007ffe1ff */
[--C-:B------:R-:W-:Y:S01]  /*0de0*/  @!P5 IMAD.IADD R34, R34, 0x1, -R0.reuse ;  /* 0x000000012222d824 */ /* 0x100fe200078e0a00 */
[----:B------:R-:W-:Y:S01]  /*0df0*/  IABS R44, R13 ;  /* 0x0000000d002c7213 */ /* 0x000fe20000000000 */
[----:B------:R-:W-:Y:S01]  /*0e00*/  @!P6 IMAD.IADD R36, R36, 0x1, -R0 ;  /* 0x000000012424e824 */ /* 0x000fe200078e0a00 */
[C---:B------:R-:W-:Y:S01]  /*0e10*/  ISETP.GT.U32.AND P6, PT, R0.reuse, R40, PT ;  /* 0x000000280000720c */ /* 0x040fe20003fc4070 */
[----:B------:R-:W-:Y:S01]  /*0e20*/  IMAD.HI.U32 R7, R5, R46, RZ ;  /* 0x0000002e05077227 */ /* 0x000fe200078e00ff */
[----:B------:R-:W-:-:S02]  /*0e30*/  ISETP.GT.U32.AND P5, PT, R0, R34, PT ;  /* 0x000000220000720c */ /* 0x000fc40003fa4070 */
[C---:B------:R-:W-:Y:S01]  /*0e40*/  ISETP.GT.U32.AND P0, PT, R0.reuse, R36, PT ;  /* 0x000000240000720c */ /* 0x040fe20003f04070 */
[----:B------:R-:W-:Y:S01]  /*0e50*/  @!P2 IMAD.MOV R12, RZ, RZ, -R12 ;  /* 0x000000ffff0ca224 */ /* 0x000fe200078e0a0c */
[C---:B------:R-:W-:Y:S01]  /*0e60*/  ISETP.GT.U32.AND P2, PT, R0.reuse, R38, PT ;  /* 0x000000260000720c */ /* 0x040fe20003f44070 */
[----:B------:R-:W-:Y:S02]  /*0e70*/  IMAD R42, R0, R9, R42 ;  /* 0x00000009002a7224 */ /* 0x000fe400078e022a */
[----:B------:R-:W-:Y:S02]  /*0e80*/  IMAD.MOV R7, RZ, RZ, -R7 ;  /* 0x000000ffff077224 */ /* 0x000fe400078e0a07 */
[----:B------:R-:W-:Y:S01]  /*0e90*/  @!P1 IMAD.MOV R14, RZ, RZ, -R14 ;  /* 0x000000ffff0e9224 */ /* 0x000fe200078e0a0e */
[----:B------:R-:W-:Y:S01]  /*0ea0*/  ISETP.GE.AND P1, PT, R11, RZ, PT ;  /* 0x000000ff0b00720c */ /* 0x000fe20003f26270 */
[----:B------:R-:W-:Y:S02]  /*0eb0*/  @!P6 IMAD.IADD R40, R40, 0x1, -R0 ;  /* 0x000000012828e824 */ /* 0x000fe400078e0a00 */
[----:B------:R-:W-:-:S02]  /*0ec0*/  IMAD R46, R0, R7, R46 ;  /* 0x00000007002e7224 */ /* 0x000fc400078e022e */
[----:B------:R-:W-:Y:S01]  /*0ed0*/  @!P0 IADD3 R36, R36, -R0, RZ ;  /* 0x8000000024248210 */ /* 0x000fe20007ffe0ff */
[--C-:B------:R-:W-:Y:S01]  /*0ee0*/  @!P5 IMAD.IADD R34, R34, 0x1, -R0.reuse ;  /* 0x000000012222d824 */ /* 0x100fe200078e0a00 */
[----:B------:R-:W-:Y:S01]  /*0ef0*/  ISETP.GT.U32.AND P6, PT, R0, R40, PT ;  /* 0x000000280000720c */ /* 0x000fe20003fc4070 */
[----:B------:R-:W-:Y:S01]  /*0f00*/  @!P2 IMAD.IADD R38, R38, 0x1, -R0 ;  /* 0x000000012626a824 */ /* 0x000fe200078e0a00 */
[----:B------:R-:W-:Y:S01]  /*0f10*/  ISETP.GT.U32.AND P0, PT, R0, R42, PT ;  /* 0x0000002a0000720c */ /* 0x000fe20003f04070 */
[----:B------:R-:W-:Y:S01]  /*0f20*/  IMAD.HI.U32 R7, R5, R44, RZ ;  /* 0x0000002c05077227 */ /* 0x000fe200078e00ff */
[----:B------:R-:W-:Y:S02]  /*0f30*/  ISETP.GE.AND P5, PT, R15, RZ, PT ;  /* 0x000000ff0f00720c */ /* 0x000fe40003fa6270 */
[----:B------:R-:W-:Y:S01]  /*0f40*/  LOP3.LUT R15, R4, 0x16, RZ, 0xfc, !PT ;  /* 0x00000016040f7812 */ /* 0x000fe200078efcff */
[----:B------:R-:W-:Y:S01]  /*0f50*/  IMAD.HI.U32 R9, R5, R48, RZ ;  /* 0x0000003005097227 */ /* 0x000fe200078e00ff */
[----:B------:R-:W-:-:S02]  /*0f60*/  ISETP.GT.U32.AND P2, PT, R0, R38, PT ;  /* 0x000000260000720c */ /* 0x000fc40003f44070 */
[----:B------:R-:W-:Y:S01]  /*0f70*/  IABS R50, R15 ;  /* 0x0000000f00327213 */ /* 0x000fe20000000000 */
[----:B------:R-:W-:Y:S01]  /*0f80*/  IMAD.MOV R7, RZ, RZ, -R7 ;  /* 0x000000ffff077224 */ /* 0x000fe200078e0a07 */
[----:B------:R-:W-:Y:S01]  /*0f90*/  @!P1 IADD3 R36, -R36, RZ, RZ ;  /* 0x000000ff24249210 */ /* 0x000fe20007ffe1ff */
[--C-:B------:R-:W-:Y:S01]  /*0fa0*/  @!P6 IMAD.IADD R40, R40, 0x1, -R0.reuse ;  /* 0x000000012828e824 */ /* 0x100fe200078e0a00 */
[----:B------:R-:W-:Y:S01]  /*0fb0*/  ISETP.GT.U32.AND P6, PT, R0, R46, PT ;  /* 0x0000002e0000720c */ /* 0x000fe20003fc4070 */
[----:B------:R-:W-:Y:S01]  /*0fc0*/  @!P0 IMAD.IADD R42, R42, 0x1, -R0 ;  /* 0x000000012a2a8824 */ /* 0x000fe200078e0a00 */
[----:B------:R-:W-:Y:S01]  /*0fd0*/  ISETP.GE.AND P0, PT, R10, RZ, PT ;  /* 0x000000ff0a00720c */ /* 0x000fe20003f06270 */
[----:B------:R-:W-:Y:S01]  /*0fe0*/  IMAD.HI.U32 R8, R5, R50, RZ ;  /* 0x0000003205087227 */ /* 0x000fe200078e00ff */
[----:B------:R-:W-:-:S03]  /*0ff0*/  LOP3.LUT R10, R4, 0x1c, RZ, 0xfc, !PT ;  /* 0x0000001c040a7812 */ /* 0x000fc600078efcff */
[----:B------:R-:W-:Y:S01]  /*1000*/  IMAD.MOV R11, RZ, RZ, -R8 ;  /* 0x000000ffff0b7224 */ /* 0x000fe200078e0a08 */
[----:B------:R-:W-:Y:S01]  /*1010*/  LOP3.LUT R8, R4, 0x1a, RZ, 0xfc, !PT ;  /* 0x0000001a04087812 */ /* 0x000fe200078efcff */
[----:B------:R-:W-:Y:S01]  /*1020*/  IMAD.MOV R9, RZ, RZ, -R9 ;  /* 0x000000ffff097224 */ /* 0x000fe200078e0a09 */
[----:B------:R-:W-:Y:S01]  /*1030*/  IABS R54, R10 ;  /* 0x0000000a00367213 */ /* 0x000fe20000000000 */
[----:B------:R-:W-:Y:S01]  /*1040*/  IMAD R44, R0, R7, R44 ;  /* 0x00000007002c7224 */ /* 0x000fe200078e022c */
[----:B------:R-:W-:Y:S01]  /*1050*/  IABS R52, R8 ;  /* 0x0000000800347213 */ /* 0x000fe20000000000 */
[--C-:B------:R-:W-:Y:S01]  /*1060*/  @!P6 IMAD.IADD R46, R46, 0x1, -R0.reuse ;  /* 0x000000012e2ee824 */ /* 0x100fe200078e0a00 */
[----:B------:R-:W-:Y:S01]  /*1070*/  ISETP.GT.U32.AND P6, PT, R0, R42, PT ;  /* 0x0000002a0000720c */ /* 0x000fe20003fc4070 */
[----:B------:R-:W-:Y:S01]  /*1080*/  @!P2 IMAD.IADD R38, R38, 0x1, -R0 ;  /* 0x000000012626a824 */ /* 0x000fe200078e0a00 */
[----:B------:R-:W-:Y:S01]  /*1090*/  ISETP.GE.AND P2, PT, R16, RZ, PT ;  /* 0x000000ff1000720c */ /* 0x000fe20003f46270 */
[C---:B------:R-:W-:Y:S01]  /*10a0*/  IMAD R50, R0.reuse, R11, R50 ;  /* 0x0000000b00327224 */ /* 0x040fe200078e0232 */
[C---:B------:R-:W-:Y:S01]  /*10b0*/  ISETP.GT.U32.AND P1, PT, R0.reuse, R46, PT ;  /* 0x0000002e0000720c */ /* 0x040fe20003f24070 */
[----:B------:R-:W-:Y:S01]  /*10c0*/  IMAD R48, R0, R9, R48 ;  /* 0x0000000900307224 */ /* 0x000fe200078e0230 */
[----:B------:R-:W-:Y:S01]  /*10d0*/  LOP3.LUT R11, R4, 0x20, RZ, 0xfc, !PT ;  /* 0x00000020040b7812 */ /* 0x000fe200078efcff */
[----:B------:R-:W-:Y:S01]  /*10e0*/  @!P3 IMAD.MOV R34, RZ, RZ, -R34 ;  /* 0x000000ffff22b224 */ /* 0x000fe200078e0a22 */
[C---:B------:R-:W-:Y:S01]  /*10f0*/  ISETP.GT.U32.AND P3, PT, R0.reuse, R44, PT ;  /* 0x0000002c0000720c */ /* 0x040fe20003f64070 */
[----:B------:R-:W-:Y:S01]  /*1100*/  @!P4 IMAD.MOV R38, RZ, RZ, -R38 ;  /* 0x000000ffff26c224 */ /* 0x000fe200078e0a26 */
[----:B------:R-:W-:Y:S01]  /*1110*/  ISETP.GT.U32.AND P4, PT, R0, R50, PT ;  /* 0x000000320000720c */ /* 0x000fe20003f84070 */
[----:B------:R-:W-:Y:S01]  /*1120*/  IMAD.HI.U32 R7, R5, R52, RZ ;  /* 0x0000003405077227 */ /* 0x000fe200078e00ff */
[----:B------:R-:W-:-:S02]  /*1130*/  IABS R56, R11 ;  /* 0x0000000b00387213 */ /* 0x000fc40000000000 */
[----:B------:R-:W-:Y:S01]  /*1140*/  LOP3.LUT R16, R4, 0x2e, RZ, 0xfc, !PT ;  /* 0x0000002e04107812 */ /* 0x000fe200078efcff */
[--C-:B------:R-:W-:Y:S01]  /*1150*/  @!P6 IMAD.IADD R42, R42, 0x1, -R0.reuse ;  /* 0x000000012a2ae824 */ /* 0x100fe200078e0a00 */
[----:B------:R-:W-:Y:S01]  /*1160*/  ISETP.GT.U32.AND P6, PT, R0, R48, PT ;  /* 0x000000300000720c */ /* 0x000fe20003fc4070 */
[----:B------:R-:W-:Y:S01]  /*1170*/  IMAD.MOV R9, RZ, RZ, -R7 ;  /* 0x000000ffff097224 */ /* 0x000fe200078e0a07 */
[----:B------:R-:W-:Y:S01]  /*1180*/  IABS R72, R16 ;  /* 0x0000001000487213 */ /* 0x000fe20000000000 */
[--C-:B------:R-:W-:Y:S01]  /*1190*/  @!P1 IMAD.IADD R46, R46, 0x1, -R0.reuse ;  /* 0x000000012e2e9824 */ /* 0x100fe200078e0a00 */
[----:B------:R-:W-:Y:S01]  /*11a0*/  ISETP.GE.AND P1, PT, R15, RZ, PT ;  /* 0x000000ff0f00720c */ /* 0x000fe20003f26270 */
[----:B------:R-:W-:Y:S01]  /*11b0*/  @!P3 IMAD.IADD R44, R44, 0x1, -R0 ;  /* 0x000000012c2cb824 */ /* 0x000fe200078e0a00 */
[----:B------:R-:W-:Y:S01]  /*11c0*/  ISETP.GE.AND P3, PT, R17, RZ, PT ;  /* 0x000000ff1100720c */ /* 0x000fe20003f66270 */
[----:B------:R-:W-:Y:S01]  /*11d0*/  IMAD R52, R0, R9, R52 ;  /* 0x0000000900347224 */ /* 0x000fe200078e0234 */
[----:B------:R-:W-:Y:S01]  /*11e0*/  LOP3.LUT R9, R4, 0x1e, RZ, 0xfc, !PT ;  /* 0x0000001e04097812 */ /* 0x000fe200078efcff */
[----:B------:R-:W-:Y:S01]  /*11f0*/  @!P4 IMAD.IADD R50, R50, 0x1, -R0 ;  /* 0x000000013232c824 */ /* 0x000fe200078e0a00 */
[----:B------:R-:W-:Y:S01]  /*1200*/  ISETP.GT.U32.AND P4, PT, R0, R44, PT ;  /* 0x0000002c0000720c */ /* 0x000fe20003f84070 */
[----:B------:R-:W-:Y:S01]  /*1210*/  @!P2 IMAD.MOV R42, RZ, RZ, -R42 ;  /* 0x000000ffff2aa224 */ /* 0x000fe200078e0a2a */
[----:B------:R-:W-:Y:S01]  /*1220*/  IABS R58, R9 ;  /* 0x00000009003a7213 */ /* 0x000fe20000000000 */
[----:B------:R-:W-:Y:S01]  /*1230*/  @!P0 IMAD.MOV R46, RZ, RZ, -R46 ;  /* 0x000000ffff2e8224 */ /* 0x000fe200078e0a2e */
[----:B------:R-:W-:Y:S01]  /*1240*/  @!P6 IADD3 R48, R48, -R0, RZ ;  /* 0x800000003030e210 */ /* 0x000fe20007ffe0ff */
[----:B------:R-:W-:Y:S01]  /*1250*/  IMAD.HI.U32 R7, R5, R54, RZ ;  /* 0x0000003605077227 */ /* 0x000fe200078e00ff */
[----:B------:R-:W-:-:S02]  /*1260*/  ISETP.GT.U32.AND P0, PT, R0, R52, PT ;  /* 0x000000340000720c */ /* 0x000fc40003f04070 */
[C---:B------:R-:W-:Y:S01]  /*1270*/  ISETP.GT.U32.AND P2, PT, R0.reuse, R48, PT ;  /* 0x000000300000720c */ /* 0x040fe20003f44070 */
[----:B------:R-:W-:Y:S01]  /*1280*/  @!P5 IMAD.MOV R40, RZ, RZ, -R40 ;  /* 0x000000ffff28d224 */ /* 0x000fe200078e0a28 */
[----:B------:R-:W-:Y:S01]  /*1290*/  ISETP.GT.U32.AND P6, PT, R0, R50, PT ;  /* 0x000000320000720c */ /* 0x000fe20003fc4070 */
[----:B------:R-:W-:Y:S01]  /*12a0*/  IMAD.MOV R7, RZ, RZ, -R7 ;  /* 0x000000ffff077224 */ /* 0x000fe200078e0a07 */
[----:B------:R-:W-:Y:S01]  /*12b0*/  ISETP.GE.AND P5, PT, R13, RZ, PT ;  /* 0x000000ff0d00720c */ /* 0x000fe20003fa6270 */
[----:B------:R-:W-:Y:S01]  /*12c0*/  @!P4 IMAD.IADD R44, R44, 0x1, -R0 ;  /* 0x000000012c2cc824 */ /* 0x000fe200078e0a00 */
[----:B------:R-:W-:Y:S01]  /*12d0*/  ISETP.GE.AND P4, PT, R8, RZ, PT ;  /* 0x000000ff0800720c */ /* 0x000fe20003f86270 */
[----:B------:R-:W-:Y:S01]  /*12e0*/  IMAD R54, R0, R7, R54 ;  /* 0x0000000700367224 */ /* 0x000fe200078e0236 */
[C---:B------:R-:W-:Y:S01]  /*12f0*/  LOP3.LUT R13, R4.reuse, 0x28, RZ, 0xfc, !PT ;  /* 0x00000028040d7812 */ /* 0x040fe200078efcff */
[----:B------:R-:W-:Y:S01]  /*1300*/  IMAD.HI.U32 R7, R5, R58, RZ ;  /* 0x0000003a05077227 */ /* 0x000fe200078e00ff */
[----:B------:R-:W-:-:S02]  /*1310*/  LOP3.LUT R15, R4, 0x2c, RZ, 0xfc, !PT ;  /* 0x0000002c040f7812 */ /* 0x000fc400078efcff */
[----:B------:R-:W-:Y:S01]  /*1320*/  IABS R68, R13 ;  /* 0x0000000d00447213 */ /* 0x000fe20000000000 */
[--C-:B------:R-:W-:Y:S01]  /*1330*/  @!P2 IMAD.IADD R48, R48, 0x1, -R0.reuse ;  /* 0x000000013030a824 */ /* 0x100fe200078e0a00 */
[----:B------:R-:W-:Y:S01]  /*1340*/  ISETP.GE.AND P2, PT, R10, RZ, PT ;  /* 0x000000ff0a00720c */ /* 0x000fe20003f46270 */
[--C-:B------:R-:W-:Y:S01]  /*1350*/  @!P0 IMAD.IADD R52, R52, 0x1, -R0.reuse ;  /* 0x0000000134348824 */ /* 0x100fe200078e0a00 */
[----:B------:R-:W-:Y:S01]  /*1360*/  LOP3.LUT R10, R4, 0x22, RZ, 0xfc, !PT ;  /* 0x00000022040a7812 */ /* 0x000fe200078efcff */
[----:B------:R-:W-:Y:S01]  /*1370*/  @!P6 IMAD.IADD R50, R50, 0x1, -R0 ;  /* 0x000000013232e824 */ /* 0x000fe200078e0a00 */
[C---:B------:R-:W-:Y:S01]  /*1380*/  ISETP.GT.U32.AND P6, PT, R0.reuse, R54, PT ;  /* 0x000000360000720c */ /* 0x040fe20003fc4070 */
[----:B------:R-:W-:Y:S01]  /*1390*/  @!P5 IMAD.MOV R44, RZ, RZ, -R44 ;  /* 0x000000ffff2cd224 */ /* 0x000fe200078e0a2c */
[----:B------:R-:W-:Y:S01]  /*13a0*/  ISETP.GT.U32.AND P5, PT, R0, R52, PT ;  /* 0x000000340000720c */ /* 0x000fe20003fa4070 */
[----:B------:R-:W-:Y:S01]  /*13b0*/  IMAD.MOV R7, RZ, RZ, -R7 ;  /* 0x000000ffff077224 */ /* 0x000fe200078e0a07 */
[----:B------:R-:W-:Y:S01]  /*13c0*/  IABS R60, R10 ;  /* 0x0000000a003c7213 */ /* 0x000fe20000000000 */
[----:B------:R-:W-:Y:S01]  /*13d0*/  IMAD.HI.U32 R8, R5, R56, RZ ;  /* 0x0000003805087227 */ /* 0x000fe200078e00ff */
[----:B------:R-:W-:-:S02]  /*13e0*/  ISETP.GE.AND P0, PT, R9, RZ, PT ;  /* 0x000000ff0900720c */ /* 0x000fc40003f06270 */
[----:B------:R-:W-:Y:S01]  /*13f0*/  IABS R70, R15 ;  /* 0x0000000f00467213 */ /* 0x000fe20000000000 */
[----:B------:R-:W-:Y:S01]  /*1400*/  IMAD R58, R0, R7, R58 ;  /* 0x00000007003a7224 */ /* 0x000fe200078e023a */
[----:B------:R-:W-:Y:S01]  /*1410*/  LOP3.LUT R17, R4, 0x30, RZ, 0xfc, !PT ;  /* 0x0000003004117812 */ /* 0x000fe200078efcff */
[----:B------:R-:W-:Y:S02]  /*1420*/  IMAD.HI.U32 R7, R5, R60, RZ ;  /* 0x0000003c05077227 */ /* 0x000fe400078e00ff */
[----:B------:R-:W-:Y:S02]  /*1430*/  @!P6 IADD3 R54, R54, -R0, RZ ;  /* 0x800000003636e210 */ /* 0x000fe40007ffe0ff */
[----:B------:R-:W-:Y:S01]  /*1440*/  IMAD.MOV R7, RZ, RZ, -R7 ;  /* 0x000000ffff077224 */ /* 0x000fe200078e0a07 */
[----:B------:R-:W-:Y:S01]  /*1450*/  IABS R76, R17 ;  /* 0x00000011004c7213 */ /* 0x000fe20000000000 */
[----:B------:R-:W-:Y:S01]  /*1460*/  @!P5 IMAD.IADD R52, R52, 0x1, -R0 ;  /* 0x000000013434d824 */ /* 0x000fe200078e0a00 */
[C---:B------:R-:W-:Y:S01]  /*1470*/  ISETP.GT.U32.AND P6, PT, R0.reuse, R54, PT ;  /* 0x000000360000720c */ /* 0x040fe20003fc4070 */
[----:B------:R-:W-:-:S02]  /*1480*/  IMAD R60, R0, R7, R60 ;  /* 0x00000007003c7224 */ /* 0x000fc400078e023c */
[----:B------:R-:W-:Y:S01]  /*1490*/  IMAD.MOV R9, RZ, RZ, -R8 ;  /* 0x000000ffff097224 */ /* 0x000fe200078e0a08 */
[----:B------:R-:W-:Y:S01]  /*14a0*/  @!P4 IADD3 R52, -R52, RZ, RZ ;  /* 0x000000ff3434c210 */ /* 0x000fe20007ffe1ff */
[----:B------:R-:W-:Y:S01]  /*14b0*/  @!P1 IMAD.MOV R50, RZ, RZ, -R50 ;  /* 0x000000ffff329224 */ /* 0x000fe200078e0a32 */
[C---:B------:R-:W-:Y:S01]  /*14c0*/  ISETP.GT.U32.AND P4, PT, R0.reuse, R60, PT ;  /* 0x0000003c0000720c */ /* 0x040fe20003f84070 */
[C---:B------:R-:W-:Y:S01]  /*14d0*/  IMAD R56, R0.reuse, R9, R56 ;  /* 0x0000000900387224 */ /* 0x040fe200078e0238 */
[----:B------:R-:W-:Y:S01]  /*14e0*/  ISETP.GT.U32.AND P1, PT, R0, R58, PT ;  /* 0x0000003a0000720c */ /* 0x000fe20003f24070 */
[----:B------:R-:W-:Y:S01]  /*14f0*/  @!P3 IMAD.MOV R48, RZ, RZ, -R48 ;  /* 0x000000ffff30b224 */ /* 0x000fe200078e0a30 */
[----:B------:R-:W-:Y:S01]  /*1500*/  LOP3.LUT R8, R4, 0x24, RZ, 0xfc, !PT ;  /* 0x0000002404087812 */ /* 0x000fe200078efcff */
[----:B------:R-:W-:Y:S01]  /*1510*/  IMAD.HI.U32 R9, R5, R68, RZ ;  /* 0x0000004405097227 */ /* 0x000fe200078e00ff */
[----:B------:R-:W-:Y:S02]  /*1520*/  ISETP.GT.U32.AND P5, PT, R0, R56, PT ;  /* 0x000000380000720c */ /* 0x000fe40003fa4070 */
[----:B------:R-:W-:Y:S01]  /*1530*/  IABS R62, R8 ;  /* 0x00000008003e7213 */ /* 0x000fe20000000000 */
[--C-:B------:R-:W-:Y:S01]  /*1540*/  @!P6 IMAD.IADD R54, R54, 0x1, -R0.reuse ;  /* 0x000000013636e824 */ /* 0x100fe200078e0a00 */
[----:B------:R-:W-:Y:S01]  /*1550*/  ISETP.GE.AND P6, PT, R10, RZ, PT ;  /* 0x000000ff0a00720c */ /* 0x000fe20003fc6270 */
[----:B------:R-:W-:Y:S01]  /*1560*/  IMAD.MOV R9, RZ, RZ, -R9 ;  /* 0x000000ffff097224 */ /* 0x000fe200078e0a09 */
[----:B------:R-:W-:Y:S01]  /*1570*/  LOP3.LUT R10, R4, 0x26, RZ, 0xfc, !PT ;  /* 0x00000026040a7812 */ /* 0x000fe200078efcff */
[----:B------:R-:W-:Y:S01]  /*1580*/  @!P4 IMAD.IADD R60, R60, 0x1, -R0 ;  /* 0x000000013c3cc824 */ /* 0x000fe200078e0a00 */
[----:B------:R-:W-:Y:S01]  /*1590*/  ISETP.GE.AND P3, PT, R11, RZ, PT ;  /* 0x000000ff0b00720c */ /* 0x000fe20003f66270 */
[----:B------:R-:W-:Y:S01]  /*15a0*/  @!P2 IMAD.MOV R54, RZ, RZ, -R54 ;  /* 0x000000ffff36a224 */ /* 0x000fe200078e0a36 */
[----:B------:R-:W-:Y:S01]  /*15b0*/  IABS R64, R10 ;  /* 0x0000000a00407213 */ /* 0x000fe20000000000 */
[--C-:B------:R-:W-:Y:S01]  /*15c0*/  @!P1 IMAD.IADD R58, R58, 0x1, -R0.reuse ;  /* 0x000000013a3a9824 */ /* 0x100fe200078e0a00 */
[----:B------:R-:W-:Y:S01]  /*15d0*/  ISETP.GE.AND P2, PT, R8, RZ, PT ;  /* 0x000000ff0800720c */ /* 0x000fe20003f46270 */
[----:B------:R-:W-:Y:S01]  /*15e0*/  @!P5 IMAD.IADD R56, R56, 0x1, -R0 ;  /* 0x000000013838d824 */ /* 0x000fe200078e0a00 */
[C---:B------:R-:W-:Y:S01]  /*15f0*/  ISETP.GT.U32.AND P4, PT, R0.reuse, R60, PT ;  /* 0x0000003c0000720c */ /* 0x040fe20003f84070 */
[----:B------:R-:W-:Y:S01]  /*1600*/  IMAD.HI.U32 R8, R5, R64, RZ ;  /* 0x0000004005087227 */ /* 0x000fe200078e00ff */
[----:B------:R-:W-:-:S02]  /*1610*/  ISETP.GT.U32.AND P1, PT, R0, R58, PT ;  /* 0x0000003a0000720c */ /* 0x000fc40003f24070 */
[----:B------:R-:W-:Y:S01]  /*1620*/  ISETP.GT.U32.AND P5, PT, R0, R56, PT ;  /* 0x000000380000720c */ /* 0x000fe20003fa4070 */
[----:B------:R-:W-:Y:S02]  /*1630*/  IMAD.MOV R11, RZ, RZ, -R8 ;  /* 0x000000ffff0b7224 */ /* 0x000fe400078e0a08 */
[----:B------:R-:W-:-:S04]  /*1640*/  IMAD.HI.U32 R7, R5, R62, RZ ;  /* 0x0000003e05077227 */ /* 0x000fc800078e00ff */
[----:B------:R-:W-:Y:S02]  /*1650*/  IMAD R64, R0, R11, R64 ;  /* 0x0000000b00407224 */ /* 0x000fe400078e0240 */
[--C-:B------:R-:W-:Y:S02]  /*1660*/  @!P4 IMAD.IADD R60, R60, 0x1, -R0.reuse ;  /* 0x000000013c3cc824 */ /* 0x100fe400078e0a00 */
[----:B------:R-:W-:Y:S01]  /*1670*/  IMAD.MOV R7, RZ, RZ, -R7 ;  /* 0x000000ffff077224 */ /* 0x000fe200078e0a07 */
[----:B------:R-:W-:Y:S01]  /*1680*/  ISETP.GT.U32.AND P4, PT, R0, R64, PT ;  /* 0x000000400000720c */ /* 0x000fe20003f84070 */
[----:B------:R-:W-:Y:S01]  /*1690*/  @!P1 IMAD.IADD R58, R58, 0x1, -R0 ;  /* 0x000000013a3a9824 */ /* 0x000fe200078e0a00 */
[----:B------:R-:W-:Y:S01]  /*16a0*/  ISETP.GE.AND P1, PT, R10, RZ, PT ;  /* 0x000000ff0a00720c */ /* 0x000fe20003f26270 */
[----:B------:R-:W-:Y:S01]  /*16b0*/  IMAD R62, R0, R7, R62 ;  /* 0x00000007003e7224 */ /* 0x000fe200078e023e */
[----:B------:R-:W-:Y:S01]  /*16c0*/  LOP3.LUT R7, R4, 0x2a, RZ, 0xfc, !PT ;  /* 0x0000002a04077812 */ /* 0x000fe200078efcff */
[----:B------:R-:W-:Y:S01]  /*16d0*/  @!P5 IMAD.IADD R56, R56, 0x1, -R0 ;  /* 0x000000013838d824 */ /* 0x000fe200078e0a00 */
[----:B------:R-:W-:Y:S01]  /*16e0*/  ISETP.GE.AND P5, PT, R13, RZ, PT ;  /* 0x000000ff0d00720c */ /* 0x000fe20003fa6270 */
[----:B------:R-:W-:Y:S01]  /*16f0*/  @!P0 IMAD.MOV R58, RZ, RZ, -R58 ;  /* 0x000000ffff3a8224 */ /* 0x000fe200078e0a3a */
[C---:B------:R-:W-:Y:S01]  /*1700*/  ISETP.GT.U32.AND P0, PT, R0.reuse, R62, PT ;  /* 0x0000003e0000720c */ /* 0x040fe20003f04070 */
[----:B------:R-:W-:Y:S01]  /*1710*/  IMAD R68, R0, R9, R68 ;  /* 0x0000000900447224 */ /* 0x000fe200078e0244 */
[----:B------:R-:W-:Y:S01]  /*1720*/  IABS R66, R7 ;  /* 0x0000000700427213 */ /* 0x000fe20000000000 */
[----:B------:R-:W-:Y:S01]  /*1730*/  @!P6 IMAD.MOV R60, RZ, RZ, -R60 ;  /* 0x000000ffff3ce224 */ /* 0x000fe200078e0a3c */
[----:B------:R-:W-:Y:S01]  /*1740*/  @!P3 IADD3 R56, -R56, RZ, RZ ;  /* 0x000000ff3838b210 */ /* 0x000fe20007ffe1ff */
[----:B------:R-:W-:Y:S01]  /*1750*/  @!P4 IMAD.IADD R64, R64, 0x1, -R0 ;  /* 0x000000014040c824 */ /* 0x000fe200078e0a00 */
[----:B------:R-:W-:Y:S01]  /*1760*/  ISETP.GE.AND P3, PT, R7, RZ, PT ;  /* 0x000000ff0700720c */ /* 0x000fe20003f66270 */
[----:B------:R-:W-:Y:S01]  /*1770*/  IMAD.HI.U32 R7, R5, R66, RZ ;  /* 0x0000004205077227 */ /* 0x000fe200078e00ff */
[----:B------:R-:W-:-:S02]  /*1780*/  ISETP.GT.U32.AND P6, PT, R0, R68, PT ;  /* 0x000000440000720c */ /* 0x000fc40003fc4070 */
[----:B------:R-:W-:Y:S01]  /*1790*/  ISETP.GT.U32.AND P4, PT, R0, R64, PT ;  /* 0x000000400000720c */ /* 0x000fe20003f84070 */
[----:B------:R-:W-:-:S04]  /*17a0*/  IMAD.HI.U32 R8, R5, R70, RZ ;  /* 0x0000004605087227 */ /* 0x000fc800078e00ff */
[----:B------:R-:W-:Y:S02]  /*17b0*/  IMAD.MOV R7, RZ, RZ, -R7 ;  /* 0x000000ffff077224 */ /* 0x000fe400078e0a07 */
[----:B------:R-:W-:Y:S02]  /*17c0*/  IMAD.MOV R11, RZ, RZ, -R8 ;  /* 0x000000ffff0b7224 */ /* 0x000fe400078e0a08 */
[----:B------:R-:W-:Y:S02]  /*17d0*/  @!P0 IMAD.IADD R62, R62, 0x1, -R0 ;  /* 0x000000013e3e8824 */ /* 0x000fe400078e0a00 */
[C---:B------:R-:W-:Y:S02]  /*17e0*/  IMAD R66, R0.reuse, R7, R66 ;  /* 0x0000000700427224 */ /* 0x040fe400078e0242 */
[C---:B------:R-:W-:Y:S01]  /*17f0*/  IMAD R70, R0.reuse, R11, R70 ;  /* 0x0000000b00467224 */ /* 0x040fe200078e0246 */
[----:B------:R-:W-:Y:S01]  /*1800*/  ISETP.GT.U32.AND P0, PT, R0, R62, PT ;  /* 0x0000003e0000720c */ /* 0x000fe20003f04070 */
[--C-:B------:R-:W-:Y:S01]  /*1810*/  @!P4 IMAD.IADD R64, R64, 0x1, -R0.reuse ;  /* 0x000000014040c824 */ /* 0x100fe200078e0a00 */
[----:B------:R-:W-:Y:S01]  /*1820*/  ISETP.GT.U32.AND P4, PT, R0, R66, PT ;  /* 0x000000420000720c */ /* 0x000fe20003f84070 */
[----:B------:R-:W-:Y:S01]  /*1830*/  @!P6 IMAD.IADD R68, R68, 0x1, -R0 ;  /* 0x000000014444e824 */ /* 0x000fe200078e0a00 */
[----:B------:R-:W-:Y:S01]  /*1840*/  ISETP.GT.U32.AND P6, PT, R0, R70, PT ;  /* 0x000000460000720c */ /* 0x000fe20003fc4070 */
[----:B------:R-:W-:Y:S01]  /*1850*/  IMAD.HI.U32 R10, R5, R76, RZ ;  /* 0x0000004c050a7227 */ /* 0x000fe200078e00ff */
[----:B------:R-:W-:-:S03]  /*1860*/  LOP3.LUT R11, R4, 0x34, RZ, 0xfc, !PT ;  /* 0x00000034040b7812 */ /* 0x000fc600078efcff */
[----:B------:R-:W-:Y:S01]  /*1870*/  IMAD.MOV R13, RZ, RZ, -R10 ;  /* 0x000000ffff0d7224 */ /* 0x000fe200078e0a0a */
[----:B------:R-:W-:Y:S01]  /*1880*/  LOP3.LUT R10, R4, 0x32, RZ, 0xfc, !PT ;  /* 0x00000032040a7812 */ /* 0x000fe200078efcff */
[C---:B------:R-:W-:Y:S01]  /*1890*/  IMAD.HI.U32 R9, R5.reuse, R72, RZ ;  /* 0x0000004805097227 */ /* 0x040fe200078e00ff */
[----:B------:R-:W-:Y:S02]  /*18a0*/  IABS R80, R11 ;  /* 0x0000000b00507213 */ /* 0x000fe40000000000 */
[----:B------:R-:W-:Y:S01]  /*18b0*/  @!P0 IADD3 R62, R62, -R0, RZ ;  /* 0x800000003e3e8210 */ /* 0x000fe20007ffe0ff */
[--C-:B------:R-:W-:Y:S01]  /*18c0*/  @!P4 IMAD.IADD R66, R66, 0x1, -R0.reuse ;  /* 0x000000014242c824 */ /* 0x100fe200078e0a00 */
[----:B------:R-:W-:Y:S01]  /*18d0*/  IABS R74, R10 ;  /* 0x0000000a004a7213 */ /* 0x000fe20000000000 */
[----:B------:R-:W-:Y:S01]  /*18e0*/  @!P6 IMAD.IADD R70, R70, 0x1, -R0 ;  /* 0x000000014646e824 */ /* 0x000fe200078e0a00 */
[C---:B------:R-:W-:Y:S01]  /*18f0*/  ISETP.GT.U32.AND P4, PT, R0.reuse, R68, PT ;  /* 0x000000440000720c */ /* 0x040fe20003f84070 */
[----:B------:R-:W-:Y:S01]  /*1900*/  @!P2 IMAD.MOV R62, RZ, RZ, -R62 ;  /* 0x000000ffff3ea224 */ /* 0x000fe200078e0a3e */
[C---:B------:R-:W-:Y:S01]  /*1910*/  ISETP.GT.U32.AND P2, PT, R0.reuse, R66, PT ;  /* 0x000000420000720c */ /* 0x040fe20003f44070 */
[----:B------:R-:W-:Y:S01]  /*1920*/  IMAD.MOV R9, RZ, RZ, -R9 ;  /* 0x000000ffff097224 */ /* 0x000fe200078e0a09 */
[----:B------:R-:W-:Y:S01]  /*1930*/  ISETP.GT.U32.AND P6, PT, R0, R70, PT ;  /* 0x000000460000720c */ /* 0x000fe20003fc4070 */
[----:B------:R-:W-:Y:S01]  /*1940*/  IMAD.HI.U32 R7, R5, R74, RZ ;  /* 0x0000004a05077227 */ /* 0x000fe200078e00ff */
[----:B------:R-:W-:-:S02]  /*1950*/  ISETP.GE.AND P0, PT, R15, RZ, PT ;  /* 0x000000ff0f00720c */ /* 0x000fc40003f06270 */
[----:B------:R-:W-:Y:S01]  /*1960*/  LOP3.LUT R15, R4, 0x38, RZ, 0xfc, !PT ;  /* 0x00000038040f7812 */ /* 0x000fe200078efcff */
[----:B------:R-:W-:-:S03]  /*1970*/  IMAD.HI.U32 R8, R5, R80, RZ ;  /* 0x0000005005087227 */ /* 0x000fc600078e00ff */
[----:B------:R-:W-:Y:S01]  /*1980*/  IABS R78, R15 ;  /* 0x0000000f004e7213 */ /* 0x000fe20000000000 */
[----:B------:R-:W-:Y:S01]  /*1990*/  IMAD R72, R0, R9, R72 ;  /* 0x0000000900487224 */ /* 0x000fe200078e0248 */
[----:B------:R-:W-:Y:S01]  /*19a0*/  @!P4 IADD3 R68, R68, -R0, RZ ;  /* 0x800000004444c210 */ /* 0x000fe20007ffe0ff */
[----:B------:R-:W-:Y:S01]  /*19b0*/  IMAD R76, R0, R13, R76 ;  /* 0x0000000d004c7224 */ /* 0x000fe200078e024c */
[----:B------:R-:W-:Y:S01]  /*19c0*/  LOP3.LUT R13, R4, 0x36, RZ, 0xfc, !PT ;  /* 0x00000036040d7812 */ /* 0x000fe200078efcff */
[----:B------:R-:W-:Y:S01]  /*19d0*/  IMAD.MOV R7, RZ, RZ, -R7 ;  /* 0x000000ffff077224 */ /* 0x000fe200078e0a07 */
[----:B------:R-:W-:Y:S01]  /*19e0*/  @!P5 IADD3 R68, -R68, RZ, RZ ;  /* 0x000000ff4444d210 */ /* 0x000fe20007ffe1ff */
[----:B------:R-:W-:Y:S01]  /*19f0*/  IMAD.MOV R9, RZ, RZ, -R8 ;  /* 0x000000ffff097224 */ /* 0x000fe200078e0a08 */
[C---:B------:R-:W-:Y:S01]  /*1a00*/  ISETP.GT.U32.AND P4, PT, R0.reuse, R76, PT ;  /* 0x0000004c0000720c */ /* 0x040fe20003f84070 */
[----:B------:R-:W-:Y:S01]  /*1a10*/  @!P1 IMAD.MOV R64, RZ, RZ, -R64 ;  /* 0x000000ffff409224 */ /* 0x000fe200078e0a40 */
[C---:B------:R-:W-:Y:S01]  /*1a20*/  ISETP.GT.U32.AND P1, PT, R0.reuse, R72, PT ;  /* 0x000000480000720c */ /* 0x040fe20003f24070 */
[C---:B------:R-:W-:Y:S01]  /*1a30*/  IMAD R74, R0.reuse, R7, R74 ;  /* 0x00000007004a7224 */ /* 0x040fe200078e024a */
[----:B------:R-:W-:Y:S01]  /*1a40*/  IABS R82, R13 ;  /* 0x0000000d00527213 */ /* 0x000fe20000000000 */
[----:B------:R-:W-:-:S02]  /*1a50*/  IMAD R80, R0, R9, R80 ;  /* 0x0000000900507224 */ /* 0x000fc400078e0250 */
[--C-:B------:R-:W-:Y:S01]  /*1a60*/  @!P2 IMAD.IADD R66, R66, 0x1, -R0.reuse ;  /* 0x000000014242a824 */ /* 0x100fe200078e0a00 */
[----:B------:R-:W-:Y:S01]  /*1a70*/  ISETP.GT.U32.AND P2, PT, R0, R74, PT ;  /* 0x0000004a0000720c */ /* 0x000fe20003f44070 */
[----:B------:R-:W-:Y:S01]  /*1a80*/  @!P6 IMAD.IADD R70, R70, 0x1, -R0 ;  /* 0x000000014646e824 */ /* 0x000fe200078e0a00 */
[----:B------:R-:W-:Y:S01]  /*1a90*/  ISETP.GT.U32.AND P6, PT, R0, R80, PT ;  /* 0x000000500000720c */ /* 0x000fe20003fc4070 */
[----:B------:R-:W-:-:S04]  /*1aa0*/  IMAD.HI.U32 R8, R5, R78, RZ ;  /* 0x0000004e05087227 */ /* 0x000fc800078e00ff */
[--C-:B------:R-:W-:Y:S01]  /*1ab0*/  @!P1 IMAD.IADD R72, R72, 0x1, -R0.reuse ;  /* 0x0000000148489824 */ /* 0x100fe200078e0a00 */
[----:B------:R-:W-:Y:S01]  /*1ac0*/  ISETP.GE.AND P1, PT, R16, RZ, PT ;  /* 0x000000ff1000720c */ /* 0x000fe20003f26270 */
[----:B------:R-:W-:Y:S01]  /*1ad0*/  @!P4 IMAD.IADD R76, R76, 0x1, -R0 ;  /* 0x000000014c4cc824 */ /* 0x000fe200078e0a00 */
[----:B------:R-:W-:Y:S01]  /*1ae0*/  LOP3.LUT R16, R4, 0x3a, RZ, 0xfc, !PT ;  /* 0x0000003a04107812 */ /* 0x000fe200078efcff */
[----:B------:R-:W-:Y:S01]  /*1af0*/  IMAD.MOV R9, RZ, RZ, -R8 ;  /* 0x000000ffff097224 */ /* 0x000fe200078e0a08 */
[----:B------:R-:W-:Y:S01]  /*1b00*/  ISETP.GE.AND P4, PT, R17, RZ, PT ;  /* 0x000000ff1100720c */ /* 0x000fe20003f86270 */
[--C-:B------:R-:W-:Y:S01]  /*1b10*/  @!P2 IMAD.IADD R74, R74, 0x1, -R0.reuse ;  /* 0x000000014a4aa824 */ /* 0x100fe200078e0a00 */
[----:B------:R-:W-:Y:S01]  /*1b20*/  ISETP.GT.U32.AND P2, PT, R0, R72, PT ;  /* 0x000000480000720c */ /* 0x000fe20003f44070 */
[----:B------:R-:W-:Y:S01]  /*1b30*/  @!P6 IMAD.IADD R80, R80, 0x1, -R0 ;  /* 0x000000015050e824 */ /* 0x000fe200078e0a00 */
[C---:B------:R-:W-:Y:S01]  /*1b40*/  ISETP.GT.U32.AND P6, PT, R0.reuse, R76, PT ;  /* 0x0000004c0000720c */ /* 0x040fe20003fc4070 */
[----:B------:R-:W-:Y:S01]  /*1b50*/  IMAD.HI.U32 R7, R5, R82, RZ ;  /* 0x0000005205077227 */ /* 0x000fe200078e00ff */
[----:B------:R-:W-:-:S02]  /*1b60*/  ISETP.GT.U32.AND P5, PT, R0, R74, PT ;  /* 0x0000004a0000720c */ /* 0x000fc40003fa4070 */
[----:B------:R-:W-:Y:S01]  /*1b70*/  LOP3.LUT R17, R4, 0x3c, RZ, 0xfc, !PT ;  /* 0x0000003c04117812 */ /* 0x000fe200078efcff */
[C---:B------:R-:W-:Y:S01]  /*1b80*/  IMAD R78, R0.reuse, R9, R78 ;  /* 0x00000009004e7224 */ /* 0x040fe200078e024e */
[----:B------:R-:W-:Y:S01]  /*1b90*/  IABS R84, R16 ;  /* 0x0000001000547213 */ /* 0x000fe20000000000 */
[----:B------:R-:W-:Y:S01]  /*1ba0*/  IMAD.MOV R7, RZ, RZ, -R7 ;  /* 0x000000ffff077224 */ /* 0x000fe200078e0a07 */
[----:B------:R-:W-:Y:S01]  /*1bb0*/  IABS R86, R17 ;  /* 0x0000001100567213 */ /* 0x000fe20000000000 */
[----:B------:R-:W-:Y:S01]  /*1bc0*/  @!P3 IMAD.MOV R66, RZ, RZ, -R66 ;  /* 0x000000ffff42b224 */ /* 0x000fe200078e0a42 */
[----:B------:R-:W-:Y:S01]  /*1bd0*/  ISETP.GT.U32.AND P3, PT, R0, R80, PT ;  /* 0x000000500000720c */ /* 0x000fe20003f64070 */
[--C-:B------:R-:W-:Y:S01]  /*1be0*/  @!P2 IMAD.IADD R72, R72, 0x1, -R0.reuse ;  /* 0x000000014848a824 */ /* 0x100fe200078e0a00 */
[----:B------:R-:W-:Y:S01]  /*1bf0*/  ISETP.GE.AND P2, PT, R10, RZ, PT ;  /* 0x000000ff0a00720c */ /* 0x000fe20003f46270 */
[----:B------:R-:W-:Y:S01]  /*1c00*/  @!P6 IMAD.IADD R76, R76, 0x1, -R0 ;  /* 0x000000014c4ce824 */ /* 0x000fe200078e0a00 */
[C---:B------:R-:W-:Y:S01]  /*1c10*/  ISETP.GT.U32.AND P6, PT, R0.reuse, R78, PT ;  /* 0x0000004e0000720c */ /* 0x040fe20003fc4070 */
[----:B------:R-:W-:Y:S01]  /*1c20*/  IMAD R82, R0, R7, R82 ;  /* 0x0000000700527224 */ /* 0x000fe200078e0252 */
[----:B------:R-:W-:Y:S01]  /*1c30*/  LOP3.LUT R10, R4, 0x42, RZ, 0xfc, !PT ;  /* 0x00000042040a7812 */ /* 0x000fe200078efcff */
[----:B------:R-:W-:-:S03]  /*1c40*/  IMAD.HI.U32 R7, R5, R84, RZ ;  /* 0x0000005405077227 */ /* 0x000fc600078e00ff */
[----:B------:R-:W-:Y:S01]  /*1c50*/  IABS R94, R10 ;  /* 0x0000000a005e7213 */ /* 0x000fe20000000000 */
[----:B------:R-:W-:Y:S01]  /*1c60*/  @!P5 IMAD.IADD R74, R74, 0x1, -R0 ;  /* 0x000000014a4ad824 */ /* 0x000fe200078e0a00 */
[----:B------:R-:W-:Y:S01]  /*1c70*/  ISETP.GE.AND P5, PT, R11, RZ, PT ;  /* 0x000000ff0b00720c */ /* 0x000fe20003fa6270 */
[----:B------:R-:W-:Y:S01]  /*1c80*/  IMAD.HI.U32 R8, R5, R86, RZ ;  /* 0x0000005605087227 */ /* 0x000fe200078e00ff */
[----:B------:R-:W-:-:S03]  /*1c90*/  LOP3.LUT R11, R4, 0x4a, RZ, 0xfc, !PT ;  /* 0x0000004a040b7812 */ /* 0x000fc600078efcff */
[----:B------:R-:W-:Y:S01]  /*1ca0*/  IMAD.MOV R7, RZ, RZ, -R7 ;  /* 0x000000ffff077224 */ /* 0x000fe200078e0a07 */
[----:B------:R-:W-:Y:S01]  /*1cb0*/  IADD3 R9, -R8, RZ, RZ ;  /* 0x000000ff08097210 */ /* 0x000fe20007ffe1ff */
[----:B------:R-:W-:Y:S01]  /*1cc0*/  @!P0 IMAD.MOV R70, RZ, RZ, -R70 ;  /* 0x000000ffff468224 */ /* 0x000fe200078e0a46 */
[C---:B------:R-:W-:Y:S01]  /*1cd0*/  ISETP.GT.U32.AND P0, PT, R0.reuse, R82, PT ;  /* 0x000000520000720c */ /* 0x040fe20003f04070 */
[----:B------:R-:W-:Y:S01]  /*1ce0*/  IMAD R84, R0, R7, R84 ;  /* 0x0000000700547224 */ /* 0x000fe200078e0254 */
[----:B------:R-:W-:Y:S01]  /*1cf0*/  LOP3.LUT R7, R4, 0x3e, RZ, 0xfc, !PT ;  /* 0x0000003e04077812 */ /* 0x000fe200078efcff */
[--C-:B------:R-:W-:Y:S01]  /*1d00*/  @!P3 IMAD.IADD R80, R80, 0x1, -R0.reuse ;  /* 0x000000015050b824 */ /* 0x100fe200078e0a00 */
[----:B------:R-:W-:Y:S01]  /*1d10*/  ISETP.GE.AND P3, PT, R13, RZ, PT ;  /* 0x000000ff0d00720c */ /* 0x000fe20003f66270 */
[----:B------:R-:W-:Y:S01]  /*1d20*/  @!P6 IMAD.IADD R78, R78, 0x1, -R0 ;  /* 0x000000014e4ee824 */ /* 0x000fe200078e0a00 */
[----:B------:R-:W-:Y:S01]  /*1d30*/  IABS R88, R7 ;  /* 0x0000000700587213 */ /* 0x000fe20000000000 */
[----:B------:R-:W-:Y:S01]  /*1d40*/  IMAD R86, R0, R9, R86 ;  /* 0x0000000900567224 */ /* 0x000fe200078e0256 */
[----:B------:R-:W-:Y:S01]  /*1d50*/  LOP3.LUT R8, R4, 0x40, RZ, 0xfc, !PT ;  /* 0x0000004004087812 */ /* 0x000fe200078efcff */
[----:B------:R-:W-:Y:S01]  /*1d60*/  @!P2 IMAD.MOV R74, RZ, RZ, -R74 ;  /* 0x000000ffff4aa224 */ /* 0x000fe200078e0a4a */
[C---:B------:R-:W-:Y:S01]  /*1d70*/  ISETP.GT.U32.AND P2, PT, R0.reuse, R84, PT ;  /* 0x000000540000720c */ /* 0x040fe20003f44070 */
[----:B------:R-:W-:Y:S01]  /*1d80*/  @!P4 IMAD.MOV R76, RZ, RZ, -R76 ;  /* 0x000000ffff4cc224 */ /* 0x000fe200078e0a4c */
[C---:B------:R-:W-:Y:S01]  /*1d90*/  ISETP.GT.U32.AND P4, PT, R0.reuse, R78, PT ;  /* 0x0000004e0000720c */ /* 0x040fe20003f84070 */
[----:B------:R-:W-:Y:S01]  /*1da0*/  @!P5 IMAD.MOV R80, RZ, RZ, -R80 ;  /* 0x000000ffff50d224 */ /* 0x000fe200078e0a50 */
[----:B------:R-:W-:Y:S01]  /*1db0*/  ISETP.GT.U32.AND P5, PT, R0, R86, PT ;  /* 0x000000560000720c */ /* 0x000fe20003fa4070 */
[----:B------:R-:W-:Y:S01]  /*1dc0*/  @!P0 IMAD.IADD R82, R82, 0x1, -R0 ;  /* 0x0000000152528824 */ /* 0x000fe200078e0a00 */
[----:B------:R-:W-:Y:S01]  /*1dd0*/  IABS R90, R8 ;  /* 0x00000008005a7213 */ /* 0x000fe20000000000 */
[----:B------:R-:W-:Y:S01]  /*1de0*/  @!P1 IMAD.MOV R72, RZ, RZ, -R72 ;  /* 0x000000ffff489224 */ /* 0x000fe200078e0a48 */
[----:B------:R-:W-:Y:S01]  /*1df0*/  ISETP.GE.AND P6, PT, R16, RZ, PT ;  /* 0x000000ff1000720c */ /* 0x000fe20003fc6270 */
[----:B------:R-:W-:Y:S01]  /*1e00*/  IMAD R3, R3, c[0x0][0x184], RZ ;  /* 0x0000610003037a24 */ /* 0x000fe200078e02ff */
[----:B------:R-:W-:-:S02]  /*1e10*/  ISETP.GT.U32.AND P1, PT, R0, R82, PT ;  /* 0x000000520000720c */ /* 0x000fc40003f24070 */
[----:B------:R-:W-:Y:S01]  /*1e20*/  ISETP.GE.AND P0, PT, R15, RZ, PT ;  /* 0x000000ff0f00720c */ /* 0x000fe20003f06270 */
[--C-:B------:R-:W-:Y:S01]  /*1e30*/  @!P2 IMAD.IADD R84, R84, 0x1, -R0.reuse ;  /* 0x000000015454a824 */ /* 0x100fe200078e0a00 */
[----:B------:R-:W-:Y:S01]  /*1e40*/  ISETP.GE.AND P2, PT, R8, RZ, PT ;  /* 0x000000ff0800720c */ /* 0x000fe20003f46270 */
[--C-:B------:R-:W-:Y:S01]  /*1e50*/  @!P4 IMAD.IADD R78, R78, 0x1, -R0.reuse ;  /* 0x000000014e4ec824 */ /* 0x100fe200078e0a00 */
[----:B------:R-:W-:Y:S01]  /*1e60*/  ISETP.GE.AND P4, PT, R7, RZ, PT ;  /* 0x000000ff0700720c */ /* 0x000fe20003f86270 */
[----:B------:R-:W-:Y:S01]  /*1e70*/  IMAD.HI.U32 R7, R5, R88, RZ ;  /* 0x0000005805077227 */ /* 0x000fe200078e00ff */
[----:B------:R-:W-:Y:S02]  /*1e80*/  @!P5 IADD3 R86, R86, -R0, RZ ;  /* 0x800000005656d210 */ /* 0x000fe40007ffe0ff */
[----:B------:R-:W-:Y:S01]  /*1e90*/  ISETP.GT.U32.AND P5, PT, R0, R84, PT ;  /* 0x000000540000720c */ /* 0x000fe20003fa4070 */
[----:B------:R-:W-:Y:S01]  /*1ea0*/  IMAD.MOV R7, RZ, RZ, -R7 ;  /* 0x000000ffff077224 */ /* 0x000fe200078e0a07 */
[----:B------:R-:W-:Y:S01]  /*1eb0*/  IABS R100, R11 ;  /* 0x0000000b00647213 */ /* 0x000fe20000000000 */
[----:B------:R-:W-:Y:S01]  /*1ec0*/  @!P1 IMAD.IADD R82, R82, 0x1, -R0 ;  /* 0x0000000152529824 */ /* 0x000fe200078e0a00 */
[----:B------:R-:W-:Y:S01]  /*1ed0*/  ISETP.GE.AND P1, PT, R17, RZ, PT ;  /* 0x000000ff1100720c */ /* 0x000fe20003f26270 */
[----:B------:R-:W-:Y:S01]  /*1ee0*/  IMAD R88, R0, R7, R88 ;  /* 0x0000000700587224 */ /* 0x000fe200078e0258 */
[C---:B------:R-:W-:Y:S01]  /*1ef0*/  LOP3.LUT R7, R4.reuse, 0x44, RZ, 0xfc, !PT ;  /* 0x0000004404077812 */ /* 0x040fe200078efcff */
[----:B------:R-:W-:Y:S01]  /*1f00*/  IMAD.HI.U32 R8, R5, R90, RZ ;  /* 0x0000005a05087227 */ /* 0x000fe200078e00ff */
[----:B------:R-:W-:-:S02]  /*1f10*/  LOP3.LUT R13, R4, 0x4c, RZ, 0xfc, !PT ;  /* 0x0000004c040d7812 */ /* 0x000fc400078efcff */
[----:B------:R-:W-:Y:S01]  /*1f20*/  IABS R92, R7 ;  /* 0x00000007005c7213 */ /* 0x000fe20000000000 */
[----:B------:R-:W-:Y:S01]  /*1f30*/  @!P3 IMAD.MOV R82, RZ, RZ, -R82 ;  /* 0x000000ffff52b224 */ /* 0x000fe200078e0a52 */
[----:B------:R-:W-:Y:S01]  /*1f40*/  ISETP.GT.U32.AND P3, PT, R0, R86, PT ;  /* 0x000000560000720c */ /* 0x000fe20003f64070 */
[----:B------:R-:W-:Y:S01]  /*1f50*/  @!P5 IMAD.IADD R84, R84, 0x1, -R0 ;  /* 0x000000015454d824 */ /* 0x000fe200078e0a00 */
[----:B------:R-:W-:Y:S01]  /*1f60*/  ISETP.GT.U32.AND P5, PT, R0, R88, PT ;  /* 0x000000580000720c */ /* 0x000fe20003fa4070 */
[----:B------:R-:W-:Y:S01]  /*1f70*/  IMAD.MOV R9, RZ, RZ, -R8 ;  /* 0x000000ffff097224 */ /* 0x000fe200078e0a08 */
[----:B------:R-:W-:Y:S01]  /*1f80*/  LOP3.LUT R8, R4, 0x46, RZ, 0xfc, !PT ;  /* 0x0000004604087812 */ /* 0x000fe200078efcff */
[----:B------:R-:W-:Y:S01]  /*1f90*/  @!P6 IMAD.MOV R84, RZ, RZ, -R84 ;  /* 0x000000ffff54e224 */ /* 0x000fe200078e0a54 */
[----:B------:R-:W-:Y:S01]  /*1fa0*/  IABS R102, R13 ;  /* 0x0000000d00667213 */ /* 0x000fe20000000000 */
[----:B------:R-:W-:Y:S01]  /*1fb0*/  IMAD R90, R0, R9, R90 ;  /* 0x00000009005a7224 */ /* 0x000fe200078e025a */
[----:B------:R-:W-:Y:S01]  /*1fc0*/  IABS R96, R8 ;  /* 0x0000000800607213 */ /* 0x000fe20000000000 */
[----:B------:R-:W-:Y:S01]  /*1fd0*/  @!P0 IMAD.MOV R78, RZ, RZ, -R78 ;  /* 0x000000ffff4e8224 */ /* 0x000fe200078e0a4e */
[----:B------:R-:W-:-:S02]  /*1fe0*/  ISETP.GE.AND P0, PT, R10, RZ, PT ;  /* 0x000000ff0a00720c */ /* 0x000fc40003f06270 */
[----:B------:R-:W-:Y:S01]  /*1ff0*/  ISETP.GT.U32.AND P6, PT, R0, R90, PT ;  /* 0x0000005a0000720c */ /* 0x000fe20003fc4070 */
[----:B------:R-:W-:Y:S01]  /*2000*/  @!P3 IMAD.IADD R86, R86, 0x1, -R0 ;  /* 0x000000015656b824 */ /* 0x000fe200078e0a00 */
[----:B------:R-:W-:Y:S01]  /*2010*/  ISETP.GE.AND P3, PT, R7, RZ, PT ;  /* 0x000000ff0700720c */ /* 0x000fe20003f66270 */
[C---:B------:R-:W-:Y:S01]  /*2020*/  IMAD.HI.U32 R7, R5.reuse, R94, RZ ;  /* 0x0000005e05077227 */ /* 0x040fe200078e00ff */
[----:B------:R-:W-:Y:S02]  /*2030*/  @!P5 IADD3 R88, R88, -R0, RZ ;  /* 0x800000005858d210 */ /* 0x000fe40007ffe0ff */
[----:B------:R-:W-:Y:S01]  /*2040*/  LOP3.LUT R10, R4, 0x48, RZ, 0xfc, !PT ;  /* 0x00000048040a7812 */ /* 0x000fe200078efcff */
[----:B------:R-:W-:Y:S01]  /*2050*/  IMAD.MOV R9, RZ, RZ, -R7 ;  /* 0x000000ffff097224 */ /* 0x000fe200078e0a07 */
[----:B------:R-:W-:Y:S01]  /*2060*/  ISETP.GT.U32.AND P5, PT, R0, R88, PT ;  /* 0x000000580000720c */ /* 0x000fe20003fa4070 */
[----:B------:R-:W-:Y:S01]  /*2070*/  IMAD.HI.U32 R7, R5, R92, RZ ;  /* 0x0000005c05077227 */ /* 0x000fe200078e00ff */
[----:B------:R-:W-:-:S02]  /*2080*/  IABS R98, R10 ;  /* 0x0000000a00627213 */ /* 0x000fc40000000000 */
[----:B------:R-:W-:Y:S01]  /*2090*/  LOP3.LUT R15, R4, 0x4e, RZ, 0xfc, !PT ;  /* 0x0000004e040f7812 */ /* 0x000fe200078efcff */
[----:B------:R-:W-:Y:S01]  /*20a0*/  @!P6 IMAD.IADD R90, R90, 0x1, -R0 ;  /* 0x000000015a5ae824 */ /* 0x000fe200078e0a00 */
[----:B------:R-:W-:Y:S01]  /*20b0*/  LOP3.LUT R16, R4, 0x50, RZ, 0xfc, !PT ;  /* 0x0000005004107812 */ /* 0x000fe200078efcff */
[----:B------:R-:W-:Y:S01]  /*20c0*/  IMAD.MOV R7, RZ, RZ, -R7 ;  /* 0x000000ffff077224 */ /* 0x000fe200078e0a07 */
[----:B------:R-:W-:Y:S01]  /*20d0*/  IABS R104, R15 ;  /* 0x0000000f00687213 */ /* 0x000fe20000000000 */
[C---:B------:R-:W-:Y:S01]  /*20e0*/  IMAD R94, R0.reuse, R9, R94 ;  /* 0x00000009005e7224 */ /* 0x040fe200078e025e */
[C---:B------:R-:W-:Y:S01]  /*20f0*/  ISETP.GT.U32.AND P6, PT, R0.reuse, R90, PT ;  /* 0x0000005a0000720c */ /* 0x040fe20003fc4070 */
[----:B------:R-:W-:Y:S01]  /*2100*/  IMAD R92, R0, R7, R92 ;  /* 0x00000007005c7224 */ /* 0x000fe200078e025c */
[----:B------:R-:W-:Y:S01]  /*2110*/  IABS R106, R16 ;  /* 0x00000010006a7213 */ /* 0x000fe20000000000 */
[----:B------:R-:W-:Y:S01]  /*2120*/  IMAD.HI.U32 R7, R5, R96, RZ ;  /* 0x0000006005077227 */ /* 0x000fe200078e00ff */
[----:B------:R-:W-:-:S03]  /*2130*/  LOP3.LUT R17, R4, 0x8a, RZ, 0xfc, !PT ;  /* 0x0000008a04117812 */ /* 0x000fc600078efcff */
[----:B------:R-:W-:Y:S01]  /*2140*/  @!P1 IMAD.MOV R86, RZ, RZ, -R86 ;  /* 0x000000ffff569224 */ /* 0x000fe200078e0a56 */
[----:B------:R-:W-:Y:S01]  /*2150*/  ISETP.GE.AND P1, PT, R8, RZ, PT ;  /* 0x000000ff0800720c */ /* 0x000fe20003f26270 */
[----:B------:R-:W-:Y:S01]  /*2160*/  @!P5 IMAD.IADD R88, R88, 0x1, -R0 ;  /* 0x000000015858d824 */ /* 0x000fe200078e0a00 */
[----:B------:R-:W-:Y:S01]  /*2170*/  ISETP.GT.U32.AND P5, PT, R0, R94, PT ;  /* 0x0000005e0000720c */ /* 0x000fe20003fa4070 */
[----:B------:R-:W-:Y:S01]  /*2180*/  IMAD.HI.U32 R8, R5, R98, RZ ;  /* 0x0000006205087227 */ /* 0x000fe200078e00ff */
[----:B------:R-:W-:-:S03]  /*2190*/  IABS R184, R17 ;  /* 0x0000001100b87213 */ /* 0x000fc60000000000 */
[----:B------:R-:W-:Y:S02]  /*21a0*/  IMAD.MOV R7, RZ, RZ, -R7 ;  /* 0x000000ffff077224 */ /* 0x000fe400078e0a07 */
[----:B------:R-:W-:Y:S02]  /*21b0*/  IMAD.MOV R9, RZ, RZ, -R8 ;  /* 0x000000ffff097224 */ /* 0x000fe400078e0a08 */
[C---:B------:R-:W-:Y:S02]  /*21c0*/  IMAD R96, R0.reuse, R7, R96 ;  /* 0x0000000700607224 */ /* 0x040fe400078e0260 */
[----:B------:R-:W-:Y:S02]  /*21d0*/  IMAD R98, R0, R9, R98 ;  /* 0x0000000900627224 */ /* 0x000fe400078e0262 */
[--C-:B------:R-:W-:Y:S01]  /*21e0*/  @!P6 IMAD.IADD R90, R90, 0x1, -R0.reuse ;  /* 0x000000015a5ae824 */ /* 0x100fe200078e0a00 */
[----:B------:R-:W-:Y:S01]  /*21f0*/  ISETP.GT.U32.AND P6, PT, R0, R96, PT ;  /* 0x000000600000720c */ /* 0x000fe20003fc4070 */
[----:B------:R-:W-:Y:S01]  /*2200*/  @!P5 IMAD.IADD R94, R94, 0x1, -R0 ;  /* 0x000000015e5ed824 */ /* 0x000fe200078e0a00 */
[----:B------:R-:W-:Y:S01]  /*2210*/  ISETP.GT.U32.AND P5, PT, R0, R98, PT ;  /* 0x000000620000720c */ /* 0x000fe20003fa4070 */
[----:B------:R-:W-:-:S04]  /*2220*/  IMAD.HI.U32 R7, R5, R100, RZ ;  /* 0x0000006405077227 */ /* 0x000fc800078e00ff */
[----:B------:R-:W-:Y:S01]  /*2230*/  @!P4 IMAD.MOV R88, RZ, RZ, -R88 ;  /* 0x000000ffff58c224 */ /* 0x000fe200078e0a58 */
[----:B------:R-:W-:Y:S01]  /*2240*/  ISETP.GT.U32.AND P4, PT, R0, R92, PT ;  /* 0x0000005c0000720c */ /* 0x000fe20003f84070 */
[----:B------:R-:W-:Y:S01]  /*2250*/  @!P2 IMAD.MOV R90, RZ, RZ, -R90 ;  /* 0x000000ffff5aa224 */ /* 0x000fe200078e0a5a */
[----:B------:R-:W-:Y:S01]  /*2260*/  IADD3 R7, -R7, RZ, RZ ;  /* 0x000000ff07077210 */ /* 0x000fe20007ffe1ff */
[----:B------:R-:W-:-:S04]  /*2270*/  IMAD.HI.U32 R8, R5, R106, RZ ;  /* 0x0000006a05087227 */ /* 0x000fc800078e00ff */
[--C-:B------:R-:W-:Y:S02]  /*2280*/  @!P6 IMAD.IADD R96, R96, 0x1, -R0.reuse ;  /* 0x000000016060e824 */ /* 0x100fe400078e0a00 */
[----:B------:R-:W-:Y:S02]  /*2290*/  @!P5 IMAD.IADD R98, R98, 0x1, -R0 ;  /* 0x000000016262d824 */ /* 0x000fe400078e0a00 */
[C---:B------:R-:W-:Y:S01]  /*22a0*/  IMAD R100, R0.reuse, R7, R100 ;  /* 0x0000000700647224 */ /* 0x040fe200078e0264 */
[C---:B------:R-:W-:Y:S01]  /*22b0*/  ISETP.GT.U32.AND P5, PT, R0.reuse, R96, PT ;  /* 0x000000600000720c */ /* 0x040fe20003fa4070 */
[----:B------:R-:W-:Y:S01]  /*22c0*/  IMAD.HI.U32 R7, R5, R102, RZ ;  /* 0x0000006605077227 */ /* 0x000fe200078e00ff */
[----:B------:R-:W-:-:S03]  /*22d0*/  ISETP.GT.U32.AND P2, PT, R0, R98, PT ;  /* 0x000000620000720c */ /* 0x000fc60003f44070 */
[----:B------:R-:W-:Y:S01]  /*22e0*/  @!P4 IMAD.IADD R92, R92, 0x1, -R0 ;  /* 0x000000015c5cc824 */ /* 0x000fe200078e0a00 */
[C---:B------:R-:W-:Y:S01]  /*22f0*/  ISETP.GT.U32.AND P4, PT, R0.reuse, R94, PT ;  /* 0x0000005e0000720c */ /* 0x040fe20003f84070 */
[----:B------:R-:W-:Y:S02]  /*2300*/  IMAD.MOV R7, RZ, RZ, -R7 ;  /* 0x000000ffff077224 */ /* 0x000fe400078e0a07 */
[----:B------:R-:W-:Y:S01]  /*2310*/  IMAD.MOV R9, RZ, RZ, -R8 ;  /* 0x000000ffff097224 */ /* 0x000fe200078e0a08 */
[C---:B------:R-:W-:Y:S01]  /*2320*/  ISETP.GT.U32.AND P6, PT, R0.reuse, R92, PT ;  /* 0x0000005c0000720c */ /* 0x040fe20003fc4070 */
[----:B------:R-:W-:Y:S01]  /*2330*/  IMAD R102, R0, R7, R102 ;  /* 0x0000000700667224 */ /* 0x000fe200078e0266 */
[----:B------:R-:W-:Y:S01]  /*2340*/  LOP3.LUT R8, R4, 0x54, RZ, 0xfc, !PT ;  /* 0x0000005404087812 */ /* 0x000fe200078efcff */
[----:B------:R-:W-:Y:S01]  /*2350*/  IMAD.HI.U32 R7, R5, R104, RZ ;  /* 0x0000006805077227 */ /* 0x000fe200078e00ff */
[----:B------:R-:W-:Y:S02]  /*2360*/  @!P5 IADD3 R96, R96, -R0, RZ ;  /* 0x800000006060d210 */ /* 0x000fe40007ffe0ff */
[----:B------:R-:W-:Y:S01]  /*2370*/  ISETP.GT.U32.AND P5, PT, R0, R102, PT ;  /* 0x000000660000720c */ /* 0x000fe20003fa4070 */
[----:B------:R-:W-:Y:S01]  /*2380*/  IMAD.MOV R7, RZ, RZ, -R7 ;  /* 0x000000ffff077224 */ /* 0x000fe200078e0a07 */
[----:B------:R-:W-:Y:S01]  /*2390*/  IABS R110, R8 ;  /* 0x00000008006e7213 */ /* 0x000fe20000000000 */
[----:B------:R-:W-:Y:S01]  /*23a0*/  @!P4 IMAD.IADD R94, R94, 0x1, -R0 ;  /* 0x000000015e5ec824 */ /* 0x000fe200078e0a00 */
[C---:B------:R-:W-:Y:S01]  /*23b0*/  ISETP.GT.U32.AND P4, PT, R0.reuse, R100, PT ;  /* 0x000000640000720c */ /* 0x040fe20003f84070 */
[----:B------:R-:W-:Y:S01]  /*23c0*/  IMAD R104, R0, R7, R104 ;  /* 0x0000000700687224 */ /* 0x000fe200078e0268 */
[----:B------:R-:W-:Y:S01]  /*23d0*/  @!P1 IADD3 R96, -R96, RZ, RZ ;  /* 0x000000ff60609210 */ /* 0x000fe20007ffe1ff */
[--C-:B------:R-:W-:Y:S01]  /*23e0*/  @!P6 IMAD.IADD R92, R92, 0x1, -R0.reuse ;  /* 0x000000015c5ce824 */ /* 0x100fe200078e0a00 */
[----:B------:R-:W-:Y:S01]  /*23f0*/  ISETP.GE.AND P6, PT, R10, RZ, PT ;  /* 0x000000ff0a00720c */ /* 0x000fe20003fc6270 */
[----:B------:R-:W-:Y:S01]  /*2400*/  @!P2 IMAD.IADD R98, R98, 0x1, -R0 ;  /* 0x000000016262a824 */ /* 0x000fe200078e0a00 */
[----:B------:R-:W-:Y:S01]  /*2410*/  LOP3.LUT R10, R4, 0x52, RZ, 0xfc, !PT ;  /* 0x00000052040a7812 */ /* 0x000fe200078efcff */
[----:B------:R-:W-:Y:S01]  /*2420*/  IMAD R106, R0, R9, R106 ;  /* 0x00000009006a7224 */ /* 0x000fe200078e026a */
[----:B------:R-:W-:Y:S01]  /*2430*/  ISETP.GE.AND P2, PT, R11, RZ, PT ;  /* 0x000000ff0b00720c */ /* 0x000fe20003f46270 */
[----:B------:R-:W-:Y:S01]  /*2440*/  @!P5 IMAD.IADD R102, R102, 0x1, -R0 ;  /* 0x000000016666d824 */ /* 0x000fe200078e0a00 */
[----:B------:R-:W-:Y:S01]  /*2450*/  IABS R108, R10 ;  /* 0x0000000a006c7213 */ /* 0x000fe20000000000 */
[----:B------:R-:W-:Y:S01]  /*2460*/  @!P0 IMAD.MOV R94, RZ, RZ, -R94 ;  /* 0x000000ffff5e8224 */ /* 0x000fe200078e0a5e */
[----:B------:R-:W-:Y:S01]  /*2470*/  LOP3.LUT R11, R4, 0x56, RZ, 0xfc, !PT ;  /* 0x00000056040b7812 */ /* 0x000fe200078efcff */
[----:B------:R-:W-:Y:S01]  /*2480*/  @!P4 IMAD.IADD R100, R100, 0x1, -R0 ;  /* 0x000000016464c824 */ /* 0x000fe200078e0a00 */
[----:B------:R-:W-:Y:S01]  /*2490*/  ISETP.GT.U32.AND P5, PT, R0, R102, PT ;  /* 0x000000660000720c */ /* 0x000fe20003fa4070 */
[----:B------:R-:W-:Y:S01]  /*24a0*/  IMAD.HI.U32 R7, R5, R108, RZ ;  /* 0x0000006c05077227 */ /* 0x000fe200078e00ff */
[----:B------:R-:W-:-:S02]  /*24b0*/  IABS R132, R11 ;  /* 0x0000000b00847213 */ /* 0x000fc40000000000 */
[C---:B------:R-:W-:Y:S01]  /*24c0*/  ISETP.GT.U32.AND P0, PT, R0.reuse, R100, PT ;  /* 0x000000640000720c */ /* 0x040fe20003f04070 */
[----:B------:R-:W-:Y:S01]  /*24d0*/  IMAD.MOV R7, RZ, RZ, -R7 ;  /* 0x000000ffff077224 */ /* 0x000fe200078e0a07 */
[----:B------:R-:W-:Y:S01]  /*24e0*/  ISETP.GE.AND P4, PT, R13, RZ, PT ;  /* 0x000000ff0d00720c */ /* 0x000fe20003f86270 */
[----:B------:R-:W-:Y:S01]  /*24f0*/  @!P6 IMAD.MOV R98, RZ, RZ, -R98 ;  /* 0x000000ffff62e224 */ /* 0x000fe200078e0a62 */
[C---:B------:R-:W-:Y:S01]  /*2500*/  ISETP.GT.U32.AND P6, PT, R0.reuse, R106, PT ;  /* 0x0000006a0000720c */ /* 0x040fe20003fc4070 */
[----:B------:R-:W-:Y:S01]  /*2510*/  IMAD R108, R0, R7, R108 ;  /* 0x00000007006c7224 */ /* 0x000fe200078e026c */
[----:B------:R-:W-:Y:S01]  /*2520*/  LOP3.LUT R13, R4, 0x5a, RZ, 0xfc, !PT ;  /* 0x0000005a040d7812 */ /* 0x000fe200078efcff */
[----:B------:R-:W-:Y:S01]  /*2530*/  IMAD.HI.U32 R7, R5, R110, RZ ;  /* 0x0000006e05077227 */ /* 0x000fe200078e00ff */
[----:B------:R-:W-:Y:S02]  /*2540*/  ISETP.GE.AND P1, PT, R15, RZ, PT ;  /* 0x000000ff0f00720c */ /* 0x000fe40003f26270 */
[----:B------:R-:W-:Y:S01]  /*2550*/  IABS R136, R13 ;  /* 0x0000000d00887213 */ /* 0x000fe20000000000 */
[----:B------:R-:W-:Y:S01]  /*2560*/  @!P5 IMAD.IADD R102, R102, 0x1, -R0 ;  /* 0x000000016666d824 */ /* 0x000fe200078e0a00 */
[C---:B------:R-:W-:Y:S01]  /*2570*/  ISETP.GT.U32.AND P5, PT, R0.reuse, R108, PT ;  /* 0x0000006c0000720c */ /* 0x040fe20003fa4070 */
[----:B------:R-:W-:Y:S01]  /*2580*/  @!P3 IMAD.MOV R92, RZ, RZ, -R92 ;  /* 0x000000ffff5cb224 */ /* 0x000fe200078e0a5c */
[----:B------:R-:W-:Y:S01]  /*2590*/  ISETP.GT.U32.AND P3, PT, R0, R104, PT ;  /* 0x000000680000720c */ /* 0x000fe20003f64070 */
[----:B------:R-:W-:Y:S01]  /*25a0*/  IMAD.MOV R9, RZ, RZ, -R7 ;  /* 0x000000ffff097224 */ /* 0x000fe200078e0a07 */
[----:B------:R-:W-:Y:S01]  /*25b0*/  LOP3.LUT R15, R4, 0x5c, RZ, 0xfc, !PT ;  /* 0x0000005c040f7812 */ /* 0x000fe200078efcff */
[----:B------:R-:W-:-:S03]  /*25c0*/  IMAD.HI.U32 R7, R5, R132, RZ ;  /* 0x0000008405077227 */ /* 0x000fc600078e00ff */
[----:B------:R-:W-:Y:S01]  /*25d0*/  IABS R138, R15 ;  /* 0x0000000f008a7213 */ /* 0x000fe20000000000 */
[--C-:B------:R-:W-:Y:S01]  /*25e0*/  @!P0 IMAD.IADD R100, R100, 0x1, -R0.reuse ;  /* 0x0000000164648824 */ /* 0x100fe200078e0a00 */
[----:B------:R-:W-:Y:S01]  /*25f0*/  IADD3 R7, -R7, RZ, RZ ;  /* 0x000000ff07077210 */ /* 0x000fe20007ffe1ff */
[--C-:B------:R-:W-:Y:S01]  /*2600*/  @!P6 IMAD.IADD R106, R106, 0x1, -R0.reuse ;  /* 0x000000016a6ae824 */ /* 0x100fe200078e0a00 */
[----:B------:R-:W-:Y:S01]  /*2610*/  ISETP.GE.AND P0, PT, R16, RZ, PT ;  /* 0x000000ff1000720c */ /* 0x000fe20003f06270 */
[----:B------:R-:W-:Y:S01]  /*2620*/  @!P5 IMAD.IADD R108, R108, 0x1, -R0 ;  /* 0x000000016c6cd824 */ /* 0x000fe200078e0a00 */
[----:B------:R-:W-:Y:S01]  /*2630*/  LOP3.LUT R16, R4, 0x88, RZ, 0xfc, !PT ;  /* 0x0000008804107812 */ /* 0x000fe200078efcff */
[C---:B------:R-:W-:Y:S02]  /*2640*/  IMAD R132, R0.reuse, R7, R132 ;  /* 0x0000000700847224 */ /* 0x040fe400078e0284 */
[----:B------:R-:W-:Y:S01]  /*2650*/  @!P2 IMAD.MOV R100, RZ, RZ, -R100 ;  /* 0x000000ffff64a224 */ /* 0x000fe200078e0a64 */
[----:B------:R-:W-:Y:S01]  /*2660*/  ISETP.GT.U32.AND P5, PT, R0, R108, PT ;  /* 0x0000006c0000720c */ /* 0x000fe20003fa4070 */
[----:B------:R-:W-:Y:S01]  /*2670*/  @!P3 IMAD.IADD R104, R104, 0x1, -R0 ;  /* 0x000000016868b824 */ /* 0x000fe200078e0a00 */
[C---:B------:R-:W-:Y:S01]  /*2680*/  ISETP.GT.U32.AND P2, PT, R0.reuse, R106, PT ;  /* 0x0000006a0000720c */ /* 0x040fe20003f44070 */
[----:B------:R-:W-:Y:S01]  /*2690*/  IMAD R110, R0, R9, R110 ;  /* 0x00000009006e7224 */ /* 0x000fe200078e026e */
[----:B------:R-:W-:Y:S01]  /*26a0*/  ISETP.GE.AND P3, PT, R10, RZ, PT ;  /* 0x000000ff0a00720c */ /* 0x000fe20003f66270 */
[----:B------:R-:W-:Y:S01]  /*26b0*/  @!P4 IMAD.MOV R102, RZ, RZ, -R102 ;  /* 0x000000ffff66c224 */ /* 0x000fe200078e0a66 */
[----:B------:R-:W-:-:S02]  /*26c0*/  LOP3.LUT R10, R4, 0x58, RZ, 0xfc, !PT ;  /* 0x00000058040a7812 */ /* 0x000fc400078efcff */
[----:B------:R-:W-:Y:S02]  /*26d0*/  ISETP.GT.U32.AND P6, PT, R0, R104, PT ;  /* 0x000000680000720c */ /* 0x000fe40003fc4070 */
[----:B------:R-:W-:Y:S02]  /*26e0*/  IABS R134, R10 ;  /* 0x0000000a00867213 */ /* 0x000fe40000000000 */
[----:B------:R-:W-:Y:S01]  /*26f0*/  IABS R178, R16 ;  /* 0x0000001000b27213 */ /* 0x000fe20000000000 */
[----:B------:R-:W-:Y:S01]  /*2700*/  @!P5 IMAD.IADD R108, R108, 0x1, -R0 ;  /* 0x000000016c6cd824 */ /* 0x000fe200078e0a00 */
[----:B------:R-:W-:Y:S01]  /*2710*/  ISETP.GT.U32.AND P5, PT, R0, R132, PT ;  /* 0x000000840000720c */ /* 0x000fe20003fa4070 */
[----:B------:R-:W-:-:S04]  /*2720*/  IMAD.HI.U32 R7, R5, R134, RZ ;  /* 0x0000008605077227 */ /* 0x000fc800078e00ff */
[----:B------:R-:W-:Y:S01]  /*2730*/  @!P2 IMAD.IADD R106, R106, 0x1, -R0 ;  /* 0x000000016a6aa824 */ /* 0x000fe200078e0a00 */
[----:B------:R-:W-:Y:S01]  /*2740*/  ISETP.GE.AND P2, PT, R8, RZ, PT ;  /* 0x000000ff0800720c */ /* 0x000fe20003f46270 */
[----:B------:R-:W-:-:S04]  /*2750*/  IMAD.HI.U32 R8, R5, R136, RZ ;  /* 0x0000008805087227 */ /* 0x000fc800078e00ff */
[----:B------:R-:W-:Y:S02]  /*2760*/  IMAD.MOV R7, RZ, RZ, -R7 ;  /* 0x000000ffff077224 */ /* 0x000fe400078e0a07 */
[--C-:B------:R-:W-:Y:S02]  /*2770*/  @!P5 IMAD.IADD R132, R132, 0x1, -R0.reuse ;  /* 0x000000018484d824 */ /* 0x100fe400078e0a00 */
[----:B------:R-:W-:Y:S01]  /*2780*/  @!P6 IMAD.IADD R104, R104, 0x1, -R0 ;  /* 0x000000016868e824 */ /* 0x000fe200078e0a00 */
[C---:B------:R-:W-:Y:S01]  /*2790*/  ISETP.GT.U32.AND P6, PT, R0.reuse, R110, PT ;  /* 0x0000006e0000720c */ /* 0x040fe20003fc4070 */
[----:B------:R-:W-:Y:S01]  /*27a0*/  IMAD.MOV R9, RZ, RZ, -R8 ;  /* 0x000000ffff097224 */ /* 0x000fe200078e0a08 */
[C---:B------:R-:W-:Y:S01]  /*27b0*/  ISETP.GT.U32.AND P4, PT, R0.reuse, R132, PT ;  /* 0x000000840000720c */ /* 0x040fe20003f84070 */
[----:B------:R-:W-:Y:S01]  /*27c0*/  IMAD R134, R0, R7, R134 ;  /* 0x0000000700867224 */ /* 0x000fe200078e0286 */
[----:B------:R-:W-:Y:S01]  /*27d0*/  LOP3.LUT R8, R4, 0x5e, RZ, 0xfc, !PT ;  /* 0x0000005e04087812 */ /* 0x000fe200078efcff */
[----:B------:R-:W-:-:S03]  /*27e0*/  IMAD.HI.U32 R7, R5, R138, RZ ;  /* 0x0000008a05077227 */ /* 0x000fc600078e00ff */
[----:B------:R-:W-:Y:S01]  /*27f0*/  IABS R140, R8 ;  /* 0x00000008008c7213 */ /* 0x000fe20000000000 */
[C---:B------:R-:W-:Y:S01]  /*2800*/  IMAD R136, R0.reuse, R9, R136 ;  /* 0x0000000900887224 */ /* 0x040fe200078e0288 */
[----:B------:R-:W-:Y:S01]  /*2810*/  IADD3 R7, -R7, RZ, RZ ;  /* 0x000000ff07077210 */ /* 0x000fe20007ffe1ff */
[----:B------:R-:W-:Y:S01]  /*2820*/  @!P1 IMAD.MOV R104, RZ, RZ, -R104 ;  /* 0x000000ffff689224 */ /* 0x000fe200078e0a68 */
[C---:B------:R-:W-:Y:S01]  /*2830*/  ISETP.GT.U32.AND P1, PT, R0.reuse, R134, PT ;  /* 0x000000860000720c */ /* 0x040fe20003f24070 */
[----:B------:R-:W-:Y:S01]  /*2840*/  @!P3 IMAD.MOV R108, RZ, RZ, -R108 ;  /* 0x000000ffff6cb224 */ /* 0x000fe200078e0a6c */
[C---:B------:R-:W-:Y:S01]  /*2850*/  ISETP.GT.U32.AND P3, PT, R0.reuse, R136, PT ;  /* 0x000000880000720c */ /* 0x040fe20003f64070 */
[----:B------:R-:W-:Y:S01]  /*2860*/  IMAD R138, R0, R7, R138 ;  /* 0x00000007008a7224 */ /* 0x000fe200078e028a */
[----:B------:R-:W-:Y:S01]  /*2870*/  LOP3.LUT R9, R4, 0x60, RZ, 0xfc, !PT ;  /* 0x0000006004097812 */ /* 0x000fe200078efcff */
[--C-:B------:R-:W-:Y:S02]  /*2880*/  @!P4 IMAD.IADD R132, R132, 0x1, -R0.reuse ;  /* 0x000000018484c824 */ /* 0x100fe400078e0a00 */
[----:B------:R-:W-:Y:S01]  /*2890*/  @!P6 IMAD.IADD R110, R110, 0x1, -R0 ;  /* 0x000000016e6ee824 */ /* 0x000fe200078e0a00 */
[----:B------:R-:W-:Y:S01]  /*28a0*/  ISETP.GT.U32.AND P4, PT, R0, R138, PT ;  /* 0x0000008a0000720c */ /* 0x000fe20003f84070 */
[----:B------:R-:W-:Y:S01]  /*28b0*/  IMAD.HI.U32 R7, R5, R140, RZ ;  /* 0x0000008c05077227 */ /* 0x000fe200078e00ff */
[----:B------:R-:W-:-:S02]  /*28c0*/  IABS R142, R9 ;  /* 0x00000009008e7213 */ /* 0x000fc40000000000 */
[----:B------:R-:W-:Y:S01]  /*28d0*/  ISETP.GT.U32.AND P5, PT, R0, R110, PT ;  /* 0x0000006e0000720c */ /* 0x000fe20003fa4070 */
[--C-:B------:R-:W-:Y:S01]  /*28e0*/  @!P1 IMAD.IADD R134, R134, 0x1, -R0.reuse ;  /* 0x0000000186869824 */ /* 0x100fe200078e0a00 */
[----:B------:R-:W-:Y:S01]  /*28f0*/  ISETP.GE.AND P6, PT, R11, RZ, PT ;  /* 0x000000ff0b00720c */ /* 0x000fe20003fc6270 */
[----:B------:R-:W-:Y:S01]  /*2900*/  @!P3 IMAD.IADD R136, R136, 0x1, -R0 ;  /* 0x000000018888b824 */ /* 0x000fe200078e0a00 */
[----:B------:R-:W-:Y:S01]  /*2910*/  ISETP.GE.AND P1, PT, R15, RZ, PT ;  /* 0x000000ff0f00720c */ /* 0x000fe20003f26270 */
[----:B------:R-:W-:Y:S01]  /*2920*/  IMAD.MOV R7, RZ, RZ, -R7 ;  /* 0x000000ffff077224 */ /* 0x000fe200078e0a07 */
[----:B------:R-:W-:Y:S01]  /*2930*/  ISETP.GT.U32.AND P3, PT, R0, R134, PT ;  /* 0x000000860000720c */ /* 0x000fe20003f64070 */
[----:B------:R-:W-:Y:S01]  /*2940*/  @!P0 IMAD.MOV R106, RZ, RZ, -R106 ;  /* 0x000000ffff6a8224 */ /* 0x000fe200078e0a6a */
[----:B------:R-:W-:Y:S01]  /*2950*/  ISETP.GE.AND P0, PT, R10, RZ, PT ;  /* 0x000000ff0a00720c */ /* 0x000fe20003f06270 */
[----:B------:R-:W-:Y:S01]  /*2960*/  @!P4 IMAD.IADD R138, R138, 0x1, -R0 ;  /* 0x000000018a8ac824 */ /* 0x000fe200078e0a00 */
[----:B------:R-:W-:Y:S01]  /*2970*/  LOP3.LUT R10, R4, 0x62, RZ, 0xfc, !PT ;  /* 0x00000062040a7812 */ /* 0x000fe200078efcff */
[----:B------:R-:W-:Y:S01]  /*2980*/  IMAD R140, R0, R7, R140 ;  /* 0x00000007008c7224 */ /* 0x000fe200078e028c */
[----:B------:R-:W-:Y:S01]  /*2990*/  LOP3.LUT R11, R4, 0x66, RZ, 0xfc, !PT ;  /* 0x00000066040b7812 */ /* 0x000fe200078efcff */
[----:B------:R-:W-:Y:S01]  /*29a0*/  IMAD.HI.U32 R7, R5, R142, RZ ;  /* 0x0000008e05077227 */ /* 0x000fe200078e00ff */
[----:B------:R-:W-:-:S02]  /*29b0*/  ISETP.GT.U32.AND P4, PT, R0, R138, PT ;  /* 0x0000008a0000720c */ /* 0x000fc40003f84070 */
[----:B------:R-:W-:Y:S01]  /*29c0*/  IABS R144, R10 ;  /* 0x0000000a00907213 */ /* 0x000fe20000000000 */
[--C-:B------:R-:W-:Y:S01]  /*29d0*/  @!P5 IMAD.IADD R110, R110, 0x1, -R0.reuse ;  /* 0x000000016e6ed824 */ /* 0x100fe200078e0a00 */
[----:B------:R-:W-:Y:S01]  /*29e0*/  IABS R148, R11 ;  /* 0x0000000b00947213 */ /* 0x000fe20000000000 */
[----:B------:R-:W-:Y:S01]  /*29f0*/  @!P3 IMAD.IADD R134, R134, 0x1, -R0 ;  /* 0x000000018686b824 */ /* 0x000fe200078e0a00 */
[----:B------:R-:W-:Y:S01]  /*2a00*/  ISETP.GT.U32.AND P3, PT, R0, R140, PT ;  /* 0x0000008c0000720c */ /* 0x000fe20003f64070 */
[----:B------:R-:W-:Y:S01]  /*2a10*/  IMAD.MOV R7, RZ, RZ, -R7 ;  /* 0x000000ffff077224 */ /* 0x000fe200078e0a07 */
[----:B------:R-:W-:Y:S01]  /*2a20*/  @!P2 IADD3 R110, -R110, RZ, RZ ;  /* 0x000000ff6e6ea210 */ /* 0x000fe20007ffe1ff */
[----:B------:R-:W-:Y:S01]  /*2a30*/  @!P6 IMAD.MOV R132, RZ, RZ, -R132 ;  /* 0x000000ffff84e224 */ /* 0x000fe200078e0a84 */
[C---:B------:R-:W-:Y:S01]  /*2a40*/  ISETP.GT.U32.AND P2, PT, R0.reuse, R136, PT ;  /* 0x000000880000720c */ /* 0x040fe20003f44070 */
[----:B------:R-:W-:Y:S01]  /*2a50*/  IMAD R142, R0, R7, R142 ;  /* 0x00000007008e7224 */ /* 0x000fe200078e028e */
[----:B------:R-:W-:Y:S01]  /*2a60*/  @!P0 IADD3 R134, -R134, RZ, RZ ;  /* 0x000000ff86868210 */ /* 0x000fe20007ffe1ff */
[----:B------:R-:W-:Y:S01]  /*2a70*/  @!P4 IMAD.IADD R138, R138, 0x1, -R0 ;  /* 0x000000018a8ac824 */ /* 0x000fe200078e0a00 */
[----:B------:R-:W-:Y:S01]  /*2a80*/  ISETP.GE.AND P6, PT, R8, RZ, PT ;  /* 0x000000ff0800720c */ /* 0x000fe20003fc6270 */
[----:B------:R-:W-:Y:S01]  /*2a90*/  IMAD.HI.U32 R7, R5, R144, RZ ;  /* 0x0000009005077227 */ /* 0x000fe200078e00ff */
[----:B------:R-:W-:-:S02]  /*2aa0*/  ISETP.GT.U32.AND P4, PT, R0, R142, PT ;  /* 0x0000008e0000720c */ /* 0x000fc40003f84070 */
[----:B------:R-:W-:Y:S01]  /*2ab0*/  ISETP.GE.AND P5, PT, R13, RZ, PT ;  /* 0x000000ff0d00720c */ /* 0x000fe20003fa6270 */
[--C-:B------:R-:W-:Y:S01]  /*2ac0*/  @!P3 IMAD.IADD R140, R140, 0x1, -R0.reuse ;  /* 0x000000018c8cb824 */ /* 0x100fe200078e0a00 */
[----:B------:R-:W-:Y:S01]  /*2ad0*/  ISETP.GE.AND P3, PT, R10, RZ, PT ;  /* 0x000000ff0a00720c */ /* 0x000fe20003f66270 */
[----:B------:R-:W-:Y:S01]  /*2ae0*/  IMAD.HI.U32 R8, R5, R148, RZ ;  /* 0x0000009405087227 */ /* 0x000fe200078e00ff */
[----:B------:R-:W-:Y:S02]  /*2af0*/  LOP3.LUT R10, R4, 0x6a, RZ, 0xfc, !PT ;  /* 0x0000006a040a7812 */ /* 0x000fe400078efcff */
[----:B------:R-:W-:Y:S01]  /*2b00*/  ISETP.GT.U32.AND P0, PT, R0, R140, PT ;  /* 0x0000008c0000720c */ /* 0x000fe20003f04070 */
[--C-:B------:R-:W-:Y:S01]  /*2b10*/  @!P2 IMAD.IADD R136, R136, 0x1, -R0.reuse ;  /* 0x000000018888a824 */ /* 0x100fe200078e0a00 */
[----:B------:R-:W-:Y:S01]  /*2b20*/  ISETP.GE.AND P2, PT, R9, RZ, PT ;  /* 0x000000ff0900720c */ /* 0x000fe20003f46270 */
[----:B------:R-:W-:Y:S01]  /*2b30*/  IMAD.MOV R7, RZ, RZ, -R7 ;  /* 0x000000ffff077224 */ /* 0x000fe200078e0a07 */
[----:B------:R-:W-:Y:S01]  /*2b40*/  LOP3.LUT R9, R4, 0x64, RZ, 0xfc, !PT ;  /* 0x0000006404097812 */ /* 0x000fe200078efcff */
[----:B------:R-:W-:Y:S01]  /*2b50*/  @!P4 IMAD.IADD R142, R142, 0x1, -R0 ;  /* 0x000000018e8ec824 */ /* 0x000fe200078e0a00 */
[----:B------:R-:W-:Y:S01]  /*2b60*/  IABS R152, R10 ;  /* 0x0000000a00987213 */ /* 0x000fe20000000000 */
[----:B------:R-:W-:Y:S01]  /*2b70*/  @!P1 IMAD.MOV R138, RZ, RZ, -R138 ;  /* 0x000000ffff8a9224 */ /* 0x000fe200078e0a8a */
[----:B------:R-:W-:Y:S01]  /*2b80*/  IABS R146, R9 ;  /* 0x0000000900927213 */ /* 0x000fe20000000000 */
[C---:B------:R-:W-:Y:S01]  /*2b90*/  IMAD R144, R0.reuse, R7, R144 ;  /* 0x0000000700907224 */ /* 0x040fe200078e0290 */
[----:B------:R-:W-:Y:S01]  /*2ba0*/  ISETP.GE.AND P1, PT, R9, RZ, PT ;  /* 0x000000ff0900720c */ /* 0x000fe20003f26270 */
[----:B------:R-:W-:Y:S01]  /*2bb0*/  IMAD.MOV R9, RZ, RZ, -R8 ;  /* 0x000000ffff097224 */ /* 0x000fe200078e0a08 */
[----:B------:R-:W-:Y:S01]  /*2bc0*/  ISETP.GT.U32.AND P4, PT, R0, R142, PT ;  /* 0x0000008e0000720c */ /* 0x000fe20003f84070 */
[----:B------:R-:W-:Y:S01]  /*2bd0*/  IMAD.HI.U32 R7, R5, R146, RZ ;  /* 0x0000009205077227 */ /* 0x000fe200078e00ff */
[----:B------:R-:W-:-:S02]  /*2be0*/  LOP3.LUT R8, R4, 0x68, RZ, 0xfc, !PT ;  /* 0x0000006804087812 */ /* 0x000fc400078efcff */
[----:B------:R-:W-:Y:S01]  /*2bf0*/  LOP3.LUT R15, R4, 0x74, RZ, 0xfc, !PT ;  /* 0x00000074040f7812 */ /* 0x000fe200078efcff */
[----:B------:R-:W-:Y:S01]  /*2c00*/  @!P0 IMAD.IADD R140, R140, 0x1, -R0 ;  /* 0x000000018c8c8824 */ /* 0x000fe200078e0a00 */
[----:B------:R-:W-:Y:S01]  /*2c10*/  ISETP.GE.AND P0, PT, R11, RZ, PT ;  /* 0x000000ff0b00720c */ /* 0x000fe20003f06270 */
[----:B------:R-:W-:Y:S01]  /*2c20*/  IMAD R148, R0, R9, R148 ;  /* 0x0000000900947224 */ /* 0x000fe200078e0294 */
[----:B------:R-:W-:Y:S01]  /*2c30*/  IABS R150, R8 ;  /* 0x0000000800967213 */ /* 0x000fe20000000000 */
[----:B------:R-:W-:Y:S01]  /*2c40*/  IMAD.MOV R7, RZ, RZ, -R7 ;  /* 0x000000ffff077224 */ /* 0x000fe200078e0a07 */
[----:B------:R-:W-:Y:S01]  /*2c50*/  @!P6 IADD3 R140, -R140, RZ, RZ ;  /* 0x000000ff8c8ce210 */ /* 0x000fe20007ffe1ff */
[----:B------:R-:W-:Y:S01]  /*2c60*/  @!P5 IMAD.MOV R136, RZ, RZ, -R136 ;  /* 0x000000ffff88d224 */ /* 0x000fe200078e0a88 */
[C---:B------:R-:W-:Y:S01]  /*2c70*/  ISETP.GT.U32.AND P6, PT, R0.reuse, R148, PT ;  /* 0x000000940000720c */ /* 0x040fe20003fc4070 */
[C---:B------:R-:W-:Y:S01]  /*2c80*/  IMAD R146, R0.reuse, R7, R146 ;  /* 0x0000000700927224 */ /* 0x040fe200078e0292 */
[----:B------:R-:W-:Y:S01]  /*2c90*/  ISETP.GT.U32.AND P5, PT, R0, R144, PT ;  /* 0x000000900000720c */ /* 0x000fe20003fa4070 */
[----:B------:R-:W-:Y:S01]  /*2ca0*/  @!P4 IMAD.IADD R142, R142, 0x1, -R0 ;  /* 0x000000018e8ec824 */ /* 0x000fe200078e0a00 */
[----:B------:R-:W-:Y:S01]  /*2cb0*/  LOP3.LUT R11, R4, 0x6c, RZ, 0xfc, !PT ;  /* 0x0000006c040b7812 */ /* 0x000fe200078efcff */
[----:B------:R-:W-:Y:S01]  /*2cc0*/  IMAD.HI.U32 R7, R5, R150, RZ ;  /* 0x0000009605077227 */ /* 0x000fe200078e00ff */
[----:B------:R-:W-:-:S02]  /*2cd0*/  ISETP.GT.U32.AND P4, PT, R0, R146, PT ;  /* 0x000000920000720c */ /* 0x000fc40003f84070 */
[----:B------:R-:W-:Y:S01]  /*2ce0*/  IABS R154, R11 ;  /* 0x0000000b009a7213 */ /* 0x000fe20000000000 */
[----:B------:R-:W-:Y:S01]  /*2cf0*/  @!P2 IMAD.MOV R142, RZ, RZ, -R142 ;  /* 0x000000ffff8ea224 */ /* 0x000fe200078e0a8e */
[----:B------:R-:W-:Y:S01]  /*2d00*/  ISETP.GE.AND P2, PT, R8, RZ, PT ;  /* 0x000000ff0800720c */ /* 0x000fe20003f46270 */
[----:B------:R-:W-:Y:S01]  /*2d10*/  IMAD.MOV R9, RZ, RZ, -R7 ;  /* 0x000000ffff097224 */ /* 0x000fe200078e0a07 */
[----:B------:R-:W-:Y:S01]  /*2d20*/  IABS R162, R15 ;  /* 0x0000000f00a27213 */ /* 0x000fe20000000000 */
[----:B------:R-:W-:Y:S01]  /*2d30*/  @!P6 IMAD.IADD R148, R148, 0x1, -R0 ;  /* 0x000000019494e824 */ /* 0x000fe200078e0a00 */
[----:B------:R-:W-:Y:S01]  /*2d40*/  LOP3.LUT R13, R4, 0x72, RZ, 0xfc, !PT ;  /* 0x00000072040d7812 */ /* 0x000fe200078efcff */
[----:B------:R-:W-:-:S03]  /*2d50*/  IMAD.HI.U32 R8, R5, R154, RZ ;  /* 0x0000009a05087227 */ /* 0x000fc600078e00ff */
[----:B------:R-:W-:Y:S01]  /*2d60*/  ISETP.GT.U32.AND P6, PT, R0, R148, PT ;  /* 0x000000940000720c */ /* 0x000fe20003fc4070 */
[--C-:B------:R-:W-:Y:S01]  /*2d70*/  @!P4 IMAD.IADD R146, R146, 0x1, -R0.reuse ;  /* 0x000000019292c824 */ /* 0x100fe200078e0a00 */
[----:B------:R-:W-:Y:S01]  /*2d80*/  IABS R160, R13 ;  /* 0x0000000d00a07213 */ /* 0x000fe20000000000 */
[----:B------:R-:W-:Y:S02]  /*2d90*/  @!P5 IMAD.IADD R144, R144, 0x1, -R0 ;  /* 0x000000019090d824 */ /* 0x000fe400078e0a00 */
[C---:B------:R-:W-:Y:S01]  /*2da0*/  IMAD R150, R0.reuse, R9, R150 ;  /* 0x0000000900967224 */ /* 0x040fe200078e0296 */
[C---:B------:R-:W-:Y:S01]  /*2db0*/  ISETP.GT.U32.AND P4, PT, R0.reuse, R146, PT ;  /* 0x000000920000720c */ /* 0x040fe20003f84070 */
[----:B------:R-:W-:Y:S01]  /*2dc0*/  IMAD.MOV R9, RZ, RZ, -R8 ;  /* 0x000000ffff097224 */ /* 0x000fe200078e0a08 */
[----:B------:R-:W-:Y:S01]  /*2dd0*/  ISETP.GT.U32.AND P5, PT, R0, R144, PT ;  /* 0x000000900000720c */ /* 0x000fe20003fa4070 */
[----:B------:R-:W-:-:S04]  /*2de0*/  IMAD.HI.U32 R7, R5, R152, RZ ;  /* 0x0000009805077227 */ /* 0x000fc800078e00ff */
[----:B------:R-:W-:Y:S02]  /*2df0*/  IMAD R154, R0, R9, R154 ;  /* 0x00000009009a7224 */ /* 0x000fe400078e029a */
[----:B------:R-:W-:Y:S02]  /*2e00*/  @!P6 IMAD.IADD R148, R148, 0x1, -R0 ;  /* 0x000000019494e824 */ /* 0x000fe400078e0a00 */
[----:B------:R-:W-:Y:S02]  /*2e10*/  IMAD.MOV R7, RZ, RZ, -R7 ;  /* 0x000000ffff077224 */ /* 0x000fe400078e0a07 */
[----:B------:R-:W-:Y:S01]  /*2e20*/  @!P0 IMAD.MOV R148, RZ, RZ, -R148 ;  /* 0x000000ffff948224 */ /* 0x000fe200078e0a94 */
[C---:B------:R-:W-:Y:S01]  /*2e30*/  ISETP.GT.U32.AND P0, PT, R0.reuse, R154, PT ;  /* 0x0000009a0000720c */ /* 0x040fe20003f04070 */
[----:B------:R-:W-:Y:S01]  /*2e40*/  IMAD R152, R0, R7, R152 ;  /* 0x0000000700987224 */ /* 0x000fe200078e0298 */
[----:B------:R-:W-:Y:S01]  /*2e50*/  @!P4 IADD3 R146, R146, -R0, RZ ;  /* 0x800000009292c210 */ /* 0x000fe20007ffe0ff */
[----:B------:R-:W-:Y:S01]  /*2e60*/  @!P5 IMAD.IADD R144, R144, 0x1, -R0 ;  /* 0x000000019090d824 */ /* 0x000fe200078e0a00 */
[----:B------:R-:W-:-:S02]  /*2e70*/  ISETP.GT.U32.AND P4, PT, R0, R150, PT ;  /* 0x000000960000720c */ /* 0x000fc40003f84070 */
[----:B------:R-:W-:Y:S01]  /*2e80*/  ISETP.GE.AND P5, PT, R10, RZ, PT ;  /* 0x000000ff0a00720c */ /* 0x000fe20003fa6270 */
[----:B------:R-:W-:Y:S01]  /*2e90*/  @!P1 IMAD.MOV R146, RZ, RZ, -R146 ;  /* 0x000000ffff929224 */ /* 0x000fe200078e0a92 */
[C---:B------:R-:W-:Y:S01]  /*2ea0*/  LOP3.LUT R7, R4.reuse, 0x6e, RZ, 0xfc, !PT ;  /* 0x0000006e04077812 */ /* 0x040fe200078efcff */
[----:B------:R-:W-:Y:S01]  /*2eb0*/  @!P3 IMAD.MOV R144, RZ, RZ, -R144 ;  /* 0x000000ffff90b224 */ /* 0x000fe200078e0a90 */
[----:B------:R-:W-:Y:S02]  /*2ec0*/  LOP3.LUT R10, R4, 0x70, RZ, 0xfc, !PT ;  /* 0x00000070040a7812 */ /* 0x000fe400078efcff */
[----:B------:R-:W-:Y:S01]  /*2ed0*/  ISETP.GT.U32.AND P1, PT, R0, R152, PT ;  /* 0x000000980000720c */ /* 0x000fe20003f24070 */
[--C-:B------:R-:W-:Y:S01]  /*2ee0*/  @!P0 IMAD.IADD R154, R154, 0x1, -R0.reuse ;  /* 0x000000019a9a8824 */ /* 0x100fe200078e0a00 */
[----:B------:R-:W-:Y:S02]  /*2ef0*/  IABS R156, R7 ;  /* 0x00000007009c7213 */ /* 0x000fe40000000000 */
[----:B------:R-:W-:Y:S01]  /*2f00*/  IABS R158, R10 ;  /* 0x0000000a009e7213 */ /* 0x000fe20000000000 */
[----:B------:R-:W-:Y:S01]  /*2f10*/  @!P4 IMAD.IADD R150, R150, 0x1, -R0 ;  /* 0x000000019696c824 */ /* 0x000fe200078e0a00 */
[----:B------:R-:W-:Y:S01]  /*2f20*/  ISETP.GE.AND P6, PT, R7, RZ, PT ;  /* 0x000000ff0700720c */ /* 0x000fe20003fc6270 */
[----:B------:R-:W-:Y:S01]  /*2f30*/  IMAD.HI.U32 R7, R5, R156, RZ ;  /* 0x0000009c05077227 */ /* 0x000fe200078e00ff */
[----:B------:R-:W-:-:S02]  /*2f40*/  ISETP.GT.U32.AND P0, PT, R0, R154, PT ;  /* 0x0000009a0000720c */ /* 0x000fc40003f04070 */
[----:B------:R-:W-:Y:S01]  /*2f50*/  ISETP.GT.U32.AND P4, PT, R0, R150, PT ;  /* 0x000000960000720c */ /* 0x000fe20003f84070 */
[----:B------:R-:W-:Y:S01]  /*2f60*/  IMAD.HI.U32 R8, R5, R158, RZ ;  /* 0x0000009e05087227 */ /* 0x000fe200078e00ff */
[----:B------:R-:W-:-:S03]  /*2f70*/  ISETP.GE.AND P3, PT, R11, RZ, PT ;  /* 0x000000ff0b00720c */ /* 0x000fc60003f66270 */
[----:B------:R-:W-:Y:S02]  /*2f80*/  IMAD.MOV R9, RZ, RZ, -R7 ;  /* 0x000000ffff097224 */ /* 0x000fe400078e0a07 */
[----:B------:R-:W-:Y:S02]  /*2f90*/  IMAD.MOV R11, RZ, RZ, -R8 ;  /* 0x000000ffff0b7224 */ /* 0x000fe400078e0a08 */
[----:B------:R-:W-:-:S04]  /*2fa0*/  IMAD.HI.U32 R8, R5, R162, RZ ;  /* 0x000000a205087227 */ /* 0x000fc800078e00ff */
[----:B------:R-:W-:Y:S02]  /*2fb0*/  @!P1 IMAD.IADD R152, R152, 0x1, -R0 ;  /* 0x0000000198989824 */ /* 0x000fe400078e0a00 */
[C---:B------:R-:W-:Y:S02]  /*2fc0*/  IMAD R156, R0.reuse, R9, R156 ;  /* 0x00000009009c7224 */ /* 0x040fe400078e029c */
[----:B------:R-:W-:Y:S01]  /*2fd0*/  IMAD.MOV R9, RZ, RZ, -R8 ;  /* 0x000000ffff097224 */ /* 0x000fe200078e0a08 */
[----:B------:R-:W-:Y:S01]  /*2fe0*/  ISETP.GT.U32.AND P1, PT, R0, R152, PT ;  /* 0x000000980000720c */ /* 0x000fe20003f24070 */
[----:B------:R-:W-:Y:S02]  /*2ff0*/  @!P0 IMAD.IADD R154, R154, 0x1, -R0 ;  /* 0x000000019a9a8824 */ /* 0x000fe400078e0a00 */
[----:B------:R-:W-:Y:S01]  /*3000*/  IMAD R162, R0, R9, R162 ;  /* 0x0000000900a27224 */ /* 0x000fe200078e02a2 */
[----:B------:R-:W-:Y:S01]  /*3010*/  LOP3.LUT R9, R4, 0x78, RZ, 0xfc, !PT ;  /* 0x0000007804097812 */ /* 0x000fe200078efcff */
[----:B------:R-:W-:Y:S01]  /*3020*/  @!P4 IMAD.IADD R150, R150, 0x1, -R0 ;  /* 0x000000019696c824 */ /* 0x000fe200078e0a00 */
[----:B------:R-:W-:Y:S01]  /*3030*/  @!P3 IADD3 R154, -R154, RZ, RZ ;  /* 0x000000ff9a9ab210 */ /* 0x000fe20007ffe1ff */
[----:B------:R-:W-:Y:S01]  /*3040*/  IMAD R158, R0, R11, R158 ;  /* 0x0000000b009e7224 */ /* 0x000fe200078e029e */
[----:B------:R-:W-:Y:S01]  /*3050*/  ISETP.GE.AND P4, PT, R10, RZ, PT ;  /* 0x000000ff0a00720c */ /* 0x000fe20003f86270 */
[----:B------:R-:W-:Y:S01]  /*3060*/  IMAD.HI.U32 R7, R5, R160, RZ ;  /* 0x000000a005077227 */ /* 0x000fe200078e00ff */
[----:B------:R-:W-:-:S02]  /*3070*/  ISETP.GT.U32.AND P3, PT, R0, R162, PT ;  /* 0x000000a20000720c */ /* 0x000fc40003f64070 */
[----:B------:R-:W-:Y:S01]  /*3080*/  LOP3.LUT R10, R4, 0x76, RZ, 0xfc, !PT ;  /* 0x00000076040a7812 */ /* 0x000fe200078efcff */
[----:B------:R-:W-:Y:S01]  /*3090*/  @!P2 IMAD.MOV R150, RZ, RZ, -R150 ;  /* 0x000000ffff96a224 */ /* 0x000fe200078e0a96 */
[----:B------:R-:W-:Y:S01]  /*30a0*/  ISETP.GT.U32.AND P2, PT, R0, R158, PT ;  /* 0x0000009e0000720c */ /* 0x000fe20003f44070 */
[----:B------:R-:W-:Y:S01]  /*30b0*/  @!P1 IMAD.IADD R152, R152, 0x1, -R0 ;  /* 0x0000000198989824 */ /* 0x000fe200078e0a00 */
[----:B------:R-:W-:Y:S02]  /*30c0*/  IADD3 R7, -R7, RZ, RZ ;  /* 0x000000ff07077210 */ /* 0x000fe40007ffe1ff */
[----:B------:R-:W-:Y:S01]  /*30d0*/  IABS R164, R10 ;  /* 0x0000000a00a47213 */ /* 0x000fe20000000000 */
[----:B------:R-:W-:Y:S01]  /*30e0*/  @!P5 IMAD.MOV R152, RZ, RZ, -R152 ;  /* 0x000000ffff98d224 */ /* 0x000fe200078e0a98 */
[C---:B------:R-:W-:Y:S01]  /*30f0*/  ISETP.GT.U32.AND P1, PT, R0.reuse, R156, PT ;  /* 0x0000009c0000720c */ /* 0x040fe20003f24070 */
[----:B------:R-:W-:Y:S01]  /*3100*/  IMAD R160, R0, R7, R160 ;  /* 0x0000000700a07224 */ /* 0x000fe200078e02a0 */
[----:B------:R-:W-:Y:S01]  /*3110*/  IABS R166, R9 ;  /* 0x0000000900a67213 */ /* 0x000fe20000000000 */
[----:B------:R-:W-:Y:S01]  /*3120*/  IMAD.HI.U32 R7, R5, R164, RZ ;  /* 0x000000a405077227 */ /* 0x000fe200078e00ff */
[----:B------:R-:W-:-:S02]  /*3130*/  LOP3.LUT R11, R4, 0x7a, RZ, 0xfc, !PT ;  /* 0x0000007a040b7812 */ /* 0x000fc400078efcff */
[----:B------:R-:W-:Y:S01]  /*3140*/  ISETP.GT.U32.AND P0, PT, R0, R160, PT ;  /* 0x000000a00000720c */ /* 0x000fe20003f04070 */
[--C-:B------:R-:W-:Y:S01]  /*3150*/  @!P3 IMAD.IADD R162, R162, 0x1, -R0.reuse ;  /* 0x00000001a2a2b824 */ /* 0x100fe200078e0a00 */
[----:B------:R-:W-:Y:S01]  /*3160*/  IABS R170, R11 ;  /* 0x0000000b00aa7213 */ /* 0x000fe20000000000 */
[--C-:B------:R-:W-:Y:S01]  /*3170*/  @!P2 IMAD.IADD R158, R158, 0x1, -R0.reuse ;  /* 0x000000019e9ea824 */ /* 0x100fe200078e0a00 */
[----:B------:R-:W-:Y:S01]  /*3180*/  ISETP.GE.AND P5, PT, R13, RZ, PT ;  /* 0x000000ff0d00720c */ /* 0x000fe20003fa6270 */
[----:B------:R-:W-:Y:S01]  /*3190*/  IMAD.MOV R7, RZ, RZ, -R7 ;  /* 0x000000ffff077224 */ /* 0x000fe200078e0a07 */
[----:B------:R-:W-:Y:S01]  /*31a0*/  ISETP.GT.U32.AND P3, PT, R0, R162, PT ;  /* 0x000000a20000720c */ /* 0x000fe20003f64070 */
[----:B------:R-:W-:Y:S01]  /*31b0*/  @!P1 IMAD.IADD R156, R156, 0x1, -R0 ;  /* 0x000000019c9c9824 */ /* 0x000fe200078e0a00 */
[C---:B------:R-:W-:Y:S01]  /*31c0*/  ISETP.GT.U32.AND P2, PT, R0.reuse, R158, PT ;  /* 0x0000009e0000720c */ /* 0x040fe20003f44070 */
[C---:B------:R-:W-:Y:S02]  /*31d0*/  IMAD R164, R0.reuse, R7, R164 ;  /* 0x0000000700a47224 */ /* 0x040fe400078e02a4 */
[----:B------:R-:W-:Y:S01]  /*31e0*/  IMAD.HI.U32 R7, R5, R166, RZ ;  /* 0x000000a605077227 */ /* 0x000fe200078e00ff */
[----:B------:R-:W-:-:S03]  /*31f0*/  ISETP.GT.U32.AND P1, PT, R0, R156, PT ;  /* 0x0000009c0000720c */ /* 0x000fc60003f24070 */
[----:B------:R-:W-:Y:S02]  /*3200*/  IMAD.MOV R7, RZ, RZ, -R7 ;  /* 0x000000ffff077224 */ /* 0x000fe400078e0a07 */
[----:B------:R-:W-:Y:S02]  /*3210*/  @!P0 IMAD.IADD R160, R160, 0x1, -R0 ;  /* 0x00000001a0a08824 */ /* 0x000fe400078e0a00 */
[----:B------:R-:W-:Y:S01]  /*3220*/  IMAD R166, R0, R7, R166 ;  /* 0x0000000700a67224 */ /* 0x000fe200078e02a6 */
[----:B------:R-:W-:Y:S01]  /*3230*/  LOP3.LUT R7, R4, 0x7c, RZ, 0xfc, !PT ;  /* 0x0000007c04077812 */ /* 0x000fe200078efcff */
[--C-:B------:R-:W-:Y:S01]  /*3240*/  @!P3 IMAD.IADD R162, R162, 0x1, -R0.reuse ;  /* 0x00000001a2a2b824 */ /* 0x100fe200078e0a00 */
[----:B------:R-:W-:Y:S01]  /*3250*/  ISETP.GT.U32.AND P0, PT, R0, R160, PT ;  /* 0x000000a00000720c */ /* 0x000fe20003f04070 */
[--C-:B------:R-:W-:Y:S01]  /*3260*/  @!P2 IMAD.IADD R158, R158, 0x1, -R0.reuse ;  /* 0x000000019e9ea824 */ /* 0x100fe200078e0a00 */
[----:B------:R-:W-:Y:S01]  /*3270*/  ISETP.GT.U32.AND P3, PT, R0, R166, PT ;  /* 0x000000a60000720c */ /* 0x000fe20003f64070 */
[----:B------:R-:W-:Y:S01]  /*3280*/  @!P1 IMAD.IADD R156, R156, 0x1, -R0 ;  /* 0x000000019c9c9824 */ /* 0x000fe200078e0a00 */
[----:B------:R-:W-:Y:S01]  /*3290*/  ISETP.GT.U32.AND P2, PT, R0, R164, PT ;  /* 0x000000a40000720c */ /* 0x000fe20003f44070 */
[----:B------:R-:W-:Y:S01]  /*32a0*/  IMAD.HI.U32 R8, R5, R170, RZ ;  /* 0x000000aa05087227 */ /* 0x000fe200078e00ff */
[----:B------:R-:W-:-:S02]  /*32b0*/  ISETP.GE.AND P1, PT, R15, RZ, PT ;  /* 0x000000ff0f00720c */ /* 0x000fc40003f26270 */
[----:B------:R-:W-:Y:S01]  /*32c0*/  IABS R172, R7 ;  /* 0x0000000700ac7213 */ /* 0x000fe20000000000 */
[----:B------:R-:W-:Y:S01]  /*32d0*/  @!P4 IMAD.MOV R158, RZ, RZ, -R158 ;  /* 0x000000ffff9ec224 */ /* 0x000fe200078e0a9e */
[----:B------:R-:W-:Y:S01]  /*32e0*/  ISETP.GE.AND P4, PT, R9, RZ, PT ;  /* 0x000000ff0900720c */ /* 0x000fe20003f86270 */
[----:B------:R-:W-:Y:S01]  /*32f0*/  @!P6 IMAD.MOV R156, RZ, RZ, -R156 ;  /* 0x000000ffff9ce224 */ /* 0x000fe200078e0a9c */
[----:B------:R-:W-:Y:S01]  /*3300*/  IADD3 R9, -R8, RZ, RZ ;  /* 0x000000ff08097210 */ /* 0x000fe20007ffe1ff */
[--C-:B------:R-:W-:Y:S01]  /*3310*/  @!P0 IMAD.IADD R160, R160, 0x1, -R0.reuse ;  /* 0x00000001a0a08824 */ /* 0x100fe200078e0a00 */
[----:B------:R-:W-:Y:S01]  /*3320*/  LOP3.LUT R8, R4, 0x7e, RZ, 0xfc, !PT ;  /* 0x0000007e04087812 */ /* 0x000fe200078efcff */
[--C-:B------:R-:W-:Y:S01]  /*3330*/  @!P3 IMAD.IADD R166, R166, 0x1, -R0.reuse ;  /* 0x00000001a6a6b824 */ /* 0x100fe200078e0a00 */
[----:B------:R-:W-:Y:S01]  /*3340*/  ISETP.GE.AND P6, PT, R10, RZ, PT ;  /* 0x000000ff0a00720c */ /* 0x000fe20003fc6270 */
[----:B------:R-:W-:Y:S01]  /*3350*/  @!P2 IMAD.IADD R164, R164, 0x1, -R0 ;  /* 0x00000001a4a4a824 */ /* 0x000fe200078e0a00 */
[----:B------:R-:W-:Y:S01]  /*3360*/  IABS R168, R8 ;  /* 0x0000000800a87213 */ /* 0x000fe20000000000 */
[----:B------:R-:W-:Y:S01]  /*3370*/  @!P5 IMAD.MOV R160, RZ, RZ, -R160 ;  /* 0x000000ffffa0d224 */ /* 0x000fe200078e0aa0 */
[----:B------:R-:W-:Y:S01]  /*3380*/  ISETP.GE.AND P5, PT, R7, RZ, PT ;  /* 0x000000ff0700720c */ /* 0x000fe20003fa6270 */
[----:B------:R-:W-:Y:S01]  /*3390*/  IMAD.HI.U32 R7, R5, R172, RZ ;  /* 0x000000ac05077227 */ /* 0x000fe200078e00ff */
[----:B------:R-:W-:-:S02]  /*33a0*/  ISETP.GT.U32.AND P3, PT, R0, R166, PT ;  /* 0x000000a60000720c */ /* 0x000fc40003f64070 */
[----:B------:R-:W-:Y:S01]  /*33b0*/  ISETP.GT.U32.AND P2, PT, R0, R164, PT ;  /* 0x000000a40000720c */ /* 0x000fe20003f44070 */
[----:B------:R-:W-:Y:S01]  /*33c0*/  @!P1 IMAD.MOV R162, RZ, RZ, -R162 ;  /* 0x000000ffffa29224 */ /* 0x000fe200078e0aa2 */
[----:B------:R-:W-:Y:S01]  /*33d0*/  ISETP.GE.AND P1, PT, R8, RZ, PT ;  /* 0x000000ff0800720c */ /* 0x000fe20003f26270 */
[----:B------:R-:W-:Y:S01]  /*33e0*/  IMAD.HI.U32 R8, R5, R168, RZ ;  /* 0x000000a805087227 */ /* 0x000fe200078e00ff */
[C---:B------:R-:W-:Y:S02]  /*33f0*/  LOP3.LUT R10, R4.reuse, 0x80, RZ, 0xfc, !PT ;  /* 0x00000080040a7812 */ /* 0x040fe400078efcff */
[----:B------:R-:W-:Y:S01]  /*3400*/  ISETP.GE.AND P0, PT, R11, RZ, PT ;  /* 0x000000ff0b00720c */ /* 0x000fe20003f06270 */
[----:B------:R-:W-:Y:S01]  /*3410*/  IMAD.MOV R7, RZ, RZ, -R7 ;  /* 0x000000ffff077224 */ /* 0x000fe200078e0a07 */
[----:B------:R-:W-:Y:S01]  /*3420*/  LOP3.LUT R11, R4, 0x82, RZ, 0xfc, !PT ;  /* 0x00000082040b7812 */ /* 0x000fe200078efcff */
[----:B------:R-:W-:Y:S01]  /*3430*/  IMAD R170, R0, R9, R170 ;  /* 0x0000000900aa7224 */ /* 0x000fe200078e02aa */
[----:B------:R-:W-:Y:S01]  /*3440*/  IADD3 R9, -R8, RZ, RZ ;  /* 0x000000ff08097210 */ /* 0x000fe20007ffe1ff */
[----:B------:R-:W-:Y:S01]  /*3450*/  IMAD R172, R0, R7, R172 ;  /* 0x0000000700ac7224 */ /* 0x000fe200078e02ac */
[----:B------:R-:W-:Y:S01]  /*3460*/  IABS R182, R10 ;  /* 0x0000000a00b67213 */ /* 0x000fe20000000000 */
[--C-:B------:R-:W-:Y:S01]  /*3470*/  @!P3 IMAD.IADD R166, R166, 0x1, -R0.reuse ;  /* 0x00000001a6a6b824 */ /* 0x100fe200078e0a00 */
[----:B------:R-:W-:Y:S01]  /*3480*/  IABS R174, R11 ;  /* 0x0000000b00ae7213 */ /* 0x000fe20000000000 */
[----:B------:R-:W-:Y:S01]  /*3490*/  @!P2 IMAD.IADD R164, R164, 0x1, -R0 ;  /* 0x00000001a4a4a824 */ /* 0x000fe200078e0a00 */
[C---:B------:R-:W-:Y:S01]  /*34a0*/  ISETP.GT.U32.AND P3, PT, R0.reuse, R172, PT ;  /* 0x000000ac0000720c */ /* 0x040fe20003f64070 */
[C---:B------:R-:W-:Y:S01]  /*34b0*/  IMAD R168, R0.reuse, R9, R168 ;  /* 0x0000000900a87224 */ /* 0x040fe200078e02a8 */
[----:B------:R-:W-:Y:S01]  /*34c0*/  ISETP.GT.U32.AND P2, PT, R0, R170, PT ;  /* 0x000000aa0000720c */ /* 0x000fe20003f44070 */
[----:B------:R-:W-:Y:S01]  /*34d0*/  @!P6 IMAD.MOV R164, RZ, RZ, -R164 ;  /* 0x000000ffffa4e224 */ /* 0x000fe200078e0aa4 */
[----:B------:R-:W-:Y:S01]  /*34e0*/  LOP3.LUT R15, R4, 0x86, RZ, 0xfc, !PT ;  /* 0x00000086040f7812 */ /* 0x000fe200078efcff */
[----:B------:R-:W-:Y:S01]  /*34f0*/  IMAD.HI.U32 R7, R5, R182, RZ ;  /* 0x000000b605077227 */ /* 0x000fe200078e00ff */
[----:B------:R-:W-:-:S02]  /*3500*/  ISETP.GT.U32.AND P6, PT, R0, R168, PT ;  /* 0x000000a80000720c */ /* 0x000fc40003fc4070 */
[----:B------:R-:W-:Y:S01]  /*3510*/  IABS R176, R15 ;  /* 0x0000000f00b07213 */ /* 0x000fe20000000000 */
[----:B------:R-:W-:Y:S01]  /*3520*/  @!P4 IMAD.MOV R166, RZ, RZ, -R166 ;  /* 0x000000ffffa6c224 */ /* 0x000fe200078e0aa6 */
[----:B------:R-:W-:Y:S01]  /*3530*/  ISETP.GE.AND P4, PT, R10, RZ, PT ;  /* 0x000000ff0a00720c */ /* 0x000fe20003f86270 */
[----:B------:R-:W-:Y:S01]  /*3540*/  IMAD.HI.U32 R8, R5, R174, RZ ;  /* 0x000000ae05087227 */ /* 0x000fe200078e00ff */
[----:B------:R-:W-:-:S03]  /*3550*/  LOP3.LUT R10, R4, 0x84, RZ, 0xfc, !PT ;  /* 0x00000084040a7812 */ /* 0x000fc600078efcff */
[--C-:B------:R-:W-:Y:S01]  /*3560*/  @!P3 IMAD.IADD R172, R172, 0x1, -R0.reuse ;  /* 0x00000001acacb824 */ /* 0x100fe200078e0a00 */
[----:B------:R-:W-:Y:S01]  /*3570*/  IABS R180, R10 ;  /* 0x0000000a00b47213 */ /* 0x000fe20000000000 */
[----:B------:R-:W-:Y:S02]  /*3580*/  @!P2 IMAD.IADD R170, R170, 0x1, -R0 ;  /* 0x00000001aaaaa824 */ /* 0x000fe400078e0a00 */
[----:B------:R-:W-:Y:S01]  /*3590*/  @!P6 IADD3 R168, R168, -R0, RZ ;  /* 0x80000000a8a8e210 */ /* 0x000fe20007ffe0ff */
[----:B------:R-:W-:Y:S01]  /*35a0*/  IMAD.MOV R7, RZ, RZ, -R7 ;  /* 0x000000ffff077224 */ /* 0x000fe200078e0a07 */
[C---:B------:R-:W-:Y:S01]  /*35b0*/  ISETP.GT.U32.AND P3, PT, R0.reuse, R172, PT ;  /* 0x000000ac0000720c */ /* 0x040fe20003f64070 */
[----:B------:R-:W-:Y:S01]  /*35c0*/  IMAD.MOV R9, RZ, RZ, -R8 ;  /* 0x000000ffff097224 */ /* 0x000fe200078e0a08 */
[C---:B------:R-:W-:Y:S01]  /*35d0*/  ISETP.GT.U32.AND P6, PT, R0.reuse, R168, PT ;  /* 0x000000a80000720c */ /* 0x040fe20003fc4070 */
[C---:B------:R-:W-:Y:S01]  /*35e0*/  IMAD R182, R0.reuse, R7, R182 ;  /* 0x0000000700b67224 */ /* 0x040fe200078e02b6 */
[C---:B------:R-:W-:Y:S01]  /*35f0*/  ISETP.GT.U32.AND P2, PT, R0.reuse, R170, PT ;  /* 0x000000aa0000720c */ /* 0x040fe20003f44070 */
[----:B------:R-:W-:-:S02]  /*3600*/  IMAD R174, R0, R9, R174 ;  /* 0x0000000900ae7224 */ /* 0x000fc400078e02ae */
[----:B------:R-:W-:-:S04]  /*3610*/  IMAD.HI.U32 R7, R5, R180, RZ ;  /* 0x000000b405077227 */ /* 0x000fc800078e00ff */
[----:B------:R-:W-:Y:S02]  /*3620*/  IMAD.MOV R9, RZ, RZ, -R7 ;  /* 0x000000ffff097224 */ /* 0x000fe400078e0a07 */
[--C-:B------:R-:W-:Y:S01]  /*3630*/  @!P3 IMAD.IADD R172, R172, 0x1, -R0.reuse ;  /* 0x00000001acacb824 */ /* 0x100fe200078e0a00 */
[----:B------:R-:W-:Y:S01]  /*3640*/  ISETP.GT.U32.AND P3, PT, R0, R182, PT ;  /* 0x000000b60000720c */ /* 0x000fe20003f64070 */
[----:B------:R-:W-:Y:S01]  /*3650*/  @!P6 IMAD.IADD R168, R168, 0x1, -R0 ;  /* 0x00000001a8a8e824 */ /* 0x000fe200078e0a00 */
[----:B------:R-:W-:Y:S01]  /*3660*/  ISETP.GT.U32.AND P6, PT, R0, R174, PT ;  /* 0x000000ae0000720c */ /* 0x000fe20003fc4070 */
[----:B------:R-:W-:-:S04]  /*3670*/  IMAD.HI.U32 R7, R5, R176, RZ ;  /* 0x000000b005077227 */ /* 0x000fc800078e00ff */
[----:B------:R-:W-:Y:S01]  /*3680*/  @!P2 IMAD.IADD R170, R170, 0x1, -R0 ;  /* 0x00000001aaaaa824 */ /* 0x000fe200078e0a00 */
[----:B------:R-:W-:Y:S01]  /*3690*/  ISETP.GE.AND P2, PT, R11, RZ, PT ;  /* 0x000000ff0b00720c */ /* 0x000fe20003f46270 */
[----:B------:R-:W-:Y:S02]  /*36a0*/  IMAD R180, R0, R9, R180 ;  /* 0x0000000900b47224 */ /* 0x000fe400078e02b4 */
[----:B------:R-:W-:Y:S02]  /*36b0*/  IMAD.MOV R11, RZ, RZ, -R7 ;  /* 0x000000ffff0b7224 */ /* 0x000fe400078e0a07 */
[----:B------:R-:W-:Y:S01]  /*36c0*/  @!P3 IMAD.IADD R182, R182, 0x1, -R0 ;  /* 0x00000001b6b6b824 */ /* 0x000fe200078e0a00 */
[C---:B------:R-:W-:Y:S01]  /*36d0*/  ISETP.GT.U32.AND P3, PT, R0.reuse, R180, PT ;  /* 0x000000b40000720c */ /* 0x040fe20003f64070 */
[----:B------:R-:W-:Y:S01]  /*36e0*/  IMAD R176, R0, R11, R176 ;  /* 0x0000000b00b07224 */ /* 0x000fe200078e02b0 */
[----:B------:R-:W-:Y:S01]  /*36f0*/  @!P6 IADD3 R174, R174, -R0, RZ ;  /* 0x80000000aeaee210 */ /* 0x000fe20007ffe0ff */
[----:B------:R-:W-:Y:S01]  /*3700*/  IMAD.HI.U32 R8, R5, R178, RZ ;  /* 0x000000b205087227 */ /* 0x000fe200078e00ff */
[----:B------:R-:W-:-:S02]  /*3710*/  LOP3.LUT R11, R4, 0x8e, RZ, 0xfc, !PT ;  /* 0x0000008e040b7812 */ /* 0x000fc400078efcff */
[----:B------:R-:W-:Y:S01]  /*3720*/  ISETP.GT.U32.AND P6, PT, R0, R176, PT ;  /* 0x000000b00000720c */ /* 0x000fe20003fc4070 */
[----:B------:R-:W-:Y:S01]  /*3730*/  IMAD.MOV R13, RZ, RZ, -R8 ;  /* 0x000000ffff0d7224 */ /* 0x000fe200078e0a08 */
[----:B------:R-:W-:Y:S01]  /*3740*/  IABS R188, R11 ;  /* 0x0000000b00bc7213 */ /* 0x000fe20000000000 */
[----:B------:R-:W-:-:S04]  /*3750*/  IMAD.HI.U32 R7, R5, R186, RZ ;  /* 0x000000ba05077227 */ /* 0x000fc800078e00ff */
[----:B------:R-:W-:Y:S01]  /*3760*/  @!P3 IMAD.IADD R180, R180, 0x1, -R0 ;  /* 0x00000001b4b4b824 */ /* 0x000fe200078e0a00 */
[C---:B------:R-:W-:Y:S01]  /*3770*/  ISETP.GT.U32.AND P3, PT, R0.reuse, R182, PT ;  /* 0x000000b60000720c */ /* 0x040fe20003f64070 */
[----:B------:R-:W-:Y:S01]  /*3780*/  IMAD R178, R0, R13, R178 ;  /* 0x0000000d00b27224 */ /* 0x000fe200078e02b2 */
[----:B------:R-:W-:Y:S01]  /*3790*/  LOP3.LUT R13, R4, 0x90, RZ, 0xfc, !PT ;  /* 0x00000090040d7812 */ /* 0x000fe200078efcff */
[----:B------:R-:W-:Y:S02]  /*37a0*/  IMAD.MOV R7, RZ, RZ, -R7 ;  /* 0x000000ffff077224 */ /* 0x000fe400078e0a07 */
[----:B------:R-:W-:Y:S01]  /*37b0*/  @!P6 IMAD.IADD R176, R176, 0x1, -R0 ;  /* 0x00000001b0b0e824 */ /* 0x000fe200078e0a00 */
[C---:B------:R-:W-:Y:S01]  /*37c0*/  ISETP.GT.U32.AND P6, PT, R0.reuse, R180, PT ;  /* 0x000000b40000720c */ /* 0x040fe20003fc4070 */
[----:B------:R-:W-:Y:S01]  /*37d0*/  @!P0 IMAD.MOV R170, RZ, RZ, -R170 ;  /* 0x000000ffffaa8224 */ /* 0x000fe200078e0aaa */
[C---:B------:R-:W-:Y:S01]  /*37e0*/  ISETP.GT.U32.AND P0, PT, R0.reuse, R174, PT ;  /* 0x000000ae0000720c */ /* 0x040fe20003f04070 */
[----:B------:R-:W-:Y:S01]  /*37f0*/  @!P5 IMAD.MOV R172, RZ, RZ, -R172 ;  /* 0x000000ffffacd224 */ /* 0x000fe200078e0aac */
[C---:B------:R-:W-:Y:S01]  /*3800*/  ISETP.GT.U32.AND P5, PT, R0.reuse, R176, PT ;  /* 0x000000b00000720c */ /* 0x040fe20003fa4070 */
[----:B------:R-:W-:Y:S01]  /*3810*/  @!P1 IMAD.MOV R168, RZ, RZ, -R168 ;  /* 0x000000ffffa89224 */ /* 0x000fe200078e0aa8 */
[----:B------:R-:W-:Y:S01]  /*3820*/  ISETP.GT.U32.AND P1, PT, R0, R178, PT ;  /* 0x000000b20000720c */ /* 0x000fe20003f24070 */
[----:B------:R-:W-:Y:S01]  /*3830*/  IMAD.HI.U32 R9, R5, R184, RZ ;  /* 0x000000b805097227 */ /* 0x000fe200078e00ff */
[----:B------:R-:W-:-:S03]  /*3840*/  IABS R190, R13 ;  /* 0x0000000d00be7213 */ /* 0x000fc60000000000 */
[----:B------:R-:W-:Y:S02]  /*3850*/  IMAD R186, R0, R7, R186 ;  /* 0x0000000700ba7224 */ /* 0x000fe400078e02ba */
[----:B------:R-:W-:Y:S02]  /*3860*/  IMAD.MOV R9, RZ, RZ, -R9 ;  /* 0x000000ffff097224 */ /* 0x000fe400078e0a09 */
[----:B------:R-:W-:Y:S01]  /*3870*/  @!P6 IMAD.IADD R180, R180, 0x1, -R0 ;  /* 0x00000001b4b4e824 */ /* 0x000fe200078e0a00 */
[C---:B------:R-:W-:Y:S01]  /*3880*/  ISETP.GT.U32.AND P6, PT, R0.reuse, R186, PT ;  /* 0x000000ba0000720c */ /* 0x040fe20003fc4070 */
[----:B------:R-:W-:Y:S01]  /*3890*/  IMAD R184, R0, R9, R184 ;  /* 0x0000000900b87224 */ /* 0x000fe200078e02b8 */
[----:B------:R-:W-:Y:S01]  /*38a0*/  @!P5 IADD3 R176, R176, -R0, RZ ;  /* 0x80000000b0b0d210 */ /* 0x000fe20007ffe0ff */
[--C-:B------:R-:W-:Y:S01]  /*38b0*/  @!P3 IMAD.IADD R182, R182, 0x1, -R0.reuse ;  /* 0x00000001b6b6b824 */ /* 0x100fe200078e0a00 */
[----:B------:R-:W-:Y:S01]  /*38c0*/  ISETP.GE.AND P5, PT, R15, RZ, PT ;  /* 0x000000ff0f00720c */ /* 0x000fe20003fa6270 */
[--C-:B------:R-:W-:Y:S01]  /*38d0*/  @!P0 IMAD.IADD R174, R174, 0x1, -R0.reuse ;  /* 0x00000001aeae8824 */ /* 0x100fe200078e0a00 */
[----:B------:R-:W-:Y:S01]  /*38e0*/  ISETP.GT.U32.AND P3, PT, R0, R184, PT ;  /* 0x000000b80000720c */ /* 0x000fe20003f64070 */
[----:B------:R-:W-:Y:S01]  /*38f0*/  @!P1 IMAD.IADD R178, R178, 0x1, -R0 ;  /* 0x00000001b2b29824 */ /* 0x000fe200078e0a00 */
[----:B------:R-:W-:Y:S01]  /*3900*/  ISETP.GE.AND P0, PT, R10, RZ, PT ;  /* 0x000000ff0a00720c */ /* 0x000fe20003f06270 */
[----:B------:R-:W-:Y:S01]  /*3910*/  IMAD.HI.U32 R7, R5, R188, RZ ;  /* 0x000000bc05077227 */ /* 0x000fe200078e00ff */
[----:B------:R-:W-:-:S02]  /*3920*/  ISETP.GE.AND P1, PT, R16, RZ, PT ;  /* 0x000000ff1000720c */ /* 0x000fc40003f26270 */
[C---:B------:R-:W-:Y:S01]  /*3930*/  LOP3.LUT R10, R4.reuse, 0x94, RZ, 0xfc, !PT ;  /* 0x00000094040a7812 */ /* 0x040fe200078efcff */
[----:B------:R-:W-:Y:S01]  /*3940*/  IMAD.HI.U32 R8, R5, R190, RZ ;  /* 0x000000be05087227 */ /* 0x000fe200078e00ff */
[----:B------:R-:W-:Y:S02]  /*3950*/  LOP3.LUT R15, R4, 0xa2, RZ, 0xfc, !PT ;  /* 0x000000a2040f7812 */ /* 0x000fe400078efcff */
[----:B------:R-:W-:Y:S01]  /*3960*/  IABS R194, R10 ;  /* 0x0000000a00c27213 */ /* 0x000fe20000000000 */
[----:B------:R-:W-:Y:S01]  /*3970*/  @!P4 IMAD.MOV R182, RZ, RZ, -R182 ;  /* 0x000000ffffb6c224 */ /* 0x000fe200078e0ab6 */
[----:B------:R-:W-:Y:S01]  /*3980*/  ISETP.GT.U32.AND P4, PT, R0, R178, PT ;  /* 0x000000b20000720c */ /* 0x000fe20003f84070 */
[----:B------:R-:W-:Y:S01]  /*3990*/  IMAD.MOV R7, RZ, RZ, -R7 ;  /* 0x000000ffff077224 */ /* 0x000fe200078e0a07 */
[----:B------:R-:W-:Y:S01]  /*39a0*/  @!P5 IADD3 R176, -R176, RZ, RZ ;  /* 0x000000ffb0b0d210 */ /* 0x000fe20007ffe1ff */
[----:B------:R-:W-:Y:S01]  /*39b0*/  IMAD.MOV R9, RZ, RZ, -R8 ;  /* 0x000000ffff097224 */ /* 0x000fe200078e0a08 */
[----:B------:R-:W-:Y:S01]  /*39c0*/  LOP3.LUT R8, R4, 0x92, RZ, 0xfc, !PT ;  /* 0x0000009204087812 */ /* 0x000fe200078efcff */
[----:B------:R-:W-:Y:S01]  /*39d0*/  @!P6 IMAD.IADD R186, R186, 0x1, -R0 ;  /* 0x00000001babae824 */ /* 0x000fe200078e0a00 */
[----:B------:R-:W-:Y:S01]  /*39e0*/  ISETP.GE.AND P5, PT, R18, RZ, PT ;  /* 0x000000ff1200720c */ /* 0x000fe20003fa6270 */
[----:B------:R-:W-:Y:S01]  /*39f0*/  IMAD R188, R0, R7, R188 ;  /* 0x0000000700bc7224 */ /* 0x000fe200078e02bc */
[----:B------:R-:W-:Y:S01]  /*3a00*/  IABS R192, R8 ;  /* 0x0000000800c07213 */ /* 0x000fe20000000000 */
[----:B------:R-:W-:Y:S01]  /*3a10*/  @!P3 IMAD.IADD R184, R184, 0x1, -R0 ;  /* 0x00000001b8b8b824 */ /* 0x000fe200078e0a00 */
[C---:B------:R-:W-:Y:S01]  /*3a20*/  ISETP.GT.U32.AND P6, PT, R0.reuse, R186, PT ;  /* 0x000000ba0000720c */ /* 0x040fe20003fc4070 */
[----:B------:R-:W-:Y:S01]  /*3a30*/  @!P0 IMAD.MOV R180, RZ, RZ, -R180 ;  /* 0x000000ffffb48224 */ /* 0x000fe200078e0ab4 */
[C---:B------:R-:W-:Y:S01]  /*3a40*/  ISETP.GT.U32.AND P0, PT, R0.reuse, R188, PT ;  /* 0x000000bc0000720c */ /* 0x040fe20003f04070 */
[----:B------:R-:W-:Y:S01]  /*3a50*/  IMAD R190, R0, R9, R190 ;  /* 0x0000000900be7224 */ /* 0x000fe200078e02be */
[----:B------:R-:W-:Y:S01]  /*3a60*/  ISETP.GE.AND P3, PT, R17, RZ, PT ;  /* 0x000000ff1100720c */ /* 0x000fe20003f66270 */
[----:B------:R-:W-:Y:S01]  /*3a70*/  IMAD.HI.U32 R7, R5, R192, RZ ;  /* 0x000000c005077227 */ /* 0x000fe200078e00ff */
[----:B------:R-:W-:-:S02]  /*3a80*/  IABS R206, R15 ;  /* 0x0000000f00ce7213 */ /* 0x000fc40000000000 */
[----:B------:R-:W-:Y:S01]  /*3a90*/  LOP3.LUT R16, R4, 0xc6, RZ, 0xfc, !PT ;  /* 0x000000c604107812 */ /* 0x000fe200078efcff */
[----:B------:R-:W-:Y:S01]  /*3aa0*/  @!P2 IMAD.MOV R174, RZ, RZ, -R174 ;  /* 0x000000ffffaea224 */ /* 0x000fe200078e0aae */
[----:B------:R-:W-:Y:S01]  /*3ab0*/  ISETP.GT.U32.AND P2, PT, R0, R184, PT ;  /* 0x000000b80000720c */ /* 0x000fe20003f44070 */
[--C-:B------:R-:W-:Y:S01]  /*3ac0*/  @!P4 IMAD.IADD R178, R178, 0x1, -R0.reuse ;  /* 0x00000001b2b2c824 */ /* 0x100fe200078e0a00 */
[----:B------:R-:W-:Y:S01]  /*3ad0*/  ISETP.GT.U32.AND P4, PT, R0, R190, PT ;  /* 0x000000be0000720c */ /* 0x000fe20003f84070 */
[----:B------:R-:W-:Y:S01]  /*3ae0*/  IMAD.MOV R7, RZ, RZ, -R7 ;  /* 0x000000ffff077224 */ /* 0x000fe200078e0a07 */
[----:B------:R-:W-:Y:S01]  /*3af0*/  IABS R244, R16 ;  /* 0x0000001000f47213 */ /* 0x000fe20000000000 */
[----:B------:R-:W-:Y:S01]  /*3b00*/  @!P6 IMAD.IADD R186, R186, 0x1, -R0 ;  /* 0x00000001babae824 */ /* 0x000fe200078e0a00 */
[----:B------:R-:W-:Y:S01]  /*3b10*/  ISETP.GE.AND P6, PT, R13, RZ, PT ;  /* 0x000000ff0d00720c */ /* 0x000fe20003fc6270 */
[----:B------:R-:W-:Y:S01]  /*3b20*/  IMAD R192, R0, R7, R192 ;  /* 0x0000000700c07224 */ /* 0x000fe200078e02c0 */
[----:B------:R-:W-:Y:S01]  /*3b30*/  LOP3.LUT R7, R4, 0x96, RZ, 0xfc, !PT ;  /* 0x0000009604077812 */ /* 0x000fe200078efcff */
[----:B------:R-:W-:Y:S01]  /*3b40*/  @!P0 IMAD.IADD R188, R188, 0x1, -R0 ;  /* 0x00000001bcbc8824 */ /* 0x000fe200078e0a00 */
[----:B------:R-:W-:Y:S01]  /*3b50*/  ISETP.GE.AND P0, PT, R8, RZ, PT ;  /* 0x000000ff0800720c */ /* 0x000fe20003f06270 */
[----:B------:R-:W-:Y:S01]  /*3b60*/  @!P5 IMAD.MOV R186, RZ, RZ, -R186 ;  /* 0x000000ffffbad224 */ /* 0x000fe200078e0aba */
[----:B------:R-:W-:Y:S01]  /*3b70*/  ISETP.GT.U32.AND P5, PT, R0, R192, PT ;  /* 0x000000c00000720c */ /* 0x000fe20003fa4070 */
[----:B------:R-:W-:Y:S01]  /*3b80*/  @!P2 IMAD.IADD R184, R184, 0x1, -R0 ;  /* 0x00000001b8b8a824 */ /* 0x000fe200078e0a00 */
[----:B------:R-:W-:Y:S01]  /*3b90*/  IABS R196, R7 ;  /* 0x0000000700c47213 */ /* 0x000fe20000000000 */
[----:B------:R-:W-:Y:S01]  /*3ba0*/  @!P1 IMAD.MOV R178, RZ, RZ, -R178 ;  /* 0x000000ffffb29224 */ /* 0x000fe200078e0ab2 */
[----:B------:R-:W-:Y:S01]  /*3bb0*/  ISETP.GT.U32.AND P1, PT, R0, R188, PT ;  /* 0x000000bc0000720c */ /* 0x000fe20003f24070 */
[----:B------:R-:W-:Y:S01]  /*3bc0*/  @!P4 IMAD.IADD R190, R190, 0x1, -R0 ;  /* 0x00000001bebec824 */ /* 0x000fe200078e0a00 */
[----:B------:R-:W-:Y:S01]  /*3bd0*/  @!P3 IADD3 R184, -R184, RZ, RZ ;  /* 0x000000ffb8b8b210 */ /* 0x000fe20007ffe1ff */
[----:B------:R-:W-:Y:S01]  /*3be0*/  IMAD.HI.U32 R8, R5, R194, RZ ;  /* 0x000000c205087227 */ /* 0x000fe200078e00ff */
[----:B------:R-:W-:-:S02]  /*3bf0*/  ISETP.GE.AND P2, PT, R11, RZ, PT ;  /* 0x000000ff0b00720c */ /* 0x000fc40003f46270 */
[----:B------:R-:W-:Y:S01]  /*3c00*/  ISETP.GT.U32.AND P3, PT, R0, R190, PT ;  /* 0x000000be0000720c */ /* 0x000fe20003f64070 */
[----:B------:R-:W-:Y:S01]  /*3c10*/  IMAD.MOV R9, RZ, RZ, -R8 ;  /* 0x000000ffff097224 */ /* 0x000fe200078e0a08 */
[----:B------:R-:W-:Y:S01]  /*3c20*/  ISETP.GE.AND P4, PT, R10, RZ, PT ;  /* 0x000000ff0a00720c */ /* 0x000fe20003f86270 */
[----:B------:R-:W-:Y:S01]  /*3c30*/  @!P5 IMAD.IADD R192, R192, 0x1, -R0 ;  /* 0x00000001c0c0d824 */ /* 0x000fe200078e0a00 */
[----:B------:R-:W-:Y:S01]  /*3c40*/  LOP3.LUT R10, R4, 0x9a, RZ, 0xfc, !PT ;  /* 0x0000009a040a7812 */ /* 0x000fe200078efcff */
[----:B------:R-:W-:Y:S01]  /*3c50*/  IMAD R194, R0, R9, R194 ;  /* 0x0000000900c27224 */ /* 0x000fe200078e02c2 */
[----:B------:R-:W-:Y:S01]  /*3c60*/  LOP3.LUT R8, R4, 0x98, RZ, 0xfc, !PT ;  /* 0x0000009804087812 */ /* 0x000fe200078efcff */
[----:B------:R-:W-:Y:S01]  /*3c70*/  @!P1 IMAD.IADD R188, R188, 0x1, -R0 ;  /* 0x00000001bcbc9824 */ /* 0x000fe200078e0a00 */
[----:B------:R-:W-:Y:S01]  /*3c80*/  ISETP.GE.AND P1, PT, R7, RZ, PT ;  /* 0x000000ff0700720c */ /* 0x000fe20003f26270 */
[----:B------:R-:W-:Y:S01]  /*3c90*/  IMAD.HI.U32 R7, R5, R196, RZ ;  /* 0x000000c405077227 */ /* 0x000fe200078e00ff */
[----:B------:R-:W-:-:S02]  /*3ca0*/  ISETP.GT.U32.AND P5, PT, R0, R192, PT ;  /* 0x000000c00000720c */ /* 0x000fc40003fa4070 */
[----:B------:R-:W-:Y:S01]  /*3cb0*/  IABS R200, R10 ;  /* 0x0000000a00c87213 */ /* 0x000fe20000000000 */
[----:B------:R-:W-:Y:S01]  /*3cc0*/  @!P3 IMAD.IADD R190, R190, 0x1, -R0 ;  /* 0x00000001bebeb824 */ /* 0x000fe200078e0a00 */
[----:B------:R-:W-:Y:S01]  /*3cd0*/  ISETP.GT.U32.AND P3, PT, R0, R194, PT ;  /* 0x000000c20000720c */ /* 0x000fe20003f64070 */
[----:B------:R-:W-:Y:S01]  /*3ce0*/  IMAD.MOV R7, RZ, RZ, -R7 ;  /* 0x000000ffff077224 */ /* 0x000fe200078e0a07 */
[----:B------:R-:W-:Y:S01]  /*3cf0*/  IABS R198, R8 ;  /* 0x0000000800c67213 */ /* 0x000fe20000000000 */
[C---:B------:R-:W-:Y:S01]  /*3d00*/  IMAD.HI.U32 R9, R5.reuse, R200, RZ ;  /* 0x000000c805097227 */ /* 0x040fe200078e00ff */
[----:B------:R-:W-:Y:S02]  /*3d10*/  @!P6 IADD3 R190, -R190, RZ, RZ ;  /* 0x000000ffbebee210 */ /* 0x000fe40007ffe1ff */
[----:B------:R-:W-:Y:S01]  /*3d20*/  ISETP.GE.AND P6, PT, R10, RZ, PT ;  /* 0x000000ff0a00720c */ /* 0x000fe20003fc6270 */
[----:B------:R-:W-:Y:S01]  /*3d30*/  IMAD R196, R0, R7, R196 ;  /* 0x0000000700c47224 */ /* 0x000fe200078e02c4 */
[----:B------:R-:W-:Y:S01]  /*3d40*/  LOP3.LUT R10, R4, 0x9e, RZ, 0xfc, !PT ;  /* 0x0000009e040a7812 */ /* 0x000fe200078efcff */
[----:B------:R-:W-:Y:S01]  /*3d50*/  @!P2 IMAD.MOV R188, RZ, RZ, -R188 ;  /* 0x000000ffffbca224 */ /* 0x000fe200078e0abc */
[----:B------:R-:W-:Y:S01]  /*3d60*/  ISETP.GE.AND P2, PT, R8, RZ, PT ;  /* 0x000000ff0800720c */ /* 0x000fe20003f46270 */
[----:B------:R-:W-:Y:S01]  /*3d70*/  @!P5 IMAD.IADD R192, R192, 0x1, -R0 ;  /* 0x00000001c0c0d824 */ /* 0x000fe200078e0a00 */
[----:B------:R-:W-:Y:S01]  /*3d80*/  ISETP.GT.U32.AND P5, PT, R0, R196, PT ;  /* 0x000000c40000720c */ /* 0x000fe20003fa4070 */
[----:B------:R-:W-:Y:S01]  /*3d90*/  IMAD.MOV R9, RZ, RZ, -R9 ;  /* 0x000000ffff097224 */ /* 0x000fe200078e0a09 */
[----:B------:R-:W-:Y:S01]  /*3da0*/  LOP3.LUT R13, R4, 0xa0, RZ, 0xfc, !PT ;  /* 0x000000a0040d7812 */ /* 0x000fe200078efcff */
[----:B------:R-:W-:Y:S01]  /*3db0*/  IMAD.HI.U32 R8, R5, R198, RZ ;  /* 0x000000c605087227 */ /* 0x000fe200078e00ff */
[----:B------:R-:W-:-:S02]  /*3dc0*/  IABS R204, R10 ;  /* 0x0000000a00cc7213 */ /* 0x000fc40000000000 */
[----:B------:R-:W-:Y:S01]  /*3dd0*/  IABS R208, R13 ;  /* 0x0000000d00d07213 */ /* 0x000fe20000000000 */
[----:B------:R-:W-:Y:S01]  /*3de0*/  @!P3 IMAD.IADD R194, R194, 0x1, -R0 ;  /* 0x00000001c2c2b824 */ /* 0x000fe200078e0a00 */
[----:B------:R-:W-:Y:S01]  /*3df0*/  LOP3.LUT R17, R4, 0xe2, RZ, 0xfc, !PT ;  /* 0x000000e204117812 */ /* 0x000fe200078efcff */
[----:B------:R-:W-:Y:S02]  /*3e00*/  IMAD R200, R0, R9, R200 ;  /* 0x0000000900c87224 */ /* 0x000fe400078e02c8 */
[----:B------:R-:W-:Y:S01]  /*3e10*/  IMAD.MOV R11, RZ, RZ, -R8 ;  /* 0x000000ffff0b7224 */ /* 0x000fe200078e0a08 */
[----:B------:R-:W-:Y:S01]  /*3e20*/  LOP3.LUT R8, R4, 0x9c, RZ, 0xfc, !PT ;  /* 0x0000009c04087812 */ /* 0x000fe200078efcff */
[----:B------:R-:W-:Y:S01]  /*3e30*/  @!P0 IMAD.MOV R192, RZ, RZ, -R192 ;  /* 0x000000ffffc08224 */ /* 0x000fe200078e0ac0 */
[----:B------:R-:W-:Y:S01]  /*3e40*/  ISETP.GT.U32.AND P3, PT, R0, R194, PT ;  /* 0x000000c20000720c */ /* 0x000fe20003f64070 */
[----:B------:R-:W-:Y:S01]  /*3e50*/  @!P5 IMAD.IADD R196, R196, 0x1, -R0 ;  /* 0x00000001c4c4d824 */ /* 0x000fe200078e0a00 */
[C---:B------:R-:W-:Y:S01]  /*3e60*/  ISETP.GT.U32.AND P0, PT, R0.reuse, R200, PT ;  /* 0x000000c80000720c */ /* 0x040fe20003f04070 */
[C---:B------:R-:W-:Y:S01]  /*3e70*/  IMAD R198, R0.reuse, R11, R198 ;  /* 0x0000000b00c67224 */ /* 0x040fe200078e02c6 */
[----:B------:R-:W-:Y:S01]  /*3e80*/  IABS R202, R8 ;  /* 0x0000000800ca7213 */ /* 0x000fe20000000000 */
[----:B------:R-:W-:Y:S01]  /*3e90*/  IMAD.HI.U32 R9, R5, R206, RZ ;  /* 0x000000ce05097227 */ /* 0x000fe200078e00ff */
[----:B------:R-:W-:-:S02]  /*3ea0*/  ISETP.GT.U32.AND P5, PT, R0, R196, PT ;  /* 0x000000c40000720c */ /* 0x000fc40003fa4070 */
[----:B------:R-:W-:Y:S01]  /*3eb0*/  IABS R22, R17 ;  /* 0x0000001100167213 */ /* 0x000fe20000000000 */
[----:B------:R-:W-:-:S04]  /*3ec0*/  IMAD.HI.U32 R7, R5, R202, RZ ;  /* 0x000000ca05077227 */ /* 0x000fc800078e00ff */
[----:B------:R-:W-:Y:S02]  /*3ed0*/  IMAD.MOV R7, RZ, RZ, -R7 ;  /* 0x000000ffff077224 */ /* 0x000fe400078e0a07 */
[--C-:B------:R-:W-:Y:S01]  /*3ee0*/  @!P3 IMAD.IADD R194, R194, 0x1, -R0.reuse ;  /* 0x00000001c2c2b824 */ /* 0x100fe200078e0a00 */
[----:B------:R-:W-:Y:S01]  /*3ef0*/  ISETP.GT.U32.AND P3, PT, R0, R198, PT ;  /* 0x000000c60000720c */ /* 0x000fe20003f64070 */
[----:B------:R-:W-:Y:S02]  /*3f00*/  @!P0 IMAD.IADD R200, R200, 0x1, -R0 ;  /* 0x00000001c8c88824 */ /* 0x000fe400078e0a00 */
[----:B------:R-:W-:Y:S01]  /*3f10*/  IMAD R202, R0, R7, R202 ;  /* 0x0000000700ca7224 */ /* 0x000fe200078e02ca */
[----:B------:R-:W-:Y:S01]  /*3f20*/  @!P5 IADD3 R196, R196, -R0, RZ ;  /* 0x80000000c4c4d210 */ /* 0x000fe20007ffe0ff */
[C---:B------:R-:W-:Y:S01]  /*3f30*/  IMAD.HI.U32 R7, R5.reuse, R204, RZ ;  /* 0x000000cc05077227 */ /* 0x040fe200078e00ff */
[C---:B------:R-:W-:Y:S02]  /*3f40*/  ISETP.GT.U32.AND P0, PT, R0.reuse, R200, PT ;  /* 0x000000c80000720c */ /* 0x040fe40003f04070 */
[----:B------:R-:W-:Y:S01]  /*3f50*/  ISETP.GT.U32.AND P5, PT, R0, R202, PT ;  /* 0x000000ca0000720c */ /* 0x000fe20003fa4070 */
[----:B------:R-:W-:Y:S01]  /*3f60*/  @!P4 IMAD.MOV R194, RZ, RZ, -R194 ;  /* 0x000000ffffc2c224 */ /* 0x000fe200078e0ac2 */
[----:B------:R-:W-:Y:S01]  /*3f70*/  ISETP.GE.AND P4, PT, R8, RZ, PT ;  /* 0x000000ff0800720c */ /* 0x000fe20003f86270 */
[----:B------:R-:W-:-:S04]  /*3f80*/  IMAD.HI.U32 R8, R5, R208, RZ ;  /* 0x000000d005087227 */ /* 0x000fc800078e00ff */
[----:B------:R-:W-:Y:S02]  /*3f90*/  IMAD.MOV R7, RZ, RZ, -R7 ;  /* 0x000000ffff077224 */ /* 0x000fe400078e0a07 */
[----:B------:R-:W-:Y:S01]  /*3fa0*/  IMAD.MOV R11, RZ, RZ, -R8 ;  /* 0x000000ffff0b7224 */ /* 0x000fe200078e0a08 */
[----:B------:R-:W-:Y:S01]  /*3fb0*/  LOP3.LUT R8, R4, 0xa4, RZ, 0xfc, !PT ;  /* 0x000000a404087812 */ /* 0x000fe200078efcff */
[C---:B------:R-:W-:Y:S02]  /*3fc0*/  IMAD R204, R0.reuse, R7, R204 ;  /* 0x0000000700cc7224 */ /* 0x040fe400078e02cc */
[----:B------:R-:W-:Y:S01]  /*3fd0*/  IMAD.MOV R9, RZ, RZ, -R9 ;  /* 0x000000ffff097224 */ /* 0x000fe200078e0a09 */
[----:B------:R-:W-:Y:S01]  /*3fe0*/  IABS R210, R8 ;  /* 0x0000000800d27213 */ /* 0x000fe20000000000 */
[C---:B------:R-:W-:Y:S02]  /*3ff0*/  IMAD R208, R0.reuse, R11, R208 ;  /* 0x0000000b00d07224 */ /* 0x040fe400078e02d0 */
[----:B------:R-:W-:Y:S01]  /*4000*/  @!P1 IMAD.MOV R196, RZ, RZ, -R196 ;  /* 0x000000ffffc49224 */ /* 0x000fe200078e0ac4 */
[----:B------:R-:W-:Y:S01]  /*4010*/  ISETP.GT.U32.AND P1, PT, R0, R204, PT ;  /* 0x000000cc0000720c */ /* 0x000fe20003f24070 */
[----:B------:R-:W-:-:S02]  /*4020*/  @!P3 IMAD.IADD R198, R198, 0x1, -R0 ;  /* 0x00000001c6c6b824 */ /* 0x000fc400078e0a00 */
[----:B------:R-:W-:Y:S01]  /*4030*/  IMAD R206, R0, R9, R206 ;  /* 0x0000000900ce7224 */ /* 0x000fe200078e02ce */
[----:B------:R-:W-:Y:S01]  /*4040*/  LOP3.LUT R9, R4, 0xa6, RZ, 0xfc, !PT ;  /* 0x000000a604097812 */ /* 0x000fe200078efcff */
[--C-:B------:R-:W-:Y:S01]  /*4050*/  @!P0 IMAD.IADD R200, R200, 0x1, -R0.reuse ;  /* 0x00000001c8c88824 */ /* 0x100fe200078e0a00 */
[----:B------:R-:W-:Y:S01]  /*4060*/  ISETP.GT.U32.AND P0, PT, R0, R208, PT ;  /* 0x000000d00000720c */ /* 0x000fe20003f04070 */
[----:B------:R-:W-:Y:S01]  /*4070*/  @!P5 IMAD.IADD R202, R202, 0x1, -R0 ;  /* 0x00000001cacad824 */ /* 0x000fe200078e0a00 */
[C---:B------:R-:W-:Y:S01]  /*4080*/  ISETP.GT.U32.AND P3, PT, R0.reuse, R198, PT ;  /* 0x000000c60000720c */ /* 0x040fe20003f64070 */
[----:B------:R-:W-:Y:S01]  /*4090*/  @!P6 IMAD.MOV R200, RZ, RZ, -R200 ;  /* 0x000000ffffc8e224 */ /* 0x000fe200078e0ac8 */
[C---:B------:R-:W-:Y:S01]  /*40a0*/  ISETP.GT.U32.AND P6, PT, R0.reuse, R206, PT ;  /* 0x000000ce0000720c */ /* 0x040fe20003fc4070 */
[----:B------:R-:W-:Y:S01]  /*40b0*/  IMAD.HI.U32 R7, R5, R210, RZ ;  /* 0x000000d205077227 */ /* 0x000fe200078e00ff */
[----:B------:R-:W-:Y:S02]  /*40c0*/  ISETP.GT.U32.AND P5, PT, R0, R202, PT ;  /* 0x000000ca0000720c */ /* 0x000fe40003fa4070 */
[----:B------:R-:W-:Y:S01]  /*40d0*/  IABS R212, R9 ;  /* 0x0000000900d47213 */ /* 0x000fe20000000000 */
[----:B------:R-:W-:Y:S01]  /*40e0*/  @!P1 IMAD.IADD R204, R204, 0x1, -R0 ;  /* 0x00000001cccc9824 */ /* 0x000fe200078e0a00 */
[----:B------:R-:W-:Y:S01]  /*40f0*/  ISETP.GE.AND P1, PT, R8, RZ, PT ;  /* 0x000000ff0800720c */ /* 0x000fe20003f26270 */
[----:B------:R-:W-:-:S02]  /*4100*/  IMAD.MOV R7, RZ, RZ, -R7 ;  /* 0x000000ffff077224 */ /* 0x000fc400078e0a07 */
[--C-:B------:R-:W-:Y:S01]  /*4110*/  @!P0 IMAD.IADD R208, R208, 0x1, -R0.reuse ;  /* 0x00000001d0d08824 */ /* 0x100fe200078e0a00 */
[----:B------:R-:W-:Y:S01]  /*4120*/  ISETP.GT.U32.AND P0, PT, R0, R204, PT ;  /* 0x000000cc0000720c */ /* 0x000fe20003f04070 */
[--C-:B------:R-:W-:Y:S01]  /*4130*/  @!P3 IMAD.IADD R198, R198, 0x1, -R0.reuse ;  /* 0x00000001c6c6b824 */ /* 0x100fe200078e0a00 */
[----:B------:R-:W-:Y:S01]  /*4140*/  ISETP.GE.AND P3, PT, R10, RZ, PT ;  /* 0x000000ff0a00720c */ /* 0x000fe20003f66270 */
[----:B------:R-:W-:Y:S01]  /*4150*/  @!P6 IMAD.IADD R206, R206, 0x1, -R0 ;  /* 0x00000001cecee824 */ /* 0x000fe200078e0a00 */
[C---:B------:R-:W-:Y:S01]  /*4160*/  ISETP.GT.U32.AND P6, PT, R0.reuse, R208, PT ;  /* 0x000000d00000720c */ /* 0x040fe20003fc4070 */
[----:B------:R-:W-:Y:S01]  /*4170*/  IMAD R210, R0, R7, R210 ;  /* 0x0000000700d27224 */ /* 0x000fe200078e02d2 */
[----:B------:R-:W-:Y:S01]  /*4180*/  LOP3.LUT R10, R4, 0xa8, RZ, 0xfc, !PT ;  /* 0x000000a8040a7812 */ /* 0x000fe200078efcff */
[----:B------:R-:W-:Y:S01]  /*4190*/  IMAD.HI.U32 R7, R5, R212, RZ ;  /* 0x000000d405077227 */ /* 0x000fe200078e00ff */
[----:B------:R-:W-:Y:S02]  /*41a0*/  @!P2 IADD3 R198, -R198, RZ, RZ ;  /* 0x000000ffc6c6a210 */ /* 0x000fe40007ffe1ff */
[----:B------:R-:W-:Y:S01]  /*41b0*/  ISETP.GE.AND P2, PT, R13, RZ, PT ;  /* 0x000000ff0d00720c */ /* 0x000fe20003f46270 */
[----:B------:R-:W-:Y:S01]  /*41c0*/  @!P5 IMAD.IADD R202, R202, 0x1, -R0 ;  /* 0x00000001cacad824 */ /* 0x000fe200078e0a00 */
[----:B------:R-:W-:Y:S01]  /*41d0*/  LOP3.LUT R13, R4, 0xaa, RZ, 0xfc, !PT ;  /* 0x000000aa040d7812 */ /* 0x000fe200078efcff */
[----:B------:R-:W-:Y:S01]  /*41e0*/  IMAD.MOV R7, RZ, RZ, -R7 ;  /* 0x000000ffff077224 */ /* 0x000fe200078e0a07 */
[----:B------:R-:W-:Y:S01]  /*41f0*/  IABS R214, R10 ;  /* 0x0000000a00d67213 */ /* 0x000fe20000000000 */
[----:B------:R-:W-:Y:S01]  /*4200*/  @!P4 IMAD.MOV R202, RZ, RZ, -R202 ;  /* 0x000000ffffcac224 */ /* 0x000fe200078e0aca */
[----:B------:R-:W-:Y:S01]  /*4210*/  @!P0 IADD3 R204, R204, -R0, RZ ;  /* 0x80000000cccc8210 */ /* 0x000fe20007ffe0ff */
[C---:B------:R-:W-:Y:S01]  /*4220*/  IMAD R212, R0.reuse, R7, R212 ;  /* 0x0000000700d47224 */ /* 0x040fe200078e02d4 */
[C---:B------:R-:W-:Y:S01]  /*4230*/  ISETP.GT.U32.AND P4, PT, R0.reuse, R206, PT ;  /* 0x000000ce0000720c */ /* 0x040fe20003f84070 */
[----:B------:R-:W-:Y:S01]  /*4240*/  IMAD.HI.U32 R7, R5, R214, RZ ;  /* 0x000000d605077227 */ /* 0x000fe200078e00ff */
[----:B------:R-:W-:-:S02]  /*4250*/  ISETP.GT.U32.AND P0, PT, R0, R210, PT ;  /* 0x000000d20000720c */ /* 0x000fc40003f04070 */
[----:B------:R-:W-:Y:S01]  /*4260*/  IABS R216, R13 ;  /* 0x0000000d00d87213 */ /* 0x000fe20000000000 */
[----:B------:R-:W-:Y:S01]  /*4270*/  @!P6 IMAD.IADD R208, R208, 0x1, -R0 ;  /* 0x00000001d0d0e824 */ /* 0x000fe200078e0a00 */
[----:B------:R-:W-:Y:S01]  /*4280*/  ISETP.GE.AND P5, PT, R15, RZ, PT ;  /* 0x000000ff0f00720c */ /* 0x000fe20003fa6270 */
[----:B------:R-:W-:Y:S01]  /*4290*/  IMAD.MOV R7, RZ, RZ, -R7 ;  /* 0x000000ffff077224 */ /* 0x000fe200078e0a07 */
[----:B------:R-:W-:Y:S01]  /*42a0*/  ISETP.GT.U32.AND P6, PT, R0, R212, PT ;  /* 0x000000d40000720c */ /* 0x000fe20003fc4070 */
[----:B------:R-:W-:Y:S01]  /*42b0*/  IMAD.HI.U32 R8, R5, R216, RZ ;  /* 0x000000d805087227 */ /* 0x000fe200078e00ff */
[----:B------:R-:W-:Y:S02]  /*42c0*/  @!P2 IADD3 R208, -R208, RZ, RZ ;  /* 0x000000ffd0d0a210 */ /* 0x000fe40007ffe1ff */
[C---:B------:R-:W-:Y:S01]  /*42d0*/  LOP3.LUT R15, R4.reuse, 0xac, RZ, 0xfc, !PT ;  /* 0x000000ac040f7812 */ /* 0x040fe200078efcff */
[----:B------:R-:W-:Y:S01]  /*42e0*/  IMAD.MOV R11, RZ, RZ, -R8 ;  /* 0x000000ffff0b7224 */ /* 0x000fe200078e0a08 */
[----:B------:R-:W-:Y:S01]  /*42f0*/  LOP3.LUT R8, R4, 0xae, RZ, 0xfc, !PT ;  /* 0x000000ae04087812 */ /* 0x000fe200078efcff */
[----:B------:R-:W-:Y:S01]  /*4300*/  IMAD R214, R0, R7, R214 ;  /* 0x0000000700d67224 */ /* 0x000fe200078e02d6 */
[----:B------:R-:W-:Y:S01]  /*4310*/  IABS R218, R15 ;  /* 0x0000000f00da7213 */ /* 0x000fe20000000000 */
[--C-:B------:R-:W-:Y:S01]  /*4320*/  @!P4 IMAD.IADD R206, R206, 0x1, -R0.reuse ;  /* 0x00000001cecec824 */ /* 0x100fe200078e0a00 */
[----:B------:R-:W-:Y:S01]  /*4330*/  ISETP.GE.AND P4, PT, R9, RZ, PT ;  /* 0x000000ff0900720c */ /* 0x000fe20003f86270 */
[----:B------:R-:W-:Y:S01]  /*4340*/  @!P0 IMAD.IADD R210, R210, 0x1, -R0 ;  /* 0x00000001d2d28824 */ /* 0x000fe200078e0a00 */
[C---:B------:R-:W-:Y:S01]  /*4350*/  ISETP.GT.U32.AND P2, PT, R0.reuse, R214, PT ;  /* 0x000000d60000720c */ /* 0x040fe20003f44070 */
[----:B------:R-:W-:Y:S01]  /*4360*/  IMAD R216, R0, R11, R216 ;  /* 0x0000000b00d87224 */ /* 0x000fe200078e02d8 */
[----:B------:R-:W-:Y:S01]  /*4370*/  ISETP.GE.AND P0, PT, R10, RZ, PT ;  /* 0x000000ff0a00720c */ /* 0x000fe20003f06270 */
[----:B------:R-:W-:Y:S01]  /*4380*/  @!P6 IMAD.IADD R212, R212, 0x1, -R0 ;  /* 0x00000001d4d4e824 */ /* 0x000fe200078e0a00 */
[----:B------:R-:W-:Y:S01]  /*4390*/  IABS R220, R8 ;  /* 0x0000000800dc7213 */ /* 0x000fe20000000000 */
[----:B------:R-:W-:Y:S01]  /*43a0*/  @!P3 IMAD.MOV R204, RZ, RZ, -R204 ;  /* 0x000000ffffccb224 */ /* 0x000fe200078e0acc */
[C---:B------:R-:W-:Y:S01]  /*43b0*/  ISETP.GT.U32.AND P3, PT, R0.reuse, R210, PT ;  /* 0x000000d20000720c */ /* 0x040fe20003f64070 */
[----:B------:R-:W-:Y:S01]  /*43c0*/  @!P5 IMAD.MOV R206, RZ, RZ, -R206 ;  /* 0x000000ffffced224 */ /* 0x000fe200078e0ace */
[C---:B------:R-:W-:Y:S01]  /*43d0*/  ISETP.GT.U32.AND P5, PT, R0.reuse, R216, PT ;  /* 0x000000d80000720c */ /* 0x040fe20003fa4070 */
[----:B------:R-:W-:Y:S01]  /*43e0*/  IMAD.HI.U32 R9, R5, R218, RZ ;  /* 0x000000da05097227 */ /* 0x000fe200078e00ff */
[----:B------:R-:W-:-:S02]  /*43f0*/  ISETP.GT.U32.AND P6, PT, R0, R212, PT ;  /* 0x000000d40000720c */ /* 0x000fc40003fc4070 */
[C---:B------:R-:W-:Y:S01]  /*4400*/  LOP3.LUT R10, R4.reuse, 0xb0, RZ, 0xfc, !PT ;  /* 0x000000b0040a7812 */ /* 0x040fe200078efcff */
[----:B------:R-:W-:Y:S01]  /*4410*/  IMAD.MOV R9, RZ, RZ, -R9 ;  /* 0x000000ffff097224 */ /* 0x000fe200078e0a09 */
[----:B------:R-:W-:Y:S01]  /*4420*/  LOP3.LUT R11, R4, 0xb2, RZ, 0xfc, !PT ;  /* 0x000000b2040b7812 */ /* 0x000fe200078efcff */
[----:B------:R-:W-:Y:S01]  /*4430*/  @!P2 IMAD.IADD R214, R214, 0x1, -R0 ;  /* 0x00000001d6d6a824 */ /* 0x000fe200078e0a00 */
[----:B------:R-:W-:Y:S01]  /*4440*/  IABS R222, R10 ;  /* 0x0000000a00de7213 */ /* 0x000fe20000000000 */
[----:B------:R-:W-:Y:S01]  /*4450*/  IMAD.HI.U32 R7, R5, R220, RZ ;  /* 0x000000dc05077227 */ /* 0x000fe200078e00ff */
[----:B------:R-:W-:Y:S02]  /*4460*/  IABS R224, R11 ;  /* 0x0000000b00e07213 */ /* 0x000fe40000000000 */
[----:B------:R-:W-:Y:S01]  /*4470*/  ISETP.GE.AND P2, PT, R15, RZ, PT ;  /* 0x000000ff0f00720c */ /* 0x000fe20003f46270 */
[----:B------:R-:W-:Y:S01]  /*4480*/  IMAD R218, R0, R9, R218 ;  /* 0x0000000900da7224 */ /* 0x000fe200078e02da */
[----:B------:R-:W-:Y:S01]  /*4490*/  LOP3.LUT R15, R4, 0xb6, RZ, 0xfc, !PT ;  /* 0x000000b6040f7812 */ /* 0x000fe200078efcff */
[--C-:B------:R-:W-:Y:S01]  /*44a0*/  @!P3 IMAD.IADD R210, R210, 0x1, -R0.reuse ;  /* 0x00000001d2d2b824 */ /* 0x100fe200078e0a00 */
[----:B------:R-:W-:Y:S01]  /*44b0*/  ISETP.GE.AND P3, PT, R13, RZ, PT ;  /* 0x000000ff0d00720c */ /* 0x000fe20003f66270 */
[--C-:B------:R-:W-:Y:S01]  /*44c0*/  @!P5 IMAD.IADD R216, R216, 0x1, -R0.reuse ;  /* 0x00000001d8d8d824 */ /* 0x100fe200078e0a00 */
[----:B------:R-:W-:Y:S01]  /*44d0*/  ISETP.GT.U32.AND P5, PT, R0, R214, PT ;  /* 0x000000d60000720c */ /* 0x000fe20003fa4070 */
[----:B------:R-:W-:Y:S01]  /*44e0*/  IMAD.MOV R9, RZ, RZ, -R7 ;  /* 0x000000ffff097224 */ /* 0x000fe200078e0a07 */
[----:B------:R-:W-:Y:S01]  /*44f0*/  LOP3.LUT R13, R4, 0xb4, RZ, 0xfc, !PT ;  /* 0x000000b4040d7812 */ /* 0x000fe200078efcff */
[----:B------:R-:W-:Y:S01]  /*4500*/  @!P6 IMAD.IADD R212, R212, 0x1, -R0 ;  /* 0x00000001d4d4e824 */ /* 0x000fe200078e0a00 */
[----:B------:R-:W-:Y:S01]  /*4510*/  ISETP.GT.U32.AND P6, PT, R0, R218, PT ;  /* 0x000000da0000720c */ /* 0x000fe20003fc4070 */
[----:B------:R-:W-:Y:S01]  /*4520*/  IMAD.HI.U32 R7, R5, R222, RZ ;  /* 0x000000de05077227 */ /* 0x000fe200078e00ff */
[----:B------:R-:W-:-:S02]  /*4530*/  IABS R226, R13 ;  /* 0x0000000d00e27213 */ /* 0x000fc40000000000 */
[----:B------:R-:W-:Y:S01]  /*4540*/  IABS R228, R15 ;  /* 0x0000000f00e47213 */ /* 0x000fe20000000000 */
[----:B------:R-:W-:Y:S01]  /*4550*/  @!P1 IMAD.MOV R210, RZ, RZ, -R210 ;  /* 0x000000ffffd29224 */ /* 0x000fe200078e0ad2 */
[C---:B------:R-:W-:Y:S01]  /*4560*/  ISETP.GT.U32.AND P1, PT, R0.reuse, R216, PT ;  /* 0x000000d80000720c */ /* 0x040fe20003f24070 */
[----:B------:R-:W-:Y:S01]  /*4570*/  IMAD R220, R0, R9, R220 ;  /* 0x0000000900dc7224 */ /* 0x000fe200078e02dc */
[----:B------:R-:W-:Y:S01]  /*4580*/  IADD3 R7, -R7, RZ, RZ ;  /* 0x000000ff07077210 */ /* 0x000fe20007ffe1ff */
[----:B------:R-:W-:Y:S02]  /*4590*/  @!P5 IMAD.IADD R214, R214, 0x1, -R0 ;  /* 0x00000001d6d6d824 */ /* 0x000fe400078e0a00 */
[----:B------:R-:W-:Y:S01]  /*45a0*/  @!P4 IMAD.MOV R212, RZ, RZ, -R212 ;  /* 0x000000ffffd4c224 */ /* 0x000fe200078e0ad4 */
[C---:B------:R-:W-:Y:S01]  /*45b0*/  ISETP.GT.U32.AND P5, PT, R0.reuse, R220, PT ;  /* 0x000000dc0000720c */ /* 0x040fe20003fa4070 */
[----:B------:R-:W-:Y:S01]  /*45c0*/  IMAD R222, R0, R7, R222 ;  /* 0x0000000700de7224 */ /* 0x000fe200078e02de */
[----:B------:R-:W-:Y:S01]  /*45d0*/  @!P0 IADD3 R214, -R214, RZ, RZ ;  /* 0x000000ffd6d68210 */ /* 0x000fe20007ffe1ff */
[----:B------:R-:W-:-:S02]  /*45e0*/  @!P6 IMAD.IADD R218, R218, 0x1, -R0 ;  /* 0x00000001dadae824 */ /* 0x000fc400078e0a00 */
[----:B------:R-:W-:-:S03]  /*45f0*/  IMAD.HI.U32 R7, R5, R224, RZ ;  /* 0x000000e005077227 */ /* 0x000fc600078e00ff */
[----:B------:R-:W-:Y:S01]  /*4600*/  ISETP.GT.U32.AND P6, PT, R0, R218, PT ;  /* 0x000000da0000720c */ /* 0x000fe20003fc4070 */
[--C-:B------:R-:W-:Y:S01]  /*4610*/  @!P1 IMAD.IADD R216, R216, 0x1, -R0.reuse ;  /* 0x00000001d8d89824 */ /* 0x100fe200078e0a00 */
[----:B------:R-:W-:Y:S01]  /*4620*/  ISETP.GT.U32.AND P1, PT, R0, R222, PT ;  /* 0x000000de0000720c */ /* 0x000fe20003f24070 */
[----:B------:R-:W-:Y:S02]  /*4630*/  IMAD.MOV R9, RZ, RZ, -R7 ;  /* 0x000000ffff097224 */ /* 0x000fe400078e0a07 */
[----:B------:R-:W-:Y:S01]  /*4640*/  @!P5 IMAD.IADD R220, R220, 0x1, -R0 ;  /* 0x00000001dcdcd824 */ /* 0x000fe200078e0a00 */
[----:B------:R-:W-:Y:S01]  /*4650*/  ISETP.GE.AND P5, PT, R10, RZ, PT ;  /* 0x000000ff0a00720c */ /* 0x000fe20003fa6270 */
[----:B------:R-:W-:Y:S01]  /*4660*/  IMAD R224, R0, R9, R224 ;  /* 0x0000000900e07224 */ /* 0x000fe200078e02e0 */
[----:B------:R-:W-:Y:S01]  /*4670*/  LOP3.LUT R10, R4, 0xbc, RZ, 0xfc, !PT ;  /* 0x000000bc040a7812 */ /* 0x000fe200078efcff */
[----:B------:R-:W-:-:S03]  /*4680*/  IMAD.HI.U32 R7, R5, R226, RZ ;  /* 0x000000e205077227 */ /* 0x000fc600078e00ff */
[----:B------:R-:W-:Y:S01]  /*4690*/  ISETP.GT.U32.AND P4, PT, R0, R224, PT ;  /* 0x000000e00000720c */ /* 0x000fe20003f84070 */
[--C-:B------:R-:W-:Y:S01]  /*46a0*/  @!P6 IMAD.IADD R218, R218, 0x1, -R0.reuse ;  /* 0x00000001dadae824 */ /* 0x100fe200078e0a00 */
[----:B------:R-:W-:Y:S01]  /*46b0*/  ISETP.GE.AND P6, PT, R8, RZ, PT ;  /* 0x000000ff0800720c */ /* 0x000fe20003fc6270 */
[----:B------:R-:W-:Y:S01]  /*46c0*/  @!P1 IMAD.IADD R222, R222, 0x1, -R0 ;  /* 0x00000001dede9824 */ /* 0x000fe200078e0a00 */
[----:B------:R-:W-:Y:S01]  /*46d0*/  ISETP.GT.U32.AND P1, PT, R0, R220, PT ;  /* 0x000000dc0000720c */ /* 0x000fe20003f24070 */
[----:B------:R-:W-:Y:S01]  /*46e0*/  IMAD.MOV R9, RZ, RZ, -R7 ;  /* 0x000000ffff097224 */ /* 0x000fe200078e0a07 */
[----:B------:R-:W-:Y:S01]  /*46f0*/  LOP3.LUT R8, R4, 0xb8, RZ, 0xfc, !PT ;  /* 0x000000b804087812 */ /* 0x000fe200078efcff */
[C---:B------:R-:W-:Y:S01]  /*4700*/  IMAD.HI.U32 R7, R5.reuse, R228, RZ ;  /* 0x000000e405077227 */ /* 0x040fe200078e00ff */
[C---:B------:R-:W-:Y:S02]  /*4710*/  ISETP.GT.U32.AND P0, PT, R0.reuse, R222, PT ;  /* 0x000000de0000720c */ /* 0x040fe40003f04070 */
[----:B------:R-:W-:Y:S01]  /*4720*/  IABS R230, R8 ;  /* 0x0000000800e67213 */ /* 0x000fe20000000000 */
[----:B------:R-:W-:Y:S01]  /*4730*/  IMAD R226, R0, R9, R226 ;  /* 0x0000000900e27224 */ /* 0x000fe200078e02e2 */
[----:B------:R-:W-:Y:S01]  /*4740*/  LOP3.LUT R9, R4, 0xba, RZ, 0xfc, !PT ;  /* 0x000000ba04097812 */ /* 0x000fe200078efcff */
[----:B------:R-:W-:Y:S01]  /*4750*/  IMAD.MOV R7, RZ, RZ, -R7 ;  /* 0x000000ffff077224 */ /* 0x000fe200078e0a07 */
[----:B------:R-:W-:Y:S01]  /*4760*/  IABS R234, R10 ;  /* 0x0000000a00ea7213 */ /* 0x000fe20000000000 */
[--C-:B------:R-:W-:Y:S01]  /*4770*/  @!P4 IMAD.IADD R224, R224, 0x1, -R0.reuse ;  /* 0x00000001e0e0c824 */ /* 0x100fe200078e0a00 */
[----:B------:R-:W-:Y:S01]  /*4780*/  IABS R232, R9 ;  /* 0x0000000900e87213 */ /* 0x000fe20000000000 */
[----:B------:R-:W-:Y:S01]  /*4790*/  @!P1 IMAD.IADD R220, R220, 0x1, -R0 ;  /* 0x00000001dcdc9824 */ /* 0x000fe200078e0a00 */
[C---:B------:R-:W-:Y:S01]  /*47a0*/  ISETP.GT.U32.AND P1, PT, R0.reuse, R226, PT ;  /* 0x000000e20000720c */ /* 0x040fe20003f24070 */
[----:B------:R-:W-:Y:S01]  /*47b0*/  IMAD R228, R0, R7, R228 ;  /* 0x0000000700e47224 */ /* 0x000fe200078e02e4 */
[----:B------:R-:W-:Y:S01]  /*47c0*/  ISETP.GE.AND P4, PT, R8, RZ, PT ;  /* 0x000000ff0800720c */ /* 0x000fe20003f86270 */
[----:B------:R-:W-:-:S04]  /*47d0*/  IMAD.HI.U32 R7, R5, R230, RZ ;  /* 0x000000e605077227 */ /* 0x000fc800078e00ff */
[----:B------:R-:W-:Y:S01]  /*47e0*/  @!P6 IMAD.MOV R220, RZ, RZ, -R220 ;  /* 0x000000ffffdce224 */ /* 0x000fe200078e0adc */
[----:B------:R-:W-:Y:S01]  /*47f0*/  ISETP.GT.U32.AND P6, PT, R0, R224, PT ;  /* 0x000000e00000720c */ /* 0x000fe20003fc4070 */
[----:B------:R-:W-:Y:S01]  /*4800*/  @!P0 IMAD.IADD R222, R222, 0x1, -R0 ;  /* 0x00000001dede8824 */ /* 0x000fe200078e0a00 */
[----:B------:R-:W-:Y:S01]  /*4810*/  IADD3 R7, -R7, RZ, RZ ;  /* 0x000000ff07077210 */ /* 0x000fe20007ffe1ff */
[----:B------:R-:W-:Y:S01]  /*4820*/  @!P2 IMAD.MOV R218, RZ, RZ, -R218 ;  /* 0x000000ffffdaa224 */ /* 0x000fe200078e0ada */
[----:B------:R-:W-:Y:S01]  /*4830*/  ISETP.GE.AND P2, PT, R13, RZ, PT ;  /* 0x000000ff0d00720c */ /* 0x000fe20003f46270 */
[----:B------:R-:W-:Y:S01]  /*4840*/  @!P1 IMAD.IADD R226, R226, 0x1, -R0 ;  /* 0x00000001e2e29824 */ /* 0x000fe200078e0a00 */
[----:B------:R-:W-:Y:S01]  /*4850*/  LOP3.LUT R13, R4, 0xbe, RZ, 0xfc, !PT ;  /* 0x000000be040d7812 */ /* 0x000fe200078efcff */
[----:B------:R-:W-:Y:S01]  /*4860*/  @!P5 IMAD.MOV R222, RZ, RZ, -R222 ;  /* 0x000000ffffded224 */ /* 0x000fe200078e0ade */
[C---:B------:R-:W-:Y:S01]  /*4870*/  ISETP.GT.U32.AND P5, PT, R0.reuse, R228, PT ;  /* 0x000000e40000720c */ /* 0x040fe20003fa4070 */
[C---:B------:R-:W-:Y:S01]  /*4880*/  IMAD R230, R0.reuse, R7, R230 ;  /* 0x0000000700e67224 */ /* 0x040fe200078e02e6 */
[----:B------:R-:W-:Y:S01]  /*4890*/  ISETP.GT.U32.AND P1, PT, R0, R226, PT ;  /* 0x000000e20000720c */ /* 0x000fe20003f24070 */
[----:B------:R-:W-:Y:S01]  /*48a0*/  IMAD.HI.U32 R7, R5, R232, RZ ;  /* 0x000000e805077227 */ /* 0x000fe200078e00ff */
[----:B------:R-:W-:-:S02]  /*48b0*/  IABS R236, R13 ;  /* 0x0000000d00ec7213 */ /* 0x000fc40000000000 */
[----:B------:R-:W-:Y:S01]  /*48c0*/  ISETP.GE.AND P0, PT, R15, RZ, PT ;  /* 0x000000ff0f00720c */ /* 0x000fe20003f06270 */
[----:B------:R-:W-:Y:S01]  /*48d0*/  @!P6 IMAD.IADD R224, R224, 0x1, -R0 ;  /* 0x00000001e0e0e824 */ /* 0x000fe200078e0a00 */
[----:B------:R-:W-:Y:S01]  /*48e0*/  ISETP.GT.U32.AND P6, PT, R0, R230, PT ;  /* 0x000000e60000720c */ /* 0x000fe20003fc4070 */
[----:B------:R-:W-:Y:S01]  /*48f0*/  IMAD.HI.U32 R8, R5, R234, RZ ;  /* 0x000000ea05087227 */ /* 0x000fe200078e00ff */
[----:B------:R-:W-:-:S03]  /*4900*/  LOP3.LUT R15, R4, 0xc4, RZ, 0xfc, !PT ;  /* 0x000000c4040f7812 */ /* 0x000fc600078efcff */
[--C-:B------:R-:W-:Y:S01]  /*4910*/  @!P5 IMAD.IADD R228, R228, 0x1, -R0.reuse ;  /* 0x00000001e4e4d824 */ /* 0x100fe200078e0a00 */
[----:B------:R-:W-:Y:S01]  /*4920*/  ISETP.GE.AND P5, PT, R10, RZ, PT ;  /* 0x000000ff0a00720c */ /* 0x000fe20003fa6270 */
[----:B------:R-:W-:Y:S01]  /*4930*/  @!P1 IMAD.IADD R226, R226, 0x1, -R0 ;  /* 0x00000001e2e29824 */ /* 0x000fe200078e0a00 */
[----:B------:R-:W-:Y:S01]  /*4940*/  ISETP.GE.AND P1, PT, R9, RZ, PT ;  /* 0x000000ff0900720c */ /* 0x000fe20003f26270 */
[----:B------:R-:W-:Y:S01]  /*4950*/  IMAD.MOV R9, RZ, RZ, -R7 ;  /* 0x000000ffff097224 */ /* 0x000fe200078e0a07 */
[----:B------:R-:W-:Y:S01]  /*4960*/  LOP3.LUT R10, R4, 0xc0, RZ, 0xfc, !PT ;  /* 0x000000c0040a7812 */ /* 0x000fe200078efcff */
[----:B------:R-:W-:Y:S01]  /*4970*/  @!P3 IMAD.MOV R216, RZ, RZ, -R216 ;  /* 0x000000ffffd8b224 */ /* 0x000fe200078e0ad8 */
[----:B------:R-:W-:Y:S01]  /*4980*/  ISETP.GE.AND P3, PT, R11, RZ, PT ;  /* 0x000000ff0b00720c */ /* 0x000fe20003f66270 */
[----:B------:R-:W-:Y:S01]  /*4990*/  @!P6 IMAD.IADD R230, R230, 0x1, -R0 ;  /* 0x00000001e6e6e824 */ /* 0x000fe200078e0a00 */
[C---:B------:R-:W-:Y:S01]  /*49a0*/  ISETP.GT.U32.AND P6, PT, R0.reuse, R228, PT ;  /* 0x000000e40000720c */ /* 0x040fe20003fc4070 */
[----:B------:R-:W-:Y:S01]  /*49b0*/  IMAD.MOV R11, RZ, RZ, -R8 ;  /* 0x000000ffff0b7224 */ /* 0x000fe200078e0a08 */
[----:B------:R-:W-:Y:S01]  /*49c0*/  IABS R238, R10 ;  /* 0x0000000a00ee7213 */ /* 0x000fe20000000000 */
[C---:B------:R-:W-:Y:S01]  /*49d0*/  IMAD R232, R0.reuse, R9, R232 ;  /* 0x0000000900e87224 */ /* 0x040fe200078e02e8 */
[----:B------:R-:W-:Y:S01]  /*49e0*/  IABS R242, R15 ;  /* 0x0000000f00f27213 */ /* 0x000fe20000000000 */
[----:B------:R-:W-:Y:S01]  /*49f0*/  IMAD R234, R0, R11, R234 ;  /* 0x0000000b00ea7224 */ /* 0x000fe200078e02ea */
[----:B------:R-:W-:Y:S01]  /*4a00*/  LOP3.LUT R11, R4, 0xc2, RZ, 0xfc, !PT ;  /* 0x000000c2040b7812 */ /* 0x000fe200078efcff */
[----:B------:R-:W-:Y:S01]  /*4a10*/  @!P2 IMAD.MOV R226, RZ, RZ, -R226 ;  /* 0x000000ffffe2a224 */ /* 0x000fe200078e0ae2 */
[----:B------:R-:W-:Y:S01]  /*4a20*/  ISETP.GT.U32.AND P2, PT, R0, R232, PT ;  /* 0x000000e80000720c */ /* 0x000fe20003f44070 */
[----:B------:R-:W-:Y:S01]  /*4a30*/  IMAD.HI.U32 R7, R5, R236, RZ ;  /* 0x000000ec05077227 */ /* 0x000fe200078e00ff */
[----:B------:R-:W-:-:S02]  /*4a40*/  IABS R240, R11 ;  /* 0x0000000b00f07213 */ /* 0x000fc40000000000 */
[----:B------:R-:W-:Y:S01]  /*4a50*/  @!P3 IADD3 R224, -R224, RZ, RZ ;  /* 0x000000ffe0e0b210 */ /* 0x000fe20007ffe1ff */
[----:B------:R-:W-:Y:S01]  /*4a60*/  @!P6 IMAD.IADD R228, R228, 0x1, -R0 ;  /* 0x00000001e4e4e824 */ /* 0x000fe200078e0a00 */
[C---:B------:R-:W-:Y:S01]  /*4a70*/  ISETP.GT.U32.AND P6, PT, R0.reuse, R234, PT ;  /* 0x000000ea0000720c */ /* 0x040fe20003fc4070 */
[----:B------:R-:W-:Y:S01]  /*4a80*/  IMAD.MOV R7, RZ, RZ, -R7 ;  /* 0x000000ffff077224 */ /* 0x000fe200078e0a07 */
[----:B------:R-:W-:Y:S01]  /*4a90*/  ISETP.GT.U32.AND P3, PT, R0, R230, PT ;  /* 0x000000e60000720c */ /* 0x000fe20003f64070 */
[----:B------:R-:W-:-:S04]  /*4aa0*/  IMAD.HI.U32 R8, R5, R240, RZ ;  /* 0x000000f005087227 */ /* 0x000fc800078e00ff */
[----:B------:R-:W-:Y:S01]  /*4ab0*/  @!P2 IMAD.IADD R232, R232, 0x1, -R0 ;  /* 0x00000001e8e8a824 */ /* 0x000fe200078e0a00 */
[----:B------:R-:W-:Y:S01]  /*4ac0*/  IADD3 R9, -R8, RZ, RZ ;  /* 0x000000ff08097210 */ /* 0x000fe20007ffe1ff */
[----:B------:R-:W-:Y:S01]  /*4ad0*/  IMAD R236, R0, R7, R236 ;  /* 0x0000000700ec7224 */ /* 0x000fe200078e02ec */
[----:B------:R-:W-:Y:S01]  /*4ae0*/  ISETP.GE.AND P2, PT, R13, RZ, PT ;  /* 0x000000ff0d00720c */ /* 0x000fe20003f46270 */
[----:B------:R-:W-:Y:S01]  /*4af0*/  IMAD.HI.U32 R7, R5, R238, RZ ;  /* 0x000000ee05077227 */ /* 0x000fe200078e00ff */
[----:B------:R-:W-:-:S03]  /*4b00*/  LOP3.LUT R13, R4, 0xda, RZ, 0xfc, !PT ;  /* 0x000000da040d7812 */ /* 0x000fc600078efcff */
[--C-:B------:R-:W-:Y:S01]  /*4b10*/  @!P6 IMAD.IADD R234, R234, 0x1, -R0.reuse ;  /* 0x00000001eaeae824 */ /* 0x100fe200078e0a00 */
[----:B------:R-:W-:Y:S01]  /*4b20*/  ISETP.GT.U32.AND P6, PT, R0, R232, PT ;  /* 0x000000e80000720c */ /* 0x000fe20003fc4070 */
[----:B------:R-:W-:Y:S01]  /*4b30*/  @!P3 IMAD.IADD R230, R230, 0x1, -R0 ;  /* 0x00000001e6e6b824 */ /* 0x000fe200078e0a00 */
[C---:B------:R-:W-:Y:S01]  /*4b40*/  ISETP.GT.U32.AND P3, PT, R0.reuse, R236, PT ;  /* 0x000000ec0000720c */ /* 0x040fe20003f64070 */
[----:B------:R-:W-:Y:S01]  /*4b50*/  IMAD.MOV R7, RZ, RZ, -R7 ;  /* 0x000000ffff077224 */ /* 0x000fe200078e0a07 */
[----:B------:R-:W-:Y:S01]  /*4b60*/  IABS R130, R13 ;  /* 0x0000000d00827213 */ /* 0x000fe20000000000 */
[----:B------:R-:W-:Y:S01]  /*4b70*/  @!P0 IMAD.MOV R228, RZ, RZ, -R228 ;  /* 0x000000ffffe48224 */ /* 0x000fe200078e0ae4 */
[C---:B------:R-:W-:Y:S01]  /*4b80*/  ISETP.GT.U32.AND P0, PT, R0.reuse, R234, PT ;  /* 0x000000ea0000720c */ /* 0x040fe20003f04070 */
[----:B------:R-:W-:Y:S02]  /*4b90*/  IMAD R238, R0, R7, R238 ;  /* 0x0000000700ee7224 */ /* 0x000fe400078e02ee */
[----:B------:R-:W-:-:S04]  /*4ba0*/  IMAD.HI.U32 R7, R5, R242, RZ ;  /* 0x000000f205077227 */ /* 0x000fc800078e00ff */
[----:B------:R-:W-:Y:S01]  /*4bb0*/  @!P6 IMAD.IADD R232, R232, 0x1, -R0 ;  /* 0x00000001e8e8e824 */ /* 0x000fe200078e0a00 */
[C---:B------:R-:W-:Y:S01]  /*4bc0*/  ISETP.GT.U32.AND P6, PT, R0.reuse, R238, PT ;  /* 0x000000ee0000720c */ /* 0x040fe20003fc4070 */
[----:B------:R-:W-:Y:S02]  /*4bd0*/  IMAD R240, R0, R9, R240 ;  /* 0x0000000900f07224 */ /* 0x000fe400078e02f0 */
[--C-:B------:R-:W-:Y:S01]  /*4be0*/  @!P3 IMAD.IADD R236, R236, 0x1, -R0.reuse ;  /* 0x00000001ececb824 */ /* 0x100fe200078e0a00 */
[----:B------:R-:W-:Y:S01]  /*4bf0*/  @!P1 IADD3 R232, -R232, RZ, RZ ;  /* 0x000000ffe8e89210 */ /* 0x000fe20007ffe1ff */
[----:B------:R-:W-:Y:S02]  /*4c00*/  IMAD.MOV R7, RZ, RZ, -R7 ;  /* 0x000000ffff077224 */ /* 0x000fe400078e0a07 */
[----:B------:R-:W-:Y:S01]  /*4c10*/  @!P0 IMAD.IADD R234, R234, 0x1, -R0 ;  /* 0x00000001eaea8824 */ /* 0x000fe200078e0a00 */
[C---:B------:R-:W-:Y:S01]  /*4c20*/  ISETP.GT.U32.AND P0, PT, R0.reuse, R240, PT ;  /* 0x000000f00000720c */ /* 0x040fe20003f04070 */
[C---:B------:R-:W-:Y:S01]  /*4c30*/  IMAD R242, R0.reuse, R7, R242 ;  /* 0x0000000700f27224 */ /* 0x040fe200078e02f2 */
[----:B------:R-:W-:Y:S01]  /*4c40*/  ISETP.GT.U32.AND P3, PT, R0, R236, PT ;  /* 0x000000ec0000720c */ /* 0x000fe20003f64070 */
[----:B------:R-:W-:-:S04]  /*4c50*/  IMAD.HI.U32 R8, R5, R244, RZ ;  /* 0x000000f405087227 */ /* 0x000fc800078e00ff */
[----:B------:R-:W-:Y:S01]  /*4c60*/  @!P6 IMAD.IADD R238, R238, 0x1, -R0 ;  /* 0x00000001eeeee824 */ /* 0x000fe200078e0a00 */
[----:B------:R-:W-:Y:S01]  /*4c70*/  ISETP.GT.U32.AND P6, PT, R0, R242, PT ;  /* 0x000000f20000720c */ /* 0x000fe20003fc4070 */
[----:B------:R-:W-:Y:S01]  /*4c80*/  @!P4 IMAD.MOV R230, RZ, RZ, -R230 ;  /* 0x000000ffffe6c224 */ /* 0x000fe200078e0ae6 */
[----:B------:R-:W-:Y:S01]  /*4c90*/  ISETP.GE.AND P4, PT, R10, RZ, PT ;  /* 0x000000ff0a00720c */ /* 0x000fe20003f86270 */
[----:B------:R-:W-:Y:S01]  /*4ca0*/  IMAD.MOV R9, RZ, RZ, -R8 ;  /* 0x000000ffff097224 */ /* 0x000fe200078e0a08 */
[----:B------:R-:W-:Y:S01]  /*4cb0*/  LOP3.LUT R10, R4, 0xc8, RZ, 0xfc, !PT ;  /* 0x000000c8040a7812 */ /* 0x000fe200078efcff */
[----:B------:R-:W-:Y:S01]  /*4cc0*/  @!P0 IMAD.IADD R240, R240, 0x1, -R0 ;  /* 0x00000001f0f08824 */ /* 0x000fe200078e0a00 */
[C---:B------:R-:W-:Y:S01]  /*4cd0*/  ISETP.GT.U32.AND P0, PT, R0.reuse, R238, PT ;  /* 0x000000ee0000720c */ /* 0x040fe20003f04070 */
[----:B------:R-:W-:Y:S01]  /*4ce0*/  IMAD R244, R0, R9, R244 ;  /* 0x0000000900f47224 */ /* 0x000fe200078e02f4 */
[----:B------:R-:W-:Y:S01]  /*4cf0*/  IABS R246, R10 ;  /* 0x0000000a00f67213 */ /* 0x000fe20000000000 */
[----:B------:R-:W-:Y:S01]  /*4d00*/  @!P3 IMAD.IADD R236, R236, 0x1, -R0 ;  /* 0x00000001ececb824 */ /* 0x000fe200078e0a00 */
[----:B------:R-:W-:Y:S01]  /*4d10*/  ISETP.GE.AND P3, PT, R11, RZ, PT ;  /* 0x000000ff0b00720c */ /* 0x000fe20003f66270 */
[----:B------:R-:W-:Y:S01]  /*4d20*/  @!P5 IMAD.MOV R234, RZ, RZ, -R234 ;  /* 0x000000ffffead224 */ /* 0x000fe200078e0aea */
[----:B------:R-:W-:Y:S01]  /*4d30*/  LOP3.LUT R11, R4, 0xca, RZ, 0xfc, !PT ;  /* 0x000000ca040b7812 */ /* 0x000fe200078efcff */
[----:B------:R-:W-:Y:S01]  /*4d40*/  IMAD.HI.U32 R7, R5, R246, RZ ;  /* 0x000000f605077227 */ /* 0x000fe200078e00ff */
[----:B------:R-:W-:-:S02]  /*4d50*/  ISETP.GT.U32.AND P5, PT, R0, R244, PT ;  /* 0x000000f40000720c */ /* 0x000fc40003fa4070 */
[----:B------:R-:W-:Y:S01]  /*4d60*/  IABS R248, R11 ;  /* 0x0000000b00f87213 */ /* 0x000fe20000000000 */
[----:B------:R-:W-:Y:S01]  /*4d70*/  @!P6 IMAD.IADD R242, R242, 0x1, -R0 ;  /* 0x00000001f2f2e824 */ /* 0x000fe200078e0a00 */
[C---:B------:R-:W-:Y:S01]  /*4d80*/  ISETP.GT.U32.AND P1, PT, R0.reuse, R240, PT ;  /* 0x000000f00000720c */ /* 0x040fe20003f24070 */
[----:B------:R-:W-:Y:S01]  /*4d90*/  IMAD.MOV R7, RZ, RZ, -R7 ;  /* 0x000000ffff077224 */ /* 0x000fe200078e0a07 */
[----:B------:R-:W-:Y:S01]  /*4da0*/  ISETP.GE.AND P6, PT, R15, RZ, PT ;  /* 0x000000ff0f00720c */ /* 0x000fe20003fc6270 */
[----:B------:R-:W-:Y:S01]  /*4db0*/  @!P2 IMAD.MOV R236, RZ, RZ, -R236 ;  /* 0x000000ffffeca224 */ /* 0x000fe200078e0aec */
[----:B------:R-:W-:Y:S01]  /*4dc0*/  ISETP.GT.U32.AND P2, PT, R0, R242, PT ;  /* 0x000000f20000720c */ /* 0x000fe20003f44070 */
[----:B------:R-:W-:Y:S01]  /*4dd0*/  IMAD.HI.U32 R8, R5, R248, RZ ;  /* 0x000000f805087227 */ /* 0x000fe200078e00ff */
[----:B------:R-:W-:-:S03]  /*4de0*/  LOP3.LUT R15, R4, 0xdc, RZ, 0xfc, !PT ;  /* 0x000000dc040f7812 */ /* 0x000fc600078efcff */
[----:B------:R-:W-:Y:S01]  /*4df0*/  @!P0 IMAD.IADD R238, R238, 0x1, -R0 ;  /* 0x00000001eeee8824 */ /* 0x000fe200078e0a00 */
[----:B------:R-:W-:Y:S01]  /*4e00*/  ISETP.GE.AND P0, PT, R16, RZ, PT ;  /* 0x000000ff1000720c */ /* 0x000fe20003f06270 */
[----:B------:R-:W-:Y:S01]  /*4e10*/  IMAD R246, R0, R7, R246 ;  /* 0x0000000700f67224 */ /* 0x000fe200078e02f6 */
[C---:B------:R-:W-:Y:S01]  /*4e20*/  LOP3.LUT R7, R4.reuse, 0xcc, RZ, 0xfc, !PT ;  /* 0x000000cc04077812 */ /* 0x040fe200078efcff */
[----:B------:R-:W-:Y:S01]  /*4e30*/  IMAD.MOV R9, RZ, RZ, -R8 ;  /* 0x000000ffff097224 */ /* 0x000fe200078e0a08 */
[----:B------:R-:W-:Y:S01]  /*4e40*/  LOP3.LUT R8, R4, 0xd0, RZ, 0xfc, !PT ;  /* 0x000000d004087812 */ /* 0x000fe200078efcff */
[----:B------:R-:W-:Y:S01]  /*4e50*/  @!P5 IMAD.IADD R244, R244, 0x1, -R0 ;  /* 0x00000001f4f4d824 */ /* 0x000fe200078e0a00 */
[----:B------:R-:W-:Y:S01]  /*4e60*/  IABS R250, R7 ;  /* 0x0000000700fa7213 */ /* 0x000fe20000000000 */
[----:B------:R-:W-:Y:S01]  /*4e70*/  @!P4 IMAD.MOV R238, RZ, RZ, -R238 ;  /* 0x000000ffffeec224 */ /* 0x000fe200078e0aee */
[----:B------:R-:W-:Y:S01]  /*4e80*/  ISETP.GT.U32.AND P4, PT, R0, R246, PT ;  /* 0x000000f60000720c */ /* 0x000fe20003f84070 */
[----:B------:R-:W-:Y:S01]  /*4e90*/  @!P1 IMAD.IADD R240, R240, 0x1, -R0 ;  /* 0x00000001f0f09824 */ /* 0x000fe200078e0a00 */
[C---:B------:R-:W-:Y:S01]  /*4ea0*/  ISETP.GT.U32.AND P5, PT, R0.reuse, R244, PT ;  /* 0x000000f40000720c */ /* 0x040fe20003fa4070 */
[----:B------:R-:W-:Y:S01]  /*4eb0*/  IMAD R248, R0, R9, R248 ;  /* 0x0000000900f87224 */ /* 0x000fe200078e02f8 */
[----:B------:R-:W-:Y:S01]  /*4ec0*/  @!P2 IADD3 R242, R242, -R0, RZ ;  /* 0x80000000f2f2a210 */ /* 0x000fe20007ffe0ff */
[----:B------:R-:W-:Y:S01]  /*4ed0*/  @!P3 IMAD.MOV R240, RZ, RZ, -R240 ;  /* 0x000000fffff0b224 */ /* 0x000fe200078e0af0 */
[----:B------:R-:W-:-:S02]  /*4ee0*/  ISETP.GE.AND P2, PT, R11, RZ, PT ;  /* 0x000000ff0b00720c */ /* 0x000fc40003f46270 */
[----:B------:R-:W-:Y:S01]  /*4ef0*/  ISETP.GT.U32.AND P3, PT, R0, R248, PT ;  /* 0x000000f80000720c */ /* 0x000fe20003f64070 */
[----:B------:R-:W-:Y:S01]  /*4f00*/  @!P6 IMAD.MOV R242, RZ, RZ, -R242 ;  /* 0x000000fffff2e224 */ /* 0x000fe200078e0af2 */
[----:B------:R-:W-:Y:S02]  /*4f10*/  ISETP.GE.AND P6, PT, R7, RZ, PT ;  /* 0x000000ff0700720c */ /* 0x000fe40003fc6270 */
[----:B------:R-:W-:Y:S01]  /*4f20*/  LOP3.LUT R7, R4, 0xce, RZ, 0xfc, !PT ;  /* 0x000000ce04077812 */ /* 0x000fe200078efcff */
[--C-:B------:R-:W-:Y:S01]  /*4f30*/  @!P4 IMAD.IADD R246, R246, 0x1, -R0.reuse ;  /* 0x00000001f6f6c824 */ /* 0x100fe200078e0a00 */
[----:B------:R-:W-:Y:S01]  /*4f40*/  IABS R137, R8 ;  /* 0x0000000800897213 */ /* 0x000fe20000000000 */
[----:B------:R-:W-:Y:S01]  /*4f50*/  @!P5 IMAD.IADD R244, R244, 0x1, -R0 ;  /* 0x00000001f4f4d824 */ /* 0x000fe200078e0a00 */
[----:B------:R-:W-:Y:S02]  /*4f60*/  ISETP.GE.AND P5, PT, R7, RZ, PT ;  /* 0x000000ff0700720c */ /* 0x000fe40003fa6270 */
[----:B------:R-:W-:Y:S01]  /*4f70*/  IABS R252, R7 ;  /* 0x0000000700fc7213 */ /* 0x000fe20000000000 */
[----:B------:R-:W-:Y:S01]  /*4f80*/  IMAD.HI.U32 R7, R5, R250, RZ ;  /* 0x000000fa05077227 */ /* 0x000fe200078e00ff */
[----:B------:R-:W-:-:S02]  /*4f90*/  ISETP.GT.U32.AND P4, PT, R0, R246, PT ;  /* 0x000000f60000720c */ /* 0x000fc40003f84070 */
[----:B------:R-:W-:Y:S01]  /*4fa0*/  LOP3.LUT R9, R4, 0xd2, RZ, 0xfc, !PT ;  /* 0x000000d204097812 */ /* 0x000fe200078efcff */
[----:B------:R-:W-:Y:S01]  /*4fb0*/  @!P3 IMAD.IADD R248, R248, 0x1, -R0 ;  /* 0x00000001f8f8b824 */ /* 0x000fe200078e0a00 */
[----:B------:R-:W-:Y:S01]  /*4fc0*/  ISETP.GE.AND P1, PT, R10, RZ, PT ;  /* 0x000000ff0a00720c */ /* 0x000fe20003f26270 */
[----:B------:R-:W-:Y:S01]  /*4fd0*/  IMAD.MOV R7, RZ, RZ, -R7 ;  /* 0x000000ffff077224 */ /* 0x000fe200078e0a07 */
[----:B------:R-:W-:Y:S01]  /*4fe0*/  IABS R135, R9 ;  /* 0x0000000900877213 */ /* 0x000fe20000000000 */
[----:B------:R-:W-:Y:S01]  /*4ff0*/  @!P0 IMAD.MOV R244, RZ, RZ, -R244 ;  /* 0x000000fffff48224 */ /* 0x000fe200078e0af4 */
[C---:B------:R-:W-:Y:S01]  /*5000*/  ISETP.GT.U32.AND P3, PT, R0.reuse, R248, PT ;  /* 0x000000f80000720c */ /* 0x040fe20003f64070 */
[----:B------:R-:W-:Y:S01]  /*5010*/  IMAD R250, R0, R7, R250 ;  /* 0x0000000700fa7224 */ /* 0x000fe200078e02fa */
[----:B------:R-:W-:Y:S01]  /*5020*/  ISETP.GE.AND P0, PT, R8, RZ, PT ;  /* 0x000000ff0800720c */ /* 0x000fe20003f06270 */
[----:B------:R-:W-:Y:S01]  /*5030*/  IMAD.HI.U32 R7, R5, R252, RZ ;  /* 0x000000fc05077227 */ /* 0x000fe200078e00ff */
[----:B------:R-:W-:-:S02]  /*5040*/  LOP3.LUT R10, R4, 0xd6, RZ, 0xfc, !PT ;  /* 0x000000d6040a7812 */ /* 0x000fc400078efcff */
[----:B------:R-:W-:Y:S01]  /*5050*/  @!P4 IADD3 R246, R246, -R0, RZ ;  /* 0x80000000f6f6c210 */ /* 0x000fe20007ffe0ff */
[----:B------:R-:W-:Y:S01]  /*5060*/  IMAD.MOV R7, RZ, RZ, -R7 ;  /* 0x000000ffff077224 */ /* 0x000fe200078e0a07 */
[----:B------:R-:W-:Y:S01]  /*5070*/  ISETP.GT.U32.AND P4, PT, R0, R250, PT ;  /* 0x000000fa0000720c */ /* 0x000fe20003f84070 */
[----:B------:R-:W-:Y:S01]  /*5080*/  IMAD.HI.U32 R8, R5, R137, RZ ;  /* 0x0000008905087227 */ /* 0x000fe200078e00ff */
[----:B------:R-:W-:Y:S02]  /*5090*/  IABS R31, R10 ;  /* 0x0000000a001f7213 */ /* 0x000fe40000000000 */
[----:B------:R-:W-:Y:S01]  /*50a0*/  LOP3.LUT R11, R4, 0xd8, RZ, 0xfc, !PT ;  /* 0x000000d8040b7812 */ /* 0x000fe200078efcff */
[----:B------:R-:W-:Y:S01]  /*50b0*/  @!P3 IMAD.IADD R248, R248, 0x1, -R0 ;  /* 0x00000001f8f8b824 */ /* 0x000fe200078e0a00 */
[----:B------:R-:W-:Y:S01]  /*50c0*/  IABS R28, R15 ;  /* 0x0000000f001c7213 */ /* 0x000fe20000000000 */
[C---:B------:R-:W-:Y:S01]  /*50d0*/  IMAD R252, R0.reuse, R7, R252 ;  /* 0x0000000700fc7224 */ /* 0x040fe200078e02fc */
[----:B------:R-:W-:Y:S01]  /*50e0*/  IABS R131, R11 ;  /* 0x0000000b00837213 */ /* 0x000fe20000000000 */
[----:B------:R-:W-:Y:S01]  /*50f0*/  @!P2 IMAD.MOV R248, RZ, RZ, -R248 ;  /* 0x000000fffff8a224 */ /* 0x000fe200078e0af8 */
[----:B------:R-:W-:Y:S01]  /*5100*/  ISETP.GE.AND P3, PT, R9, RZ, PT ;  /* 0x000000ff0900720c */ /* 0x000fe20003f66270 */
[----:B------:R-:W-:Y:S01]  /*5110*/  IMAD.MOV R8, RZ, RZ, -R8 ;  /* 0x000000ffff087224 */ /* 0x000fe200078e0a08 */
[----:B------:R-:W-:Y:S01]  /*5120*/  ISETP.GT.U32.AND P2, PT, R0, R252, PT ;  /* 0x000000fc0000720c */ /* 0x000fe20003f44070 */
[----:B------:R-:W-:Y:S01]  /*5130*/  @!P4 IMAD.IADD R250, R250, 0x1, -R0 ;  /* 0x00000001fafac824 */ /* 0x000fe200078e0a00 */
[----:B------:R-:W-:Y:S01]  /*5140*/  LOP3.LUT R16, R4, 0xe0, RZ, 0xfc, !PT ;  /* 0x000000e004107812 */ /* 0x000fe200078efcff */
[----:B------:R-:W-:Y:S01]  /*5150*/  IMAD R137, R0, R8, R137 ;  /* 0x0000000800897224 */ /* 0x000fe200078e0289 */
[----:B------:R-:W-:Y:S01]  /*5160*/  LOP3.LUT R8, R4, 0xd4, RZ, 0xfc, !PT ;  /* 0x000000d404087812 */ /* 0x000fe200078efcff */
[----:B------:R-:W-:Y:S01]  /*5170*/  IMAD.HI.U32 R7, R5, R135, RZ ;  /* 0x0000008705077227 */ /* 0x000fe200078e00ff */
[----:B------:R-:W-:-:S02]  /*5180*/  ISETP.GT.U32.AND P4, PT, R0, R250, PT ;  /* 0x000000fa0000720c */ /* 0x000fc40003f84070 */
[----:B------:R-:W-:Y:S01]  /*5190*/  IABS R133, R8 ;  /* 0x0000000800857213 */ /* 0x000fe20000000000 */
[----:B------:R-:W-:Y:S01]  /*51a0*/  IMAD.MOV R7, RZ, RZ, -R7 ;  /* 0x000000ffff077224 */ /* 0x000fe200078e0a07 */
[----:B------:R-:W-:Y:S01]  /*51b0*/  IABS R24, R16 ;  /* 0x0000001000187213 */ /* 0x000fe20000000000 */
[----:B------:R-:W-:Y:S01]  /*51c0*/  @!P1 IMAD.MOV R246, RZ, RZ, -R246 ;  /* 0x000000fffff69224 */ /* 0x000fe200078e0af6 */
[----:B------:R-:W-:Y:S01]  /*51d0*/  ISETP.GE.AND P1, PT, R8, RZ, PT ;  /* 0x000000ff0800720c */ /* 0x000fe20003f26270 */
[----:B------:R-:W-:Y:S01]  /*51e0*/  IMAD R135, R0, R7, R135 ;  /* 0x0000000700877224 */ /* 0x000fe200078e0287 */
[----:B------:R-:W-:Y:S01]  /*51f0*/  @!P2 IADD3 R252, R252, -R0, RZ ;  /* 0x80000000fcfca210 */ /* 0x000fe20007ffe0ff */
[----:B------:R-:W-:-:S03]  /*5200*/  IMAD.HI.U32 R7, R5, R133, RZ ;  /* 0x0000008505077227 */ /* 0x000fc600078e00ff */
[----:B------:R-:W-:Y:S01]  /*5210*/  ISETP.GT.U32.AND P2, PT, R0, R252, PT ;  /* 0x000000fc0000720c */ /* 0x000fe20003f44070 */
[----:B------:R-:W-:Y:S01]  /*5220*/  @!P4 IMAD.IADD R250, R250, 0x1, -R0 ;  /* 0x00000001fafac824 */ /* 0x000fe200078e0a00 */
[----:B------:R-:W-:Y:S01]  /*5230*/  ISETP.GT.U32.AND P4, PT, R0, R137, PT ;  /* 0x000000890000720c */ /* 0x000fe20003f84070 */
[----:B------:R-:W-:-:S04]  /*5240*/  IMAD.HI.U32 R8, R5, R31, RZ ;  /* 0x0000001f05087227 */ /* 0x000fc800078e00ff */
[----:B------:R-:W-:Y:S02]  /*5250*/  IMAD.MOV R7, RZ, RZ, -R7 ;  /* 0x000000ffff077224 */ /* 0x000fe400078e0a07 */
[----:B------:R-:W-:Y:S02]  /*5260*/  IMAD.MOV R8, RZ, RZ, -R8 ;  /* 0x000000ffff087224 */ /* 0x000fe400078e0a08 */
[----:B------:R-:W-:Y:S02]  /*5270*/  IMAD R133, R0, R7, R133 ;  /* 0x0000000700857224 */ /* 0x000fe400078e0285 */
[----:B------:R-:W-:Y:S01]  /*5280*/  @!P2 IMAD.IADD R252, R252, 0x1, -R0 ;  /* 0x00000001fcfca824 */ /* 0x000fe200078e0a00 */
[----:B------:R-:W-:Y:S01]  /*5290*/  ISETP.GT.U32.AND P2, PT, R0, R135, PT ;  /* 0x000000870000720c */ /* 0x000fe20003f44070 */
[----:B------:R-:W-:-:S03]  /*52a0*/  IMAD.HI.U32 R7, R5, R131, RZ ;  /* 0x0000008305077227 */ /* 0x000fc600078e00ff */
[----:B------:R-:W-:Y:S01]  /*52b0*/  @!P5 IADD3 R252, -R252, RZ, RZ ;  /* 0x000000fffcfcd210 */ /* 0x000fe20007ffe1ff */
[C---:B------:R-:W-:Y:S02]  /*52c0*/  IMAD R31, R0.reuse, R8, R31 ;  /* 0x00000008001f7224 */ /* 0x040fe400078e021f */
[----:B------:R-:W-:Y:S02]  /*52d0*/  @!P4 IMAD.IADD R137, R137, 0x1, -R0 ;  /* 0x000000018989c824 */ /* 0x000fe400078e0a00 */
[----:B------:R-:W-:Y:S01]  /*52e0*/  IMAD.MOV R8, RZ, RZ, -R7 ;  /* 0x000000ffff087224 */ /* 0x000fe200078e0a07 */
[C---:B------:R-:W-:Y:S01]  /*52f0*/  ISETP.GT.U32.AND P5, PT, R0.reuse, R31, PT ;  /* 0x0000001f0000720c */ /* 0x040fe20003fa4070 */
[----:B------:R-:W-:Y:S01]  /*5300*/  @!P6 IMAD.MOV R250, RZ, RZ, -R250 ;  /* 0x000000fffffae224 */ /* 0x000fe200078e0afa */
[C---:B------:R-:W-:Y:S01]  /*5310*/  ISETP.GT.U32.AND P4, PT, R0.reuse, R137, PT ;  /* 0x000000890000720c */ /* 0x040fe20003f84070 */
[C---:B------:R-:W-:Y:S01]  /*5320*/  IMAD R131, R0.reuse, R8, R131 ;  /* 0x0000000800837224 */ /* 0x040fe200078e0283 */
[----:B------:R-:W-:Y:S01]  /*5330*/  ISETP.GT.U32.AND P6, PT, R0, R133, PT ;  /* 0x000000850000720c */ /* 0x000fe20003fc4070 */
[----:B------:R-:W-:-:S02]  /*5340*/  @!P2 IMAD.IADD R135, R135, 0x1, -R0 ;  /* 0x000000018787a824 */ /* 0x000fc400078e0a00 */
[----:B------:R-:W-:Y:S01]  /*5350*/  IMAD.HI.U32 R7, R5, R130, RZ ;  /* 0x0000008205077227 */ /* 0x000fe200078e00ff */
[----:B------:R-:W-:-:S03]  /*5360*/  ISETP.GT.U32.AND P2, PT, R0, R131, PT ;  /* 0x000000830000720c */ /* 0x000fc60003f44070 */
[----:B------:R-:W-:Y:S02]  /*5370*/  IMAD.MOV R7, RZ, RZ, -R7 ;  /* 0x000000ffff077224 */ /* 0x000fe400078e0a07 */
[--C-:B------:R-:W-:Y:S02]  /*5380*/  @!P5 IMAD.IADD R31, R31, 0x1, -R0.reuse ;  /* 0x000000011f1fd824 */ /* 0x100fe400078e0a00 */
[--C-:B------:R-:W-:Y:S01]  /*5390*/  @!P4 IMAD.IADD R137, R137, 0x1, -R0.reuse ;  /* 0x000000018989c824 */ /* 0x100fe200078e0a00 */
[----:B------:R-:W-:Y:S01]  /*53a0*/  ISETP.GE.AND P4, PT, R10, RZ, PT ;  /* 0x000000ff0a00720c */ /* 0x000fe20003f86270 */
[----:B------:R-:W-:Y:S01]  /*53b0*/  @!P6 IMAD.IADD R133, R133, 0x1, -R0 ;  /* 0x000000018585e824 */ /* 0x000fe200078e0a00 */
[----:B------:R-:W-:Y:S01]  /*53c0*/  LOP3.LUT R10, R4, 0xde, RZ, 0xfc, !PT ;  /* 0x000000de040a7812 */ /* 0x000fe200078efcff */
[C---:B------:R-:W-:Y:S01]  /*53d0*/  IMAD R130, R0.reuse, R7, R130 ;  /* 0x0000000700827224 */ /* 0x040fe200078e0282 */
[C---:B------:R-:W-:Y:S01]  /*53e0*/  ISETP.GT.U32.AND P6, PT, R0.reuse, R135, PT ;  /* 0x000000870000720c */ /* 0x040fe20003fc4070 */
[----:B------:R-:W-:Y:S01]  /*53f0*/  @!P2 IMAD.IADD R131, R131, 0x1, -R0 ;  /* 0x000000018383a824 */ /* 0x000fe200078e0a00 */
[----:B------:R-:W-:Y:S01]  /*5400*/  IABS R26, R10 ;  /* 0x0000000a001a7213 */ /* 0x000fe20000000000 */
[----:B------:R-:W-:Y:S01]  /*5410*/  IMAD.HI.U32 R8, R5, R28, RZ ;  /* 0x0000001c05087227 */ /* 0x000fe200078e00ff */
[----:B------:R-:W-:-:S02]  /*5420*/  ISETP.GT.U32.AND P5, PT, R0, R133, PT ;  /* 0x000000850000720c */ /* 0x000fc40003fa4070 */
[----:B------:R-:W-:Y:S01]  /*5430*/  ISETP.GT.U32.AND P2, PT, R0, R131, PT ;  /* 0x000000830000720c */ /* 0x000fe20003f44070 */
[----:B------:R-:W-:-:S04]  /*5440*/  IMAD.HI.U32 R7, R5, R26, RZ ;  /* 0x0000001a05077227 */ /* 0x000fc800078e00ff */
[----:B------:R-:W-:Y:S02]  /*5450*/  IMAD.MOV R7, RZ, RZ, -R7 ;  /* 0x000000ffff077224 */ /* 0x000fe400078e0a07 */
[----:B------:R-:W-:Y:S01]  /*5460*/  @!P6 IMAD.IADD R135, R135, 0x1, -R0 ;  /* 0x000000018787e824 */ /* 0x000fe200078e0a00 */
[C---:B------:R-:W-:Y:S01]  /*5470*/  ISETP.GT.U32.AND P6, PT, R0.reuse, R130, PT ;  /* 0x000000820000720c */ /* 0x040fe20003fc4070 */
[C---:B------:R-:W-:Y:S02]  /*5480*/  IMAD R26, R0.reuse, R7, R26 ;  /* 0x00000007001a7224 */ /* 0x040fe400078e021a */
[----:B------:R-:W-:Y:S01]  /*5490*/  @!P0 IMAD.MOV R137, RZ, RZ, -R137 ;  /* 0x000000ffff898224 */ /* 0x000fe200078e0a89 */
[C---:B------:R-:W-:Y:S01]  /*54a0*/  ISETP.GT.U32.AND P0, PT, R0.reuse, R31, PT ;  /* 0x0000001f0000720c */ /* 0x040fe20003f04070 */
[----:B------:R-:W-:Y:S01]  /*54b0*/  @!P2 IMAD.IADD R131, R131, 0x1, -R0 ;  /* 0x000000018383a824 */ /* 0x000fe200078e0a00 */
[----:B------:R-:W-:Y:S01]  /*54c0*/  ISETP.GT.U32.AND P2, PT, R0, R26, PT ;  /* 0x0000001a0000720c */ /* 0x000fe20003f44070 */
[----:B------:R-:W-:Y:S01]  /*54d0*/  IMAD.MOV R9, RZ, RZ, -R8 ;  /* 0x000000ffff097224 */ /* 0x000fe200078e0a08 */
[----:B------:R-:W-:Y:S01]  /*54e0*/  @!P5 IADD3 R133, R133, -R0, RZ ;  /* 0x800000008585d210 */ /* 0x000fe20007ffe0ff */
[----:B------:R-:W-:-:S03]  /*54f0*/  IMAD.HI.U32 R8, R5, R22, RZ ;  /* 0x0000001605087227 */ /* 0x000fc600078e00ff */
[----:B------:R-:W-:Y:S01]  /*5500*/  @!P1 IADD3 R133, -R133, RZ, RZ ;  /* 0x000000ff85859210 */ /* 0x000fe20007ffe1ff */
[----:B------:R-:W-:Y:S01]  /*5510*/  @!P6 IMAD.IADD R130, R130, 0x1, -R0 ;  /* 0x000000018282e824 */ /* 0x000fe200078e0a00 */
[----:B------:R-:W-:Y:S01]  /*5520*/  ISETP.GE.AND P6, PT, R13, RZ, PT ;  /* 0x000000ff0d00720c */ /* 0x000fe20003fc6270 */
[----:B------:R-:W-:Y:S01]  /*5530*/  IMAD R28, R0, R9, R28 ;  /* 0x00000009001c7224 */ /* 0x000fe200078e021c */
[C---:B------:R-:W-:Y:S01]  /*5540*/  LOP3.LUT R13, R4.reuse, 0xf4, RZ, 0xfc, !PT ;  /* 0x000000f4040d7812 */ /* 0x040fe200078efcff */
[----:B------:R-:W-:Y:S01]  /*5550*/  IMAD.MOV R9, RZ, RZ, -R8 ;  /* 0x000000ffff097224 */ /* 0x000fe200078e0a08 */
[----:B------:R-:W-:Y:S01]  /*5560*/  LOP3.LUT R8, R4, 0xe4, RZ, 0xfc, !PT ;  /* 0x000000e404087812 */ /* 0x000fe200078efcff */
[----:B------:R-:W-:Y:S01]  /*5570*/  @!P2 IMAD.IADD R26, R26, 0x1, -R0 ;  /* 0x000000011a1aa824 */ /* 0x000fe200078e0a00 */
[C---:B------:R-:W-:Y:S01]  /*5580*/  ISETP.GT.U32.AND P2, PT, R0.reuse, R130, PT ;  /* 0x000000820000720c */ /* 0x040fe20003f44070 */
[----:B------:R-:W-:Y:S01]  /*5590*/  IMAD.HI.U32 R7, R5, R24, RZ ;  /* 0x0000001805077227 */ /* 0x000fe200078e00ff */
[----:B------:R-:W-:-:S02]  /*55a0*/  ISETP.GT.U32.AND P5, PT, R0, R28, PT ;  /* 0x0000001c0000720c */ /* 0x000fc40003fa4070 */
[----:B------:R-:W-:Y:S01]  /*55b0*/  IABS R20, R8 ;  /* 0x0000000800147213 */ /* 0x000fe20000000000 */
[C---:B------:R-:W-:Y:S01]  /*55c0*/  IMAD R22, R0.reuse, R9, R22 ;  /* 0x0000000900167224 */ /* 0x040fe200078e0216 */
[----:B------:R-:W-:Y:S01]  /*55d0*/  ISETP.GT.U32.AND P1, PT, R0, R26, PT ;  /* 0x0000001a0000720c */ /* 0x000fe20003f24070 */
[--C-:B------:R-:W-:Y:S01]  /*55e0*/  @!P0 IMAD.IADD R31, R31, 0x1, -R0.reuse ;  /* 0x000000011f1f8824 */ /* 0x100fe200078e0a00 */
[----:B------:R-:W-:Y:S01]  /*55f0*/  ISETP.GE.AND P0, PT, R11, RZ, PT ;  /* 0x000000ff0b00720c */ /* 0x000fe20003f06270 */
[----:B------:R-:W-:Y:S01]  /*5600*/  IMAD.MOV R7, RZ, RZ, -R7 ;  /* 0x000000ffff077224 */ /* 0x000fe200078e0a07 */
[C---:B------:R-:W-:Y:S01]  /*5610*/  LOP3.LUT R9, R4.reuse, 0xe6, RZ, 0xfc, !PT ;  /* 0x000000e604097812 */ /* 0x040fe200078efcff */
[----:B------:R-:W-:Y:S01]  /*5620*/  @!P4 IMAD.MOV R31, RZ, RZ, -R31 ;  /* 0x000000ffff1fc224 */ /* 0x000fe200078e0a1f */
[----:B------:R-:W-:Y:S01]  /*5630*/  LOP3.LUT R11, R4, 0xee, RZ, 0xfc, !PT ;  /* 0x000000ee040b7812 */ /* 0x000fe200078efcff */
[----:B------:R-:W-:Y:S01]  /*5640*/  @!P2 IMAD.IADD R130, R130, 0x1, -R0 ;  /* 0x000000018282a824 */ /* 0x000fe200078e0a00 */
[C---:B------:R-:W-:Y:S01]  /*5650*/  ISETP.GT.U32.AND P2, PT, R0.reuse, R22, PT ;  /* 0x000000160000720c */ /* 0x040fe20003f44070 */
[----:B------:R-:W-:Y:S01]  /*5660*/  IMAD R24, R0, R7, R24 ;  /* 0x0000000700187224 */ /* 0x000fe200078e0218 */
[----:B------:R-:W-:Y:S01]  /*5670*/  IABS R18, R9 ;  /* 0x0000000900127213 */ /* 0x000fe20000000000 */
[----:B------:R-:W-:Y:S01]  /*5680*/  @!P5 IMAD.IADD R28, R28, 0x1, -R0 ;  /* 0x000000011c1cd824 */ /* 0x000fe200078e0a00 */
[----:B------:R-:W-:Y:S01]  /*5690*/  @!P6 IADD3 R130, -R130, RZ, RZ ;  /* 0x000000ff8282e210 */ /* 0x000fe20007ffe1ff */
[----:B------:R-:W-:Y:S01]  /*56a0*/  @!P3 IMAD.MOV R135, RZ, RZ, -R135 ;  /* 0x000000ffff87b224 */ /* 0x000fe200078e0a87 */
[C---:B------:R-:W-:Y:S01]  /*56b0*/  ISETP.GT.U32.AND P4, PT, R0.reuse, R24, PT ;  /* 0x000000180000720c */ /* 0x040fe20003f84070 */
[----:B------:R-:W-:Y:S01]  /*56c0*/  IMAD.HI.U32 R7, R5, R20, RZ ;  /* 0x0000001405077227 */ /* 0x000fe200078e00ff */
[----:B------:R-:W-:-:S02]  /*56d0*/  ISETP.GT.U32.AND P3, PT, R0, R28, PT ;  /* 0x0000001c0000720c */ /* 0x000fc40003f64070 */
[----:B------:R-:W-:Y:S01]  /*56e0*/  ISETP.GE.AND P5, PT, R15, RZ, PT ;  /* 0x000000ff0f00720c */ /* 0x000fe20003fa6270 */
[----:B------:R-:W-:Y:S01]  /*56f0*/  @!P0 IMAD.MOV R131, RZ, RZ, -R131 ;  /* 0x000000ffff838224 */ /* 0x000fe200078e0a83 */
[----:B------:R-:W-:Y:S01]  /*5700*/  ISETP.GE.AND P0, PT, R10, RZ, PT ;  /* 0x000000ff0a00720c */ /* 0x000fe20003f06270 */
[--C-:B------:R-:W-:Y:S01]  /*5710*/  @!P2 IMAD.IADD R22, R22, 0x1, -R0.reuse ;  /* 0x000000011616a824 */ /* 0x100fe200078e0a00 */
[----:B------:R-:W-:Y:S01]  /*5720*/  LOP3.LUT R10, R4, 0xec, RZ, 0xfc, !PT ;  /* 0x000000ec040a7812 */ /* 0x000fe200078efcff */
[----:B------:R-:W-:Y:S01]  /*5730*/  IMAD.MOV R7, RZ, RZ, -R7 ;  /* 0x000000ffff077224 */ /* 0x000fe200078e0a07 */
[----:B------:R-:W-:Y:S01]  /*5740*/  IABS R124, R11 ;  /* 0x0000000b007c7213 */ /* 0x000fe20000000000 */
[----:B------:R-:W-:Y:S01]  /*5750*/  @!P1 IMAD.IADD R26, R26, 0x1, -R0 ;  /* 0x000000011a1a9824 */ /* 0x000fe200078e0a00 */
[C---:B------:R-:W-:Y:S01]  /*5760*/  ISETP.GT.U32.AND P6, PT, R0.reuse, R22, PT ;  /* 0x000000160000720c */ /* 0x040fe20003fc4070 */
[----:B------:R-:W-:Y:S01]  /*5770*/  IMAD R20, R0, R7, R20 ;  /* 0x0000000700147224 */ /* 0x000fe200078e0214 */
[----:B------:R-:W-:Y:S01]  /*5780*/  ISETP.GE.AND P1, PT, R17, RZ, PT ;  /* 0x000000ff1100720c */ /* 0x000fe20003f26270 */
[----:B------:R-:W-:Y:S01]  /*5790*/  IMAD.HI.U32 R7, R5, R18, RZ ;  /* 0x0000001205077227 */ /* 0x000fe200078e00ff */
[----:B------:R-:W-:-:S02]  /*57a0*/  IABS R120, R10 ;  /* 0x0000000a00787213 */ /* 0x000fc40000000000 */
        /* <DEDUP_REMOVED lines=8> */
[C---:B------:R-:W-:Y:S01]  /*5830*/  ISETP.GT.U32.AND P2, PT, R0.reuse, R24, PT ;  /* 0x000000180000720c */ /* 0x040fe20003f44070 */
[----:B------:R-:W-:Y:S01]  /*5840*/  IMAD R18, R0, R7, R18 ;  /* 0x0000000700127224 */ /* 0x000fe200078e0212 */
[----:B------:R-:W-:Y:S01]  /*5850*/  IABS R16, R8 ;  /* 0x0000000800107213 */ /* 0x000fe20000000000 */
[----:B------:R-:W-:Y:S01]  /*5860*/  @!P6 IMAD.IADD R22, R22, 0x1, -R0 ;  /* 0x000000011616e824 */ /* 0x000fe200078e0a00 */
[C---:B------:R-:W-:Y:S01]  /*5870*/  ISETP.GT.U32.AND P0, PT, R0.reuse, R20, PT ;  /* 0x000000140000720c */ /* 0x040fe20003f04070 */
[----:B------:R-:W-:Y:S01]  /*5880*/  @!P5 IMAD.MOV R28, RZ, RZ, -R28 ;  /* 0x000000ffff1cd224 */ /* 0x000fe200078e0a1c */
[----:B------:R-:W-:Y:S01]  /*5890*/  ISETP.GT.U32.AND P6, PT, R0, R18, PT ;  /* 0x000000120000720c */ /* 0x000fe20003fc4070 */
[----:B------:R-:W-:Y:S01]  /*58a0*/  IMAD.HI.U32 R7, R5, R16, RZ ;  /* 0x0000001005077227 */ /* 0x000fe200078e00ff */
[----:B------:R-:W-:-:S02]  /*58b0*/  ISETP.GE.AND P5, PT, R9, RZ, PT ;  /* 0x000000ff0900720c */ /* 0x000fc40003fa6270 */
[C---:B------:R-:W-:Y:S01]  /*58c0*/  LOP3.LUT R15, R4.reuse, 0xf6, RZ, 0xfc, !PT ;  /* 0x000000f6040f7812 */ /* 0x040fe200078efcff */
[----:B------:R-:W-:Y:S01]  /*58d0*/  IMAD.MOV R7, RZ, RZ, -R7 ;  /* 0x000000ffff077224 */ /* 0x000fe200078e0a07 */
[----:B------:R-:W-:Y:S01]  /*58e0*/  LOP3.LUT R17, R4, 0xf8, RZ, 0xfc, !PT ;  /* 0x000000f804117812 */ /* 0x000fe200078efcff */
[----:B------:R-:W-:Y:S01]  /*58f0*/  @!P2 IMAD.IADD R24, R24, 0x1, -R0 ;  /* 0x000000011818a824 */ /* 0x000fe200078e0a00 */
[----:B------:R-:W-:Y:S01]  /*5900*/  ISETP.GE.AND P2, PT, R8, RZ, PT ;  /* 0x000000ff0800720c */ /* 0x000fe20003f46270 */
[----:B------:R-:W-:Y:S01]  /*5910*/  IMAD R16, R0, R7, R16 ;  /* 0x0000000700107224 */ /* 0x000fe200078e0210 */
[----:B------:R-:W-:Y:S01]  /*5920*/  LOP3.LUT R8, R4, 0xea, RZ, 0xfc, !PT ;  /* 0x000000ea04087812 */ /* 0x000fe200078efcff */
[--C-:B------:R-:W-:Y:S01]  /*5930*/  @!P0 IMAD.IADD R20, R20, 0x1, -R0.reuse ;  /* 0x0000000114148824 */ /* 0x100fe200078e0a00 */
[----:B------:R-:W-:Y:S01]  /*5940*/  @!P3 IADD3 R24, -R24, RZ, RZ ;  /* 0x000000ff1818b210 */ /* 0x000fe20007ffe1ff */
[----:B------:R-:W-:Y:S01]  /*5950*/  @!P6 IMAD.IADD R18, R18, 0x1, -R0 ;  /* 0x000000011212e824 */ /* 0x000fe200078e0a00 */
[C---:B------:R-:W-:Y:S01]  /*5960*/  ISETP.GT.U32.AND P3, PT, R0.reuse, R16, PT ;  /* 0x000000100000720c */ /* 0x040fe20003f64070 */
[----:B------:R-:W-:Y:S01]  /*5970*/  @!P1 IMAD.MOV R22, RZ, RZ, -R22 ;  /* 0x000000ffff169224 */ /* 0x000fe200078e0a16 */
[----:B------:R-:W-:-:S02]  /*5980*/  ISETP.GT.U32.AND P0, PT, R0, R20, PT ;  /* 0x000000140000720c */ /* 0x000fc40003f04070 */
[----:B------:R-:W-:Y:S02]  /*5990*/  IABS R116, R8 ;  /* 0x0000000800747213 */ /* 0x000fe40000000000 */
[----:B------:R-:W-:Y:S02]  /*59a0*/  ISETP.GT.U32.AND P6, PT, R0, R18, PT ;  /* 0x000000120000720c */ /* 0x000fe40003fc4070 */
[----:B------:R-:W-:Y:S01]  /*59b0*/  ISETP.GE.AND P1, PT, R8, RZ, PT ;  /* 0x000000ff0800720c */ /* 0x000fe20003f26270 */
[----:B------:R-:W-:Y:S01]  /*59c0*/  IMAD.HI.U32 R7, R5, R116, RZ ;  /* 0x0000007405077227 */ /* 0x000fe200078e00ff */
[----:B------:R-:W-:-:S03]  /*59d0*/  IABS R118, R15 ;  /* 0x0000000f00767213 */ /* 0x000fc60000000000 */
[----:B------:R-:W-:Y:S02]  /*59e0*/  IMAD.MOV R9, RZ, RZ, -R7 ;  /* 0x000000ffff097224 */ /* 0x000fe400078e0a07 */
[--C-:B------:R-:W-:Y:S01]  /*59f0*/  @!P0 IMAD.IADD R20, R20, 0x1, -R0.reuse ;  /* 0x0000000114148824 */ /* 0x100fe200078e0a00 */
[----:B------:R-:W-:Y:S01]  /*5a00*/  ISETP.GE.AND P0, PT, R10, RZ, PT ;  /* 0x000000ff0a00720c */ /* 0x000fe20003f06270 */
[----:B------:R-:W-:Y:S01]  /*5a10*/  @!P3 IMAD.IADD R16, R16, 0x1, -R0 ;  /* 0x000000011010b824 */ /* 0x000fe200078e0a00 */
[----:B------:R-:W-:Y:S01]  /*5a20*/  LOP3.LUT R10, R4, 0xf2, RZ, 0xfc, !PT ;  /* 0x000000f2040a7812 */ /* 0x000fe200078efcff */
[C---:B------:R-:W-:Y:S01]  /*5a30*/  IMAD R116, R0.reuse, R9, R116 ;  /* 0x0000000900747224 */ /* 0x040fe200078e0274 */
[----:B------:R-:W-:Y:S01]  /*5a40*/  ISETP.GE.AND P3, PT, R11, RZ, PT ;  /* 0x000000ff0b00720c */ /* 0x000fe20003f66270 */
[----:B------:R-:W-:Y:S01]  /*5a50*/  @!P4 IMAD.MOV R20, RZ, RZ, -R20 ;  /* 0x000000ffff14c224 */ /* 0x000fe200078e0a14 */
[----:B------:R-:W-:Y:S01]  /*5a60*/  ISETP.GT.U32.AND P4, PT, R0, R16, PT ;  /* 0x000000100000720c */ /* 0x000fe20003f84070 */
[----:B------:R-:W-:Y:S01]  /*5a70*/  @!P6 IMAD.IADD R18, R18, 0x1, -R0 ;  /* 0x000000011212e824 */ /* 0x000fe200078e0a00 */
[----:B------:R-:W-:Y:S01]  /*5a80*/  ISETP.GT.U32.AND P6, PT, R0, R116, PT ;  /* 0x000000740000720c */ /* 0x000fe20003fc4070 */
[----:B------:R-:W-:Y:S01]  /*5a90*/  IMAD.HI.U32 R7, R5, R120, RZ ;  /* 0x0000007805077227 */ /* 0x000fe200078e00ff */
[----:B------:R-:W-:-:S02]  /*5aa0*/  IABS R126, R10 ;  /* 0x0000000a007e7213 */ /* 0x000fc40000000000 */
[----:B------:R-:W-:Y:S01]  /*5ab0*/  @!P5 IADD3 R18, -R18, RZ, RZ ;  /* 0x000000ff1212d210 */ /* 0x000fe20007ffe1ff */
[----:B------:R-:W-:-:S04]  /*5ac0*/  IMAD.HI.U32 R8, R5, R124, RZ ;  /* 0x0000007c05087227 */ /* 0x000fc800078e00ff */
[----:B------:R-:W-:Y:S02]  /*5ad0*/  IMAD.MOV R7, RZ, RZ, -R7 ;  /* 0x000000ffff077224 */ /* 0x000fe400078e0a07 */
[----:B------:R-:W-:Y:S02]  /*5ae0*/  IMAD.MOV R9, RZ, RZ, -R8 ;  /* 0x000000ffff097224 */ /* 0x000fe400078e0a08 */
[----:B------:R-:W-:Y:S01]  /*5af0*/  IMAD R120, R0, R7, R120 ;  /* 0x0000000700787224 */ /* 0x000fe200078e0278 */
[----:B------:R-:W-:Y:S01]  /*5b00*/  LOP3.LUT R7, R4, 0xf0, RZ, 0xfc, !PT ;  /* 0x000000f004077812 */ /* 0x000fe200078efcff */
[----:B------:R-:W-:Y:S02]  /*5b10*/  IMAD R124, R0, R9, R124 ;  /* 0x00000009007c7224 */ /* 0x000fe400078e027c */
[--C-:B------:R-:W-:Y:S01]  /*5b20*/  @!P4 IMAD.IADD R16, R16, 0x1, -R0.reuse ;  /* 0x000000011010c824 */ /* 0x100fe200078e0a00 */
[----:B------:R-:W-:Y:S01]  /*5b30*/  ISETP.GT.U32.AND P4, PT, R0, R120, PT ;  /* 0x000000780000720c */ /* 0x000fe20003f84070 */
[----:B------:R-:W-:Y:S01]  /*5b40*/  @!P6 IMAD.IADD R116, R116, 0x1, -R0 ;  /* 0x000000017474e824 */ /* 0x000fe200078e0a00 */
[----:B------:R-:W-:Y:S01]  /*5b50*/  IABS R128, R7 ;  /* 0x0000000700807213 */ /* 0x000fe20000000000 */
[----:B------:R-:W-:Y:S01]  /*5b60*/  @!P2 IMAD.MOV R16, RZ, RZ, -R16 ;  /* 0x000000ffff10a224 */ /* 0x000fe200078e0a10 */
[C---:B------:R-:W-:Y:S01]  /*5b70*/  ISETP.GT.U32.AND P2, PT, R0.reuse, R124, PT ;  /* 0x0000007c0000720c */ /* 0x040fe20003f44070 */
[----:B------:R-:W-:Y:S01]  /*5b80*/  IMAD.HI.U32 R8, R5, R126, RZ ;  /* 0x0000007e05087227 */ /* 0x000fe200078e00ff */
[----:B------:R-:W-:-:S02]  /*5b90*/  ISETP.GT.U32.AND P6, PT, R0, R116, PT ;  /* 0x000000740000720c */ /* 0x000fc40003fc4070 */
[----:B------:R-:W-:Y:S01]  /*5ba0*/  ISETP.GE.AND P5, PT, R7, RZ, PT ;  /* 0x000000ff0700720c */ /* 0x000fe20003fa6270 */
[----:B------:R-:W-:-:S04]  /*5bb0*/  IMAD.HI.U32 R7, R5, R128, RZ ;  /* 0x0000008005077227 */ /* 0x000fc800078e00ff */
[--C-:B------:R-:W-:Y:S02]  /*5bc0*/  @!P4 IMAD.IADD R120, R120, 0x1, -R0.reuse ;  /* 0x000000017878c824 */ /* 0x100fe400078e0a00 */
[----:B------:R-:W-:Y:S02]  /*5bd0*/  IMAD.MOV R7, RZ, RZ, -R7 ;  /* 0x000000ffff077224 */ /* 0x000fe400078e0a07 */
[----:B------:R-:W-:Y:S01]  /*5be0*/  @!P2 IADD3 R124, R124, -R0, RZ ;  /* 0x800000007c7ca210 */ /* 0x000fe20007ffe0ff */
[----:B------:R-:W-:Y:S01]  /*5bf0*/  IMAD.HI.U32 R9, R5, R122, RZ ;  /* 0x0000007a05097227 */ /* 0x000fe200078e00ff */
[C---:B------:R-:W-:Y:S02]  /*5c00*/  ISETP.GT.U32.AND P4, PT, R0.reuse, R120, PT ;  /* 0x000000780000720c */ /* 0x040fe40003f84070 */
[----:B------:R-:W-:Y:S01]  /*5c10*/  ISETP.GT.U32.AND P2, PT, R0, R124, PT ;  /* 0x0000007c0000720c */ /* 0x000fe20003f44070 */
[----:B------:R-:W-:Y:S01]  /*5c20*/  @!P6 IMAD.IADD R116, R116, 0x1, -R0 ;  /* 0x000000017474e824 */ /* 0x000fe200078e0a00 */
[----:B------:R-:W-:Y:S01]  /*5c30*/  ISETP.GE.AND P6, PT, R10, RZ, PT ;  /* 0x000000ff0a00720c */ /* 0x000fe20003fc6270 */
[----:B------:R-:W-:Y:S01]  /*5c40*/  IMAD R128, R0, R7, R128 ;  /* 0x0000000700807224 */ /* 0x000fe200078e0280 */
[----:B------:R-:W-:Y:S01]  /*5c50*/  IABS R10, R19 ;  /* 0x00000013000a7213 */ /* 0x000fe20000000000 */
[----:B------:R-:W-:-:S02]  /*5c60*/  @!P1 IMAD.MOV R116, RZ, RZ, -R116 ;  /* 0x000000ffff749224 */ /* 0x000fc400078e0a74 */
[----:B------:R-:W-:Y:S01]  /*5c70*/  IMAD.MOV R11, RZ, RZ, -R8 ;  /* 0x000000ffff0b7224 */ /* 0x000fe200078e0a08 */
[C---:B------:R-:W-:Y:S01]  /*5c80*/  ISETP.GT.U32.AND P1, PT, R0.reuse, R128, PT ;  /* 0x000000800000720c */ /* 0x040fe20003f24070 */
[----:B------:R-:W-:Y:S01]  /*5c90*/  IMAD.MOV R9, RZ, RZ, -R9 ;  /* 0x000000ffff097224 */ /* 0x000fe200078e0a09 */
[----:B------:R-:W-:Y:S01]  /*5ca0*/  IABS R8, R17 ;  /* 0x0000001100087213 */ /* 0x000fe20000000000 */
[----:B------:R-:W-:Y:S01]  /*5cb0*/  IMAD R126, R0, R11, R126 ;  /* 0x0000000b007e7224 */ /* 0x000fe200078e027e */
[----:B------:R-:W-:Y:S01]  /*5cc0*/  LOP3.LUT R11, R4, 0xfc, RZ, 0xfc, !PT ;  /* 0x000000fc040b7812 */ /* 0x000fe200078efcff */
[----:B------:R-:W-:Y:S02]  /*5cd0*/  IMAD R122, R0, R9, R122 ;  /* 0x00000009007a7224 */ /* 0x000fe400078e027a */
[----:B------:R-:W-:Y:S01]  /*5ce0*/  @!P4 IMAD.IADD R120, R120, 0x1, -R0 ;  /* 0x000000017878c824 */ /* 0x000fe200078e0a00 */
[----:B------:R-:W-:Y:S01]  /*5cf0*/  ISETP.GT.U32.AND P4, PT, R0, R126, PT ;  /* 0x0000007e0000720c */ /* 0x000fe20003f84070 */
[----:B------:R-:W-:Y:S01]  /*5d00*/  IMAD.HI.U32 R4, R5, R118, RZ ;  /* 0x0000007605047227 */ /* 0x000fe200078e00ff */
[----:B------:R-:W-:-:S02]  /*5d10*/  IABS R114, R11 ;  /* 0x0000000b00727213 */ /* 0x000fc40000000000 */
[----:B------:R-:W-:Y:S01]  /*5d20*/  @!P0 IADD3 R120, -R120, RZ, RZ ;  /* 0x000000ff78788210 */ /* 0x000fe20007ffe1ff */
[--C-:B------:R-:W-:Y:S01]  /*5d30*/  @!P2 IMAD.IADD R124, R124, 0x1, -R0.reuse ;  /* 0x000000017c7ca824 */ /* 0x100fe200078e0a00 */
[----:B------:R-:W-:Y:S01]  /*5d40*/  ISETP.GT.U32.AND P2, PT, R0, R122, PT ;  /* 0x0000007a0000720c */ /* 0x000fe20003f44070 */
[----:B------:R-:W-:Y:S02]  /*5d50*/  @!P1 IMAD.IADD R128, R128, 0x1, -R0 ;  /* 0x0000000180809824 */ /* 0x000fe400078e0a00 */
[----:B------:R-:W-:Y:S01]  /*5d60*/  IMAD.MOV R7, RZ, RZ, -R4 ;  /* 0x000000ffff077224 */ /* 0x000fe200078e0a04 */
[----:B------:R-:W-:Y:S01]  /*5d70*/  @!P3 IADD3 R124, -R124, RZ, RZ ;  /* 0x000000ff7c7cb210 */ /* 0x000fe20007ffe1ff */
[----:B------:R-:W-:Y:S01]  /*5d80*/  IMAD.HI.U32 R4, R5, R8, RZ ;  /* 0x0000000805047227 */ /* 0x000fe200078e00ff */
[----:B------:R-:W-:-:S03]  /*5d90*/  ISETP.GT.U32.AND P1, PT, R0, R128, PT ;  /* 0x000000800000720c */ /* 0x000fc60003f24070 */
[----:B------:R-:W-:Y:S02]  /*5da0*/  IMAD R118, R0, R7, R118 ;  /* 0x0000000700767224 */ /* 0x000fe400078e0276 */
[----:B------:R-:W-:Y:S02]  /*5db0*/  @!P4 IMAD.IADD R126, R126, 0x1, -R0 ;  /* 0x000000017e7ec824 */ /* 0x000fe400078e0a00 */
[----:B------:R-:W-:Y:S01]  /*5dc0*/  IMAD.MOV R9, RZ, RZ, -R4 ;  /* 0x000000ffff097224 */ /* 0x000fe200078e0a04 */
[----:B------:R-:W-:Y:S01]  /*5dd0*/  ISETP.GT.U32.AND P4, PT, R0, R118, PT ;  /* 0x000000760000720c */ /* 0x000fe20003f84070 */
[----:B------:R-:W-:Y:S01]  /*5de0*/  @!P2 IMAD.IADD R122, R122, 0x1, -R0 ;  /* 0x000000017a7aa824 */ /* 0x000fe200078e0a00 */
[C---:B------:R-:W-:Y:S01]  /*5df0*/  ISETP.GT.U32.AND P0, PT, R0.reuse, R126, PT ;  /* 0x0000007e0000720c */ /* 0x040fe20003f04070 */
[C---:B------:R-:W-:Y:S01]  /*5e00*/  IMAD R8, R0.reuse, R9, R8 ;  /* 0x0000000900087224 */ /* 0x040fe200078e0208 */
[----:B------:R-:W-:Y:S01]  /*5e10*/  IADD3 R4, R249, -0x1, RZ ;  /* 0xfffffffff9047810 */ /* 0x000fe20007ffe0ff */
[----:B------:R-:W-:Y:S01]  /*5e20*/  IMAD.HI.U32 R7, R5, R10, RZ ;  /* 0x0000000a05077227 */ /* 0x000fe200078e00ff */
[----:B------:R-:W-:-:S03]  /*5e30*/  ISETP.GT.U32.AND P2, PT, R0, R122, PT ;  /* 0x0000007a0000720c */ /* 0x000fc60003f44070 */
[----:B------:R-:W-:-:S04]  /*5e40*/  IMAD.HI.U32 R5, R5, R114, RZ ;  /* 0x0000007205057227 */ /* 0x000fc800078e00ff */
[--C-:B------:R-:W-:Y:S01]  /*5e50*/  @!P1 IMAD.IADD R128, R128, 0x1, -R0.reuse ;  /* 0x0000000180809824 */ /* 0x100fe200078e0a00 */
[----:B------:R-:W-:Y:S01]  /*5e60*/  ISETP.GT.U32.AND P1, PT, R0, R8, PT ;  /* 0x000000080000720c */ /* 0x000fe20003f24070 */
[----:B------:R-:W-:Y:S02]  /*5e70*/  IMAD.MOV R7, RZ, RZ, -R7 ;  /* 0x000000ffff077224 */ /* 0x000fe400078e0a07 */
[----:B------:R-:W-:Y:S02]  /*5e80*/  IMAD.MOV R5, RZ, RZ, -R5 ;  /* 0x000000ffff057224 */ /* 0x000fe400078e0a05 */
[----:B------:R-:W-:Y:S02]  /*5e90*/  @!P4 IMAD.IADD R118, R118, 0x1, -R0 ;  /* 0x000000017676c824 */ /* 0x000fe400078e0a00 */
[C---:B------:R-:W-:Y:S01]  /*5ea0*/  IMAD R10, R0.reuse, R7, R10 ;  /* 0x00000007000a7224 */ /* 0x040fe200078e020a */
[----:B------:R-:W-:Y:S01]  /*5eb0*/  LOP3.LUT R7, RZ, c[0x0][0x17c], RZ, 0x33, !PT ;  /* 0x00005f00ff077a12 */ /* 0x000fe200078e33ff */
[C---:B------:R-:W-:Y:S01]  /*5ec0*/  IMAD R114, R0.reuse, R5, R114 ;  /* 0x0000000500727224 */ /* 0x040fe200078e0272 */
[----:B------:R-:W-:Y:S01]  /*5ed0*/  ISETP.GT.U32.AND P4, PT, R0, R118, PT ;  /* 0x000000760000720c */ /* 0x000fe20003f84070 */
[--C-:B------:R-:W-:Y:S01]  /*5ee0*/  @!P0 IMAD.IADD R126, R126, 0x1, -R0.reuse ;  /* 0x000000017e7e8824 */ /* 0x100fe200078e0a00 */
[----:B------:R-:W-:Y:S01]  /*5ef0*/  ISETP.GT.U32.AND P0, PT, R0, R10, PT ;  /* 0x0000000a0000720c */ /* 0x000fe20003f04070 */
[--C-:B------:R-:W-:Y:S01]  /*5f00*/  @!P2 IMAD.IADD R122, R122, 0x1, -R0.reuse ;  /* 0x000000017a7aa824 */ /* 0x100fe200078e0a00 */
[----:B------:R-:W-:Y:S01]  /*5f10*/  ISETP.GT.U32.AND P2, PT, R0, R114, PT ;  /* 0x000000720000720c */ /* 0x000fe20003f44070 */
[----:B------:R-:W-:Y:S01]  /*5f20*/  @!P1 IMAD.IADD R8, R8, 0x1, -R0 ;  /* 0x0000000108089824 */ /* 0x000fe200078e0a00 */
[----:B------:R-:W-:Y:S01]  /*5f30*/  ISETP.GE.U32.AND P1, PT, R4, 0x7fffffc0, PT ;  /* 0x7fffffc00400780c */ /* 0x000fe20003f26070 */
[----:B------:R-:W-:Y:S01]  /*5f40*/  @!P5 IMAD.MOV R128, RZ, RZ, -R128 ;  /* 0x000000ffff80d224 */ /* 0x000fe200078e0a80 */
[----:B------:R-:W-:Y:S01]  /*5f50*/  ISETP.GE.AND P5, PT, R13, RZ, PT ;  /* 0x000000ff0d00720c */ /* 0x000fe20003fa6270 */
[----:B------:R-:W-:Y:S01]  /*5f60*/  @!P6 IMAD.MOV R126, RZ, RZ, -R126 ;  /* 0x000000ffff7ee224 */ /* 0x000fe200078e0a7e */
[----:B------:R-:W-:-:S02]  /*5f70*/  ISETP.GT.U32.AND P3, PT, R0, R8, PT ;  /* 0x000000080000720c */ /* 0x000fc40003f64070 */
[----:B------:R-:W-:Y:S01]  /*5f80*/  IADD3 R4, R249, -0x5, RZ ;  /* 0xfffffffbf9047810 */ /* 0x000fe20007ffe0ff */
[--C-:B------:R-:W-:Y:S01]  /*5f90*/  @!P4 IMAD.IADD R118, R118, 0x1, -R0.reuse ;  /* 0x000000017676c824 */ /* 0x100fe200078e0a00 */
[----:B------:R-:W-:Y:S01]  /*5fa0*/  ISETP.GE.AND P4, PT, R15, RZ, PT ;  /* 0x000000ff0f00720c */ /* 0x000fe20003f86270 */
[--C-:B------:R-:W-:Y:S01]  /*5fb0*/  @!P0 IMAD.IADD R10, R10, 0x1, -R0.reuse ;  /* 0x000000010a0a8824 */ /* 0x100fe200078e0a00 */
[----:B------:R-:W-:Y:S01]  /*5fc0*/  ISETP.GE.AND P0, PT, R17, RZ, PT ;  /* 0x000000ff1100720c */ /* 0x000fe20003f06270 */
[----:B------:R-:W-:Y:S01]  /*5fd0*/  @!P2 IMAD.IADD R114, R114, 0x1, -R0 ;  /* 0x000000017272a824 */ /* 0x000fe200078e0a00 */
[----:B------:R-:W-:Y:S02]  /*5fe0*/  IADD3 R5, R249, -0x9, RZ ;  /* 0xfffffff7f9057810 */ /* 0x000fe40007ffe0ff */
[C---:B------:R-:W-:Y:S01]  /*5ff0*/  ISETP.GT.U32.AND P6, PT, R0.reuse, R10, PT ;  /* 0x0000000a0000720c */ /* 0x040fe20003fc4070 */
[----:B------:R-:W-:Y:S01]  /*6000*/  @!P5 IMAD.MOV R122, RZ, RZ, -R122 ;  /* 0x000000ffff7ad224 */ /* 0x000fe200078e0a7a */
[----:B------:R-:W-:Y:S01]  /*6010*/  ISETP.GT.U32.AND P2, PT, R0, R114, PT ;  /* 0x000000720000720c */ /* 0x000fe20003f44070 */
[----:B------:R-:W-:Y:S01]  /*6020*/  @!P3 IMAD.IADD R8, R8, 0x1, -R0 ;  /* 0x000000010808b824 */ /* 0x000fe200078e0a00 */
[----:B------:R-:W-:-:S02]  /*6030*/  ISETP.GE.U32.AND P5, PT, R4, 0x7fffffbc, PT ;  /* 0x7fffffbc0400780c */ /* 0x000fc40003fa6070 */
[----:B------:R-:W-:Y:S01]  /*6040*/  IADD3 R4, R249, -0xd, RZ ;  /* 0xfffffff3f9047810 */ /* 0x000fe20007ffe0ff */
[----:B------:R-:W-:Y:S01]  /*6050*/  @!P4 IMAD.MOV R118, RZ, RZ, -R118 ;  /* 0x000000ffff76c224 */ /* 0x000fe200078e0a76 */
[----:B------:R-:W-:Y:S02]  /*6060*/  ISETP.GE.AND P4, PT, R19, RZ, PT ;  /* 0x000000ff1300720c */ /* 0x000fe40003f86270 */
[----:B------:R-:W-:Y:S02]  /*6070*/  @!P0 IADD3 R8, -R8, RZ, RZ ;  /* 0x000000ff08088210 */ /* 0x000fe40007ffe1ff */
[----:B------:R-:W-:Y:S01]  /*6080*/  ISETP.GE.AND P0, PT, R11, RZ, PT ;  /* 0x000000ff0b00720c */ /* 0x000fe20003f06270 */
[--C-:B------:R-:W-:Y:S01]  /*6090*/  @!P6 IMAD.IADD R10, R10, 0x1, -R0.reuse ;  /* 0x000000010a0ae824 */ /* 0x100fe200078e0a00 */
[----:B------:R-:W-:Y:S01]  /*60a0*/  ISETP.GE.U32.AND P3, PT, R5, 0x7fffffb8, PT ;  /* 0x7fffffb80500780c */ /* 0x000fe20003f66070 */
[----:B------:R-:W-:Y:S01]  /*60b0*/  @!P2 IMAD.IADD R114, R114, 0x1, -R0 ;  /* 0x000000017272a824 */ /* 0x000fe200078e0a00 */
[----:B------:R-:W-:-:S02]  /*60c0*/  ISETP.NE.AND P2, PT, RZ, c[0x0][0x17c], PT ;  /* 0x00005f00ff007a0c */ /* 0x000fc40003f45270 */
[----:B------:R-:W-:Y:S02]  /*60d0*/  ISETP.GE.U32.AND P6, PT, R4, 0x7fffffb4, PT ;  /* 0x7fffffb40400780c */ /* 0x000fe40003fc6070 */
[----:B------:R-:W-:Y:S01]  /*60e0*/  SEL R5, R7, R30, !P2 ;  /* 0x0000001e07057207 */ /* 0x000fe20005000000 */
[----:B------:R-:W-:Y:S01]  /*60f0*/  @!P4 IMAD.MOV R10, RZ, RZ, -R10 ;  /* 0x000000ffff0ac224 */ /* 0x000fe200078e0a0a */
[----:B------:R-:W-:Y:S02]  /*6100*/  IADD3 R0, R249, -0x11, RZ ;  /* 0xffffffeff9007810 */ /* 0x000fe40007ffe0ff */
[C---:B------:R-:W-:Y:S01]  /*6110*/  SEL R4, R7.reuse, R6, !P2 ;  /* 0x0000000607047207 */ /* 0x040fe20005000000 */
[----:B------:R-:W-:Y:S01]  /*6120*/  @!P0 IMAD.MOV R114, RZ, RZ, -R114 ;  /* 0x000000ffff728224 */ /* 0x000fe200078e0a72 */
[----:B------:R-:W-:Y:S01]  /*6130*/  SEL R6, R7, R14, !P2 ;  /* 0x0000000e07067207 */ /* 0x000fe20005000000 */
[----:B------:R-:W-:Y:S01]  /*6140*/  IMAD R109, R5, c[0x0][0x190], RZ ;  /* 0x00006400056d7a24 */ /* 0x000fe200078e02ff */
[----:B------:R-:W-:-:S02]  /*6150*/  SEL R14, R7, R38, !P2 ;  /* 0x00000026070e7207 */ /* 0x000fc40005000000 */
[----:B------:R-:W-:Y:S01]  /*6160*/  ISETP.GE.U32.AND P4, PT, R0, 0x7fffffb0, PT ;  /* 0x7fffffb00000780c */ /* 0x000fe20003f86070 */
[----:B------:R-:W-:Y:S01]  /*6170*/  IMAD R5, R6, c[0x0][0x190], RZ ;  /* 0x0000640006057a24 */ /* 0x000fe200078e02ff */
[----:B------:R-:W-:Y:S01]  /*6180*/  LEA R0, P0, R112, c[0x0][0x168], 0x2 ;  /* 0x00005a0070007a11 */ /* 0x000fe200078010ff */
[----:B------:R-:W-:Y:S01]  /*6190*/  IMAD R33, R14, c[0x0][0x190], RZ ;  /* 0x000064000e217a24 */ /* 0x000fe200078e02ff */
[C---:B------:R-:W-:Y:S02]  /*61a0*/  SEL R9, R7.reuse, R12, !P2 ;  /* 0x0000000c07097207 */ /* 0x040fe40005000000 */
[C---:B------:R-:W-:Y:S02]  /*61b0*/  SEL R89, R7.reuse, R132, !P2 ;  /* 0x0000008407597207 */ /* 0x040fe40005000000 */
[----:B------:R-:W-:Y:S01]  /*61c0*/  SEL R11, R7, R32, !P2 ;  /* 0x00000020070b7207 */ /* 0x000fe20005000000 */
[----:B------:R-:W-:Y:S01]  /*61d0*/  IMAD R9, R9, c[0x0][0x190], RZ ;  /* 0x0000640009097a24 */ /* 0x000fe200078e02ff */
[----:B------:R-:W-:Y:S01]  /*61e0*/  SEL R12, R7, R34, !P2 ;  /* 0x00000022070c7207 */ /* 0x000fe20005000000 */
[----:B------:R-:W-:Y:S01]  /*61f0*/  IMAD R89, R89, c[0x0][0x190], RZ ;  /* 0x0000640059597a24 */ /* 0x000fe200078e02ff */
[----:B------:R-:W-:Y:S01]  /*6200*/  SEL R13, R7, R36, !P2 ;  /* 0x00000024070d7207 */ /* 0x000fe20005000000 */
[----:B------:R-:W-:Y:S01]  /*6210*/  IMAD R11, R11, c[0x0][0x190], RZ ;  /* 0x000064000b0b7a24 */ /* 0x000fe200078e02ff */
[----:B------:R-:W-:-:S02]  /*6220*/  SEL R15, R7, R40, !P2 ;  /* 0x00000028070f7207 */ /* 0x000fc40005000000 */
[----:B------:R-:W-:Y:S01]  /*6230*/  SEL R17, R7, R42, !P2 ;  /* 0x0000002a07117207 */ /* 0x000fe20005000000 */
[----:B------:R-:W-:Y:S01]  /*6240*/  IMAD R13, R13, c[0x0][0x190], RZ ;  /* 0x000064000d0d7a24 */ /* 0x000fe200078e02ff */
        /* <DEDUP_REMOVED lines=16> */
[C---:B------:R-:W-:Y:S01]  /*6350*/  SEL R60, R7.reuse, R60, !P2 ;  /* 0x0000003c073c7207 */ /* 0x040fe20005000000 */
        /* <DEDUP_REMOVED lines=210> */
[----:B------:R-:W1:Y:S01]  /*7080*/  S2R R134, SR_TID.X ;  /* 0x0000000000867919 */ /* 0x000e620000002100 */
[C---:B------:R-:W-:Y:S01]  /*7090*/  SEL R115, R7.reuse, R8, !P2 ;  /* 0x0000000807737207 */ /* 0x040fe20005000000 */
[----:B------:R-:W-:Y:S01]  /*70a0*/  IMAD R128, R128, c[0x0][0x190], RZ ;  /* 0x0000640080807a24 */ /* 0x000fe200078e02ff */
[C---:B------:R-:W-:Y:S01]  /*70b0*/  SEL R113, R7.reuse, R10, !P2 ;  /* 0x0000000a07717207 */ /* 0x040fe20005000000 */
[----:B------:R-:W-:Y:S01]  /*70c0*/  IMAD R126, R126, c[0x0][0x190], RZ ;  /* 0x000064007e7e7a24 */ /* 0x000fe200078e02ff */
[----:B------:R-:W-:Y:S01]  /*70d0*/  SEL R114, R7, R114, !P2 ;  /* 0x0000007207727207 */ /* 0x000fe20005000000 */
[----:B------:R-:W-:Y:S01]  /*70e0*/  IMAD R7, R4, c[0x0][0x190], RZ ;  /* 0x0000640004077a24 */ /* 0x000fe200078e02ff */
[----:B------:R-:W-:Y:S01]  /*70f0*/  LEA.HI.X.SX32 R112, R112, c[0x0][0x16c], 0x2, P0 ;  /* 0x00005b0070707a11 */ /* 0x000fe200000f16ff */
[----:B------:R-:W-:Y:S01]  /*7100*/  IMAD R4, R2, c[0x0][0x184], RZ ;  /* 0x0000610002047a24 */ /* 0x000fe200078e02ff */
[----:B------:R-:W-:Y:S01]  /*7110*/  LEA R14, P2, R109, R0, 0x2 ;  /* 0x000000006d0e7211 */ /* 0x000fe200078410ff */
[----:B------:R-:W-:Y:S01]  /*7120*/  IMAD R122, R122, c[0x0][0x190], RZ ;  /* 0x000064007a7a7a24 */ /* 0x000fe200078e02ff */
[----:B------:R-:W-:Y:S01]  /*7130*/  LEA R110, P0, R3, c[0x0][0x160], 0x2 ;  /* 0x00005800036e7a11 */ /* 0x000fe200078010ff */
[----:B------:R-:W-:Y:S01]  /*7140*/  IMAD R118, R118, c[0x0][0x190], RZ ;  /* 0x0000640076767a24 */ /* 0x000fe200078e02ff */
[----:B------:R-:W-:Y:S01]  /*7150*/  LEA.HI.X.SX32 R15, R109, R112, 0x2, P2 ;  /* 0x000000706d0f7211 */ /* 0x000fe200010f16ff */
[----:B------:R-:W-:Y:S01]  /*7160*/  IMAD R115, R115, c[0x0][0x190], RZ ;  /* 0x0000640073737a24 */ /* 0x000fe200078e02ff */
[----:B------:R-:W-:Y:S01]  /*7170*/  LEA R108, P2, R4, c[0x0][0x160], 0x2 ;  /* 0x00005800046c7a11 */ /* 0x000fe200078410ff */
[----:B------:R-:W-:Y:S01]  /*7180*/  IMAD R113, R113, c[0x0][0x190], RZ ;  /* 0x0000640071717a24 */ /* 0x000fe200078e02ff */
[----:B------:R-:W-:Y:S01]  /*7190*/  LEA.HI.X.SX32 R111, R3, c[0x0][0x164], 0x2, P0 ;  /* 0x00005900036f7a11 */ /* 0x000fe200000f16ff */
[----:B------:R2:W-:Y:S01]  /*71a0*/  STL.64 [R1+0x3d8], R14 ;  /* 0x0003d80e01007387 */ /* 0x0005e20000100a00 */
[-C--:B------:R-:W-:Y:S01]  /*71b0*/  LEA R2, P0, R7, R0.reuse, 0x2 ;  /* 0x0000000007027211 */ /* 0x080fe200078010ff */
[----:B------:R-:W-:Y:S01]  /*71c0*/  IMAD R114, R114, c[0x0][0x190], RZ ;  /* 0x0000640072727a24 */ /* 0x000fe200078e02ff */
[----:B------:R-:W-:Y:S01]  /*71d0*/  LEA.HI.X.SX32 R109, R4, c[0x0][0x164], 0x2, P2 ;  /* 0x00005900046d7a11 */ /* 0x000fe200010f16ff */
[----:B------:R-:W-:Y:S01]  /*71e0*/  IMAD.MOV.U32 R248, RZ, RZ, c[0x0][0x188] ;  /* 0x00006200fff87624 */ /* 0x000fe200078e00ff */
[----:B------:R-:W-:Y:S01]  /*71f0*/  LEA R4, P2, R5, R0, 0x2 ;  /* 0x0000000005047211 */ /* 0x000fe200078410ff */
[----:B------:R-:W3:Y:S01]  /*7200*/  S2R R252, SR_TID.X ;  /* 0x0000000000fc7919 */ /* 0x000ee20000002100 */
[----:B------:R-:W-:Y:S01]  /*7210*/  LEA.HI.X.SX32 R3, R7, R112, 0x2, P0 ;  /* 0x0000007007037211 */ /* 0x000fe200000f16ff */
[C---:B------:R-:W-:Y:S01]  /*7220*/  IMAD R138, R248.reuse, 0x34, RZ ;  /* 0x00000034f88a7824 */ /* 0x040fe200078e02ff */
[----:B------:R-:W-:Y:S01]  /*7230*/  LEA R6, P0, R9, R0, 0x2 ;  /* 0x0000000009067211 */ /* 0x000fe200078010ff */
[C---:B------:R-:W-:Y:S01]  /*7240*/  IMAD R142, R248.reuse, 0x38, RZ ;  /* 0x00000038f88e7824 */ /* 0x040fe200078e02ff */
[----:B------:R-:W-:Y:S01]  /*7250*/  LEA.HI.X.SX32 R5, R5, R112, 0x2, P2 ;  /* 0x0000007005057211 */ /* 0x000fe200010f16ff */
[C---:B------:R-:W-:Y:S01]  /*7260*/  IMAD R146, R248.reuse, 0x3c, RZ ;  /* 0x0000003cf8927824 */ /* 0x040fe200078e02ff */
[----:B------:R-:W-:Y:S01]  /*7270*/  LEA R8, P2, R11, R0, 0x2 ;  /* 0x000000000b087211 */ /* 0x000fe200078410ff */
[C---:B------:R-:W-:Y:S01]  /*7280*/  IMAD R250, R248.reuse, 0x19, RZ ;  /* 0x00000019f8fa7824 */ /* 0x040fe200078e02ff */
[-C--:B------:R-:W-:Y:S01]  /*7290*/  LEA.HI.X.SX32 R7, R9, R112.reuse, 0x2, P0 ;  /* 0x0000007009077211 */ /* 0x080fe200000f16ff */
[C---:B------:R-:W-:Y:S01]  /*72a0*/  IMAD R158, R248.reuse, 0x25, RZ ;  /* 0x00000025f89e7824 */ /* 0x040fe200078e02ff */
[----:B------:R-:W-:Y:S01]  /*72b0*/  LEA.HI.X.SX32 R9, R11, R112, 0x2, P2 ;  /* 0x000000700b097211 */ /* 0x000fe200010f16ff */
[C---:B------:R-:W-:Y:S01]  /*72c0*/  IMAD R162, R248.reuse, 0x29, RZ ;  /* 0x00000029f8a27824 */ /* 0x040fe200078e02ff */
[-C--:B------:R-:W-:Y:S01]  /*72d0*/  LEA R12, P2, R13, R0.reuse, 0x2 ;  /* 0x000000000d0c7211 */ /* 0x080fe200078410ff */
[----:B------:R4:W-:Y:S01]  /*72e0*/  STL.64 [R1+0x1310], R6 ;  /* 0x0013100601007387 */ /* 0x0009e20000100a00 */
[----:B------:R-:W-:Y:S01]  /*72f0*/  LEA R10, P0, R31, R0, 0x2 ;  /* 0x000000001f0a7211 */ /* 0x000fe200078010ff */
[C---:B------:R-:W-:Y:S01]  /*7300*/  IMAD R166, R248.reuse, 0x2d, RZ ;  /* 0x0000002df8a67824 */ /* 0x040fe200078e02ff */
[----:B------:R-:W-:Y:S01]  /*7310*/  LEA.HI.X.SX32 R13, R13, R112, 0x2, P2 ;  /* 0x000000700d0d7211 */ /* 0x000fe200010f16ff */
[----:B------:R-:W-:Y:S01]  /*7320*/  STL.64 [R1+0x1288], R8 ;  /* 0x0012880801007387 */ /* 0x000fe20000100a00 */
[----:B------:R-:W-:Y:S01]  /*7330*/  LEA R16, P2, R35, R0, 0x2 ;  /* 0x0000000023107211 */ /* 0x000fe200078410ff */
[C---:B------:R-:W-:Y:S01]  /*7340*/  IMAD R170, R248.reuse, 0x31, RZ ;  /* 0x00000031f8aa7824 */ /* 0x040fe200078e02ff */
[----:B------:R-:W-:Y:S01]  /*7350*/  LEA.HI.X.SX32 R11, R31, R112, 0x2, P0 ;  /* 0x000000701f0b7211 */ /* 0x000fe200000f16ff */
[C---:B------:R-:W-:Y:S01]  /*7360*/  IMAD R174, R248.reuse, 0x35, RZ ;  /* 0x00000035f8ae7824 */ /* 0x040fe200078e02ff */
[----:B--2---:R-:W-:Y:S01]  /*7370*/  LEA R14, P0, R33, R0, 0x2 ;  /* 0x00000000210e7211 */ /* 0x004fe200078010ff */
[C---:B------:R-:W-:Y:S01]  /*7380*/  IMAD R178, R248.reuse, 0x39, RZ ;  /* 0x00000039f8b27824 */ /* 0x040fe200078e02ff */
        /* <DEDUP_REMOVED lines=8> */
[----:B------:R-:W-:Y:S01]  /*7410*/  LEA.HI.X.SX32 R21, R39, R112, 0x2, P2 ;  /* 0x0000007027157211 */ /* 0x000fe200010f16ff */
        /* <DEDUP_REMOVED lines=9> */
[----:B------:R-:W-:Y:S01]  /*74b0*/  LEA R28, P2, R47, R0, 0x2 ;  /* 0x000000002f1c7211 */ /* 0x000fe200078410ff */
[C---:B------:R-:W-:Y:S01]  /*74c0*/  IMAD R210, R248.reuse, 0x36, RZ ;  /* 0x00000036f8d27824 */ /* 0x040fe200078e02ff */
[----:B------:R-:W-:Y:S01]  /*74d0*/  LEA.HI.X.SX32 R23, R41, R112, 0x2, P0 ;  /* 0x0000007029177211 */ /* 0x000fe200000f16ff */
[----:B------:R-:W-:Y:S01]  /*74e0*/  IMAD R214, R248, 0x3a, RZ ;  /* 0x0000003af8d67824 */ /* 0x000fe200078e02ff */
[----:B------:R-:W-:-:S02]  /*74f0*/  LEA R26, P0, R45, R0, 0x2 ;  /* 0x000000002d1a7211 */ /* 0x000fc400078010ff */
[----:B------:R-:W-:Y:S01]  /*7500*/  LEA.HI.X.SX32 R29, R47, R112, 0x2, P2 ;  /* 0x000000702f1d7211 */ /* 0x000fe200010f16ff */
[----:B------:R-:W-:Y:S01]  /*7510*/  STL.64 [R1+0x1308], R22 ;  /* 0x0013081601007387 */ /* 0x000fe20000100a00 */
[----:B------:R-:W-:Y:S02]  /*7520*/  LEA R32, P2, R51, R0, 0x2 ;  /* 0x0000000033207211 */ /* 0x000fe400078410ff */
[----:B------:R-:W-:Y:S01]  /*7530*/  LEA.HI.X.SX32 R27, R45, R112, 0x2, P0 ;  /* 0x000000702d1b7211 */ /* 0x000fe200000f16ff */
[----:B------:R-:W-:Y:S01]  /*7540*/  STL.64 [R1+0x1298], R24 ;  /* 0x0012981801007387 */ /* 0x000fe20000100a00 */
[----:B------:R-:W-:Y:S02]  /*7550*/  LEA R30, P0, R49, R0, 0x2 ;  /* 0x00000000311e7211 */ /* 0x000fe400078010ff */
[----:B------:R-:W-:Y:S02]  /*7560*/  LEA.HI.X.SX32 R33, R51, R112, 0x2, P2 ;  /* 0x0000007033217211 */ /* 0x000fe400010f16ff */
[----:B------:R-:W-:-:S02]  /*7570*/  LEA R36, P2, R243, R0, 0x2 ;  /* 0x00000000f3247211 */ /* 0x000fc400078410ff */
[----:B------:R-:W-:Y:S02]  /*7580*/  LEA.HI.X.SX32 R31, R49, R112, 0x2, P0 ;  /* 0x00000070311f7211 */ /* 0x000fe400000f16ff */
[----:B------:R-:W-:Y:S02]  /*7590*/  LEA R34, P0, R241, R0, 0x2 ;  /* 0x00000000f1227211 */ /* 0x000fe400078010ff */
[----:B------:R-:W-:Y:S01]  /*75a0*/  LEA.HI.X.SX32 R37, R243, R112, 0x2, P2 ;  /* 0x00000070f3257211 */ /* 0x000fe200010f16ff */
[----:B------:R-:W-:Y:S01]  /*75b0*/  STL.64 [R1+0x1320], R30 ;  /* 0x0013201e01007387 */ /* 0x000fe20000100a00 */
[----:B------:R-:W-:Y:S02]  /*75c0*/  LEA R40, P2, R247, R0, 0x2 ;  /* 0x00000000f7287211 */ /* 0x000fe400078410ff */
[----:B------:R-:W-:Y:S01]  /*75d0*/  LEA.HI.X.SX32 R35, R241, R112, 0x2, P0 ;  /* 0x00000070f1237211 */ /* 0x000fe200000f16ff */
[----:B------:R-:W-:Y:S01]  /*75e0*/  STL.64 [R1+0x12a0], R32 ;  /* 0x0012a02001007387 */ /* 0x000fe20000100a00 */
[----:B------:R-:W-:-:S02]  /*75f0*/  LEA R38, P0, R245, R0, 0x2 ;  /* 0x00000000f5267211 */ /* 0x000fc400078010ff */
[----:B------:R-:W-:Y:S02]  /*7600*/  LEA.HI.X.SX32 R41, R247, R112, 0x2, P2 ;  /* 0x00000070f7297211 */ /* 0x000fe400010f16ff */
[C---:B------:R-:W-:Y:S02]  /*7610*/  LEA R44, P2, R66.reuse, R0, 0x2 ;  /* 0x00000000422c7211 */ /* 0x040fe400078410ff */
[----:B------:R-:W-:Y:S02]  /*7620*/  LEA.HI.X.SX32 R39, R245, R112, 0x2, P0 ;  /* 0x00000070f5277211 */ /* 0x000fe400000f16ff */
[----:B------:R-:W-:Y:S02]  /*7630*/  LEA R42, P0, R251, R0, 0x2 ;  /* 0x00000000fb2a7211 */ /* 0x000fe400078010ff */
[----:B------:R-:W-:Y:S01]  /*7640*/  LEA.HI.X.SX32 R45, R66, R112, 0x2, P2 ;  /* 0x00000070422d7211 */ /* 0x000fe200010f16ff */
[----:B------:R-:W-:Y:S01]  /*7650*/  STL.64 [R1+0x1328], R38 ;  /* 0x0013282601007387 */ /* 0x000fe20000100a00 */
        /* <DEDUP_REMOVED lines=25> */
[----:B------:R-:W-:Y:S01]  /*77f0*/  LEA.HI.X.SX32 R65, R65, R112, 0x2, P2 ;  /* 0x0000007041417211 */ /* 0x000fe200010f16ff */
[----:B------:R-:W-:Y:S01]  /*7800*/  STL.64 [R1+0x1360], R60 ;  /* 0x0013603c01007387 */ /* 0x000fe20000100a00 */
[----:B------:R-:W-:Y:S02]  /*7810*/  LEA R68, P2, R69, R0, 0x2 ;  /* 0x0000000045447211 */ /* 0x000fe400078410ff */
        /* <DEDUP_REMOVED lines=50> */
[----:B----4-:R-:W-:-:S02]  /*7b40*/  LEA R6, P2, R239, R0, 0x2 ;  /* 0x00000000ef067211 */ /* 0x010fc400078410ff */
[----:B------:R-:W-:Y:S02]  /*7b50*/  LEA.HI.X.SX32 R103, R103, R112, 0x2, P0 ;  /* 0x0000007067677211 */ /* 0x000fe400000f16ff */
[----:B------:R-:W-:Y:S02]  /*7b60*/  LEA R106, P0, R107, R0, 0x2 ;  /* 0x000000006b6a7211 */ /* 0x000fe400078010ff */
[-C--:B------:R-:W-:Y:S01]  /*7b70*/  LEA.HI.X.SX32 R7, R239, R112.reuse, 0x2, P2 ;  /* 0x00000070ef077211 */ /* 0x080fe200010f16ff */
[----:B------:R-:W-:Y:S01]  /*7b80*/  STL.64 [R1+0x1350], R102 ;  /* 0x0013506601007387 */ /* 0x000fe20000100a00 */
[----:B------:R-:W-:Y:S02]  /*7b90*/  LEA.HI.X.SX32 R107, R107, R112, 0x2, P0 ;  /* 0x000000706b6b7211 */ /* 0x000fe400000f16ff */
[----:B--2---:R-:W-:Y:S01]  /*7ba0*/  LEA R14, P0, R237, R0, 0x2 ;  /* 0x00000000ed0e7211 */ /* 0x004fe200078010ff */
[----:B------:R-:W-:Y:S01]  /*7bb0*/  STL.64 [R1+0x12e8], R104 ;  /* 0x0012e86801007387 */ /* 0x000fe20000100a00 */
[----:B-1----:R-:W-:-:S02]  /*7bc0*/  LOP3.LUT R134, R134, 0x7f, RZ, 0xc0, !PT ;  /* 0x0000007f86867812 */ /* 0x002fc400078ec0ff */
[----:B------:R-:W-:Y:S01]  /*7bd0*/  LEA.HI.X.SX32 R15, R237, R112, 0x2, P0 ;  /* 0x00000070ed0f7211 */ /* 0x000fe200000f16ff */
[----:B------:R1:W-:Y:S01]  /*7be0*/  STL.64 [R1+0xf8], R6 ;  /* 0x0000f80601007387 */ /* 0x0003e20000100a00 */
[----:B------:R-:W-:Y:S02]  /*7bf0*/  LEA R240, P0, R233, R0, 0x2 ;  /* 0x00000000e9f07211 */ /* 0x000fe400078010ff */
[----:B------:R-:W-:Y:S01]  /*7c00*/  IADD3 R148, R249, -0x16, RZ ;  /* 0xffffffeaf9947810 */ /* 0x000fe20007ffe0ff */
[----:B------:R2:W-:Y:S01]  /*7c10*/  STL.64 [R1+0x118], R14 ;  /* 0x0001180e01007387 */ /* 0x0005e20000100a00 */
[----:B------:R-:W-:Y:S02]  /*7c20*/  LEA.HI.X.SX32 R241, R233, R112, 0x2, P0 ;  /* 0x00000070e9f17211 */ /* 0x000fe400000f16ff */
[C---:B------:R-:W-:Y:S02]  /*7c30*/  IADD3 R184, R249.reuse, -0x1b, RZ ;  /* 0xffffffe5f9b87810 */ /* 0x040fe40007ffe0ff */
[----:B------:R-:W-:-:S02]  /*7c40*/  IADD3 R220, R249, -0x1c, RZ ;  /* 0xffffffe4f9dc7810 */ /* 0x000fc40007ffe0ff */
[----:B-1----:R-:W-:-:S04]  /*7c50*/  LEA R6, P2, R235, R0, 0x2 ;  /* 0x00000000eb067211 */ /* 0x002fc800078410ff */
[----:B------:R-:W-:Y:S02]  /*7c60*/  LEA.HI.X.SX32 R7, R235, R112, 0x2, P2 ;  /* 0x00000070eb077211 */ /* 0x000fe400010f16ff */
[----:B--2---:R-:W-:-:S03]  /*7c70*/  LEA R14, P0, R229, R0, 0x2 ;  /* 0x00000000e50e7211 */ /* 0x004fc600078010ff */
[----:B------:R1:W-:Y:S01]  /*7c80*/  STL.64 [R1+0x128], R6 ;  /* 0x0001280601007387 */ /* 0x0003e20000100a00 */
[----:B------:R-:W-:Y:S02]  /*7c90*/  LEA.HI.X.SX32 R15, R229, R112, 0x2, P0 ;  /* 0x00000070e50f7211 */ /* 0x000fe400000f16ff */
[C---:B------:R-:W-:Y:S01]  /*7ca0*/  LEA R246, P0, R225.reuse, R0, 0x2 ;  /* 0x00000000e1f67211 */ /* 0x040fe200078010ff */
[----:B------:R-:W-:Y:S03]  /*7cb0*/  STL.64 [R1+0x148], R240 ;  /* 0x000148f001007387 */ /* 0x000fe60000100a00 */
[----:B------:R-:W-:Y:S02]  /*7cc0*/  LEA.HI.X.SX32 R247, R225, R112, 0x2, P0 ;  /* 0x00000070e1f77211 */ /* 0x000fe400000f16ff */
[----:B-1----:R-:W-:-:S04]  /*7cd0*/  LEA R6, P2, R231, R0, 0x2 ;  /* 0x00000000e7067211 */ /* 0x002fc800078410ff */
[----:B------:R-:W-:-:S05]  /*7ce0*/  LEA.HI.X.SX32 R7, R231, R112, 0x2, P2 ;  /* 0x00000070e7077211 */ /* 0x000fca00010f16ff */
[----:B------:R1:W-:Y:S04]  /*7cf0*/  STL.64 [R1+0x158], R6 ;  /* 0x0001580601007387 */ /* 0x0003e80000100a00 */
[----:B------:R2:W-:Y:S01]  /*7d00*/  STL.64 [R1+0x178], R14 ;  /* 0x0001780e01007387 */ /* 0x0005e20000100a00 */
[----:B-1----:R-:W-:-:S04]  /*7d10*/  LEA R6, P2, R227, R0, 0x2 ;  /* 0x00000000e3067211 */ /* 0x002fc800078410ff */
[----:B------:R-:W-:Y:S02]  /*7d20*/  LEA.HI.X.SX32 R7, R227, R112, 0x2, P2 ;  /* 0x00000070e3077211 */ /* 0x000fe400010f16ff */
[----:B--2---:R-:W-:-:S03]  /*7d30*/  LEA R14, P0, R221, R0, 0x2 ;  /* 0x00000000dd0e7211 */ /* 0x004fc600078010ff */
[----:B------:R1:W-:Y:S01]  /*7d40*/  STL.64 [R1+0x188], R6 ;  /* 0x0001880601007387 */ /* 0x0003e20000100a00 */
[----:B------:R-:W-:Y:S02]  /*7d50*/  LEA.HI.X.SX32 R15, R221, R112, 0x2, P0 ;  /* 0x00000070dd0f7211 */ /* 0x000fe400000f16ff */
[-C--:B------:R-:W-:Y:S01]  /*7d60*/  LEA R8, P0, R217, R0.reuse, 0x2 ;  /* 0x00000000d9087211 */ /* 0x080fe200078010ff */
[----:B------:R-:W-:Y:S01]  /*7d70*/  STL.64 [R1+0x1a8], R246 ;  /* 0x0001a8f601007387 */ /* 0x000fe20000100a00 */
[----:B------:R-:W-:Y:S01]  /*7d80*/  SHF.L.U32 R221, R134, 0x2, RZ ;  /* 0x0000000286dd7819 */ /* 0x000fe200000006ff */
[----:B------:R-:W-:Y:S02]  /*7d90*/  IMAD R134, R248, 0x30, RZ ;  /* 0x00000030f8867824 */ /* 0x000fe400078e02ff */
[--C-:B------:R-:W-:Y:S02]  /*7da0*/  IMAD.MOV.U32 R218, RZ, RZ, R8.reuse ;  /* 0x000000ffffda7224 */ /* 0x100fe400078e0008 */
[----:B------:R-:W-:Y:S01]  /*7db0*/  IMAD.MOV.U32 R218, RZ, RZ, R8 ;  /* 0x000000ffffda7224 */ /* 0x000fe200078e0008 */
[----:B------:R2:W-:Y:S01]  /*7dc0*/  LDGSTS.E [R221], [R110.64], !P1 ;  /* 0x000000006edd7fae */ /* 0x0005e2000c921848 */
[----:B-1----:R-:W-:-:S03]  /*7dd0*/  LEA R6, P2, R223, R0, 0x2 ;  /* 0x00000000df067211 */ /* 0x002fc600078410ff */
[----:B------:R2:W-:Y:S01]  /*7de0*/  LDGSTS.E [R221+0x200], [R108.64], !P1 ;  /* 0x002000006cdd7fae */ /* 0x0005e2000c921848 */
[----:B------:R-:W-:-:S05]  /*7df0*/  LEA.HI.X.SX32 R7, R223, R112, 0x2, P2 ;  /* 0x00000070df077211 */ /* 0x000fca00010f16ff */
[----:B------:R1:W-:Y:S04]  /*7e00*/  STL.64 [R1+0x1b8], R6 ;  /* 0x0001b80601007387 */ /* 0x0003e80000100a00 */
[----:B------:R-:W-:Y:S04]  /*7e10*/  STL.64 [R1+0x1c8], R14 ;  /* 0x0001c80e01007387 */ /* 0x000fe80000100a00 */
[----:B------:R4:W-:Y:S01]  /*7e20*/  STL [R1+0x1e0], R8 ;  /* 0x0001e00801007387 */ /* 0x0009e20000100800 */
[----:B-1----:R-:W-:-:S04]  /*7e30*/  LEA R6, P2, R219, R0, 0x2 ;  /* 0x00000000db067211 */ /* 0x002fc800078410ff */
[-C--:B------:R-:W-:Y:S01]  /*7e40*/  LEA.HI.X.SX32 R7, R219, R112.reuse, 0x2, P2 ;  /* 0x00000070db077211 */ /* 0x080fe200010f16ff */
[----:B------:R-:W-:Y:S01]  /*7e50*/  IMAD.MOV.U32 R219, RZ, RZ, R9 ;  /* 0x000000ffffdb7224 */ /* 0x000fe200078e0009 */
[----:B------:R-:W-:Y:S02]  /*7e60*/  LEA.HI.X.SX32 R219, R217, R112, 0x2, P0 ;  /* 0x00000070d9db7211 */ /* 0x000fe400000f16ff */
[C---:B----4-:R-:W-:Y:S01]  /*7e70*/  LEA R8, P0, R213.reuse, R0, 0x2 ;  /* 0x00000000d5087211 */ /* 0x050fe200078010ff */
[----:B------:R1:W-:Y:S03]  /*7e80*/  STL.64 [R1+0x1d8], R6 ;  /* 0x0001d80601007387 */ /* 0x0003e60000100a00 */
[----:B------:R-:W-:Y:S01]  /*7e90*/  LEA.HI.X.SX32 R9, R213, R112, 0x2, P0 ;  /* 0x00000070d5097211 */ /* 0x000fe200000f16ff */
[----:B------:R-:W-:Y:S01]  /*7ea0*/  STL [R1+0x1e4], R219 ;  /* 0x0001e4db01007387 */ /* 0x000fe20000100800 */
[----:B------:R-:W-:Y:S01]  /*7eb0*/  LEA R222, P0, R209, R0, 0x2 ;  /* 0x00000000d1de7211 */ /* 0x000fe200078010ff */
[----:B------:R-:W-:-:S03]  /*7ec0*/  IMAD.WIDE R212, R214, 0x4, R110 ;  /* 0x00000004d6d47825 */ /* 0x000fc600078e026e */
[----:B------:R-:W-:Y:S01]  /*7ed0*/  LEA.HI.X.SX32 R223, R209, R112, 0x2, P0 ;  /* 0x00000070d1df7211 */ /* 0x000fe200000f16ff */
[----:B------:R-:W-:Y:S01]  /*7ee0*/  IMAD.WIDE R208, R210, 0x4, R110 ;  /* 0x00000004d2d07825 */ /* 0x000fe200078e026e */
[----:B-1----:R-:W-:-:S04]  /*7ef0*/  LEA R6, P2, R215, R0, 0x2 ;  /* 0x00000000d7067211 */ /* 0x002fc800078410ff */
[----:B------:R-:W-:Y:S01]  /*7f00*/  LEA.HI.X.SX32 R7, R215, R112, 0x2, P2 ;  /* 0x00000070d7077211 */ /* 0x000fe200010f16ff */
[----:B------:R-:W-:-:S04]  /*7f10*/  IMAD.WIDE R214, R214, 0x4, R108 ;  /* 0x00000004d6d67825 */ /* 0x000fc800078e026c */
[----:B------:R1:W-:Y:S04]  /*7f20*/  STL.64 [R1+0x1e8], R6 ;  /* 0x0001e80601007387 */ /* 0x0003e80000100a00 */
[----:B------:R4:W-:Y:S01]  /*7f30*/  STL.64 [R1+0x1f0], R8 ;  /* 0x0001f00801007387 */ /* 0x0009e20000100a00 */
[----:B-1----:R-:W-:-:S04]  /*7f40*/  LEA R6, P2, R211, R0, 0x2 ;  /* 0x00000000d3067211 */ /* 0x002fc800078410ff */
[----:B------:R-:W-:Y:S01]  /*7f50*/  LEA.HI.X.SX32 R7, R211, R112, 0x2, P2 ;  /* 0x00000070d3077211 */ /* 0x000fe200010f16ff */
[----:B------:R-:W-:Y:S01]  /*7f60*/  IMAD.WIDE R210, R210, 0x4, R108 ;  /* 0x00000004d2d27825 */ /* 0x000fe200078e026c */
[----:B----4-:R-:W-:-:S03]  /*7f70*/  LEA R8, P0, R205, R0, 0x2 ;  /* 0x00000000cd087211 */ /* 0x010fc600078010ff */
[----:B------:R1:W-:Y:S01]  /*7f80*/  STL.64 [R1+0x1f8], R6 ;  /* 0x0001f80601007387 */ /* 0x0003e20000100a00 */
[----:B------:R-:W-:Y:S01]  /*7f90*/  LEA.HI.X.SX32 R9, R205, R112, 0x2, P0 ;  /* 0x00000070cd097211 */ /* 0x000fe200000f16ff */
[--C-:B------:R-:W-:Y:S01]  /*7fa0*/  IMAD.WIDE R204, R206, 0x4, R110.reuse ;  /* 0x00000004cecc7825 */ /* 0x100fe200078e026e */
[C---:B------:R-:W-:Y:S01]  /*7fb0*/  LEA R224, P0, R201.reuse, R0, 0x2 ;  /* 0x00000000c9e07211 */ /* 0x040fe200078010ff */
[----:B------:R-:W-:Y:S03]  /*7fc0*/  STL.64 [R1+0x200], R222 ;  /* 0x000200de01007387 */ /* 0x000fe60000100a00 */
        /* <DEDUP_REMOVED lines=18> */
[-C--:B------:R-:W-:Y:S02]  /*80f0*/  LEA R104, P0, R189, R0.reuse, 0x2 ;  /* 0x00000000bd687211 */ /* 0x080fe400078010ff */
[----:B-1----:R-:W-:-:S02]  /*8100*/  LEA R6, P2, R199, R0, 0x2 ;  /* 0x00000000c7067211 */ /* 0x002fc400078410ff */
[-C--:B------:R-:W-:Y:S02]  /*8110*/  LEA.HI.X.SX32 R105, R189, R112.reuse, 0x2, P0 ;  /* 0x00000070bd697211 */ /* 0x080fe400000f16ff */
[----:B------:R-:W-:Y:S01]  /*8120*/  LEA.HI.X.SX32 R7, R199, R112, 0x2, P2 ;  /* 0x00000070c7077211 */ /* 0x000fe200010f16ff */
[----:B------:R-:W-:Y:S01]  /*8130*/  IMAD.WIDE R198, R198, 0x4, R108 ;  /* 0x00000004c6c67825 */ /* 0x000fe200078e026c */
[----:B------:R-:W-:-:S03]  /*8140*/  LEA R242, P0, R185, R0, 0x2 ;  /* 0x00000000b9f27211 */ /* 0x000fc600078010ff */
[----:B------:R1:W-:Y:S01]  /*8150*/  STL.64 [R1+0x228], R6 ;  /* 0x0002280601007387 */ /* 0x0003e20000100a00 */
[----:B------:R-:W-:Y:S02]  /*8160*/  LEA.HI.X.SX32 R243, R185, R112, 0x2, P0 ;  /* 0x00000070b9f37211 */ /* 0x000fe400000f16ff */
[----:B------:R-:W-:Y:S01]  /*8170*/  LEA R96, P0, R181, R0, 0x2 ;  /* 0x00000000b5607211 */ /* 0x000fe200078010ff */
[----:B------:R-:W-:Y:S01]  /*8180*/  STL.64 [R1+0x230], R8 ;  /* 0x0002300801007387 */ /* 0x000fe20000100a00 */
[----:B------:R-:W-:Y:S02]  /*8190*/  LOP3.LUT R185, R221, 0x20, RZ, 0x3c, !PT ;  /* 0x00000020ddb97812 */ /* 0x000fe400078e3cff */
[----:B------:R-:W-:Y:S01]  /*81a0*/  LEA.HI.X.SX32 R97, R181, R112, 0x2, P0 ;  /* 0x00000070b5617211 */ /* 0x000fe200000f16ff */
[----:B------:R-:W-:Y:S01]  /*81b0*/  IMAD.WIDE R180, R182, 0x4, R110 ;  /* 0x00000004b6b47825 */ /* 0x000fe200078e026e */
[-C--:B------:R-:W-:Y:S02]  /*81c0*/  LEA R188, P0, R177, R0.reuse, 0x2 ;  /* 0x00000000b1bc7211 */ /* 0x080fe400078010ff */
[----:B-1----:R-:W-:-:S02]  /*81d0*/  LEA R6, P2, R195, R0, 0x2 ;  /* 0x00000000c3067211 */ /* 0x002fc400078410ff */
[-C--:B------:R-:W-:Y:S01]  /*81e0*/  LEA.HI.X.SX32 R189, R177, R112.reuse, 0x2, P0 ;  /* 0x00000070b1bd7211 */ /* 0x080fe200000f16ff */
[----:B------:R-:W-:Y:S01]  /*81f0*/  IMAD.WIDE R176, R178, 0x4, R110 ;  /* 0x00000004b2b07825 */ /* 0x000fe200078e026e */
[----:B------:R-:W-:Y:S02]  /*8200*/  LEA.HI.X.SX32 R7, R195, R112, 0x2, P2 ;  /* 0x00000070c3077211 */ /* 0x000fe400010f16ff */
[-C--:B------:R-:W-:Y:S01]  /*8210*/  LEA R102, P2, R191, R0.reuse, 0x2 ;  /* 0x00000000bf667211 */ /* 0x080fe200078410ff */
[----:B------:R-:W-:Y:S01]  /*8220*/  IMAD.WIDE R194, R194, 0x4, R108 ;  /* 0x00000004c2c27825 */ /* 0x000fe200078e026c */
[----:B------:R-:W-:Y:S01]  /*8230*/  LEA R88, P0, R173, R0, 0x2 ;  /* 0x00000000ad587211 */ /* 0x000fe200078010ff */
[----:B------:R1:W-:Y:S01]  /*8240*/  STL.64 [R1+0x238], R6 ;  /* 0x0002380601007387 */ /* 0x0003e20000100a00 */
[-C--:B------:R-:W-:Y:S02]  /*8250*/  LEA.HI.X.SX32 R103, R191, R112.reuse, 0x2, P2 ;  /* 0x00000070bf677211 */ /* 0x080fe400010f16ff */
[----:B------:R-:W-:Y:S01]  /*8260*/  LEA.HI.X.SX32 R89, R173, R112, 0x2, P0 ;  /* 0x00000070ad597211 */ /* 0x000fe200000f16ff */
[----:B------:R-:W-:Y:S01]  /*8270*/  STL.64 [R1+0x240], R226 ;  /* 0x000240e201007387 */ /* 0x000fe20000100a00 */
[----:B------:R-:W-:Y:S01]  /*8280*/  LEA R228, P0, R169, R0, 0x2 ;  /* 0x00000000a9e47211 */ /* 0x000fe200078010ff */
[----:B------:R-:W-:-:S02]  /*8290*/  IMAD.WIDE R172, R174, 0x4, R110 ;  /* 0x00000004aeac7825 */ /* 0x000fc400078e026e */
[----:B------:R-:W-:Y:S01]  /*82a0*/  STL.64 [R1+0x248], R102 ;  /* 0x0002486601007387 */ /* 0x000fe20000100a00 */
[----:B------:R-:W-:Y:S01]  /*82b0*/  LEA.HI.X.SX32 R229, R169, R112, 0x2, P0 ;  /* 0x00000070a9e57211 */ /* 0x000fe200000f16ff */
[--C-:B------:R-:W-:Y:S01]  /*82c0*/  IMAD.WIDE R168, R170, 0x4, R110.reuse ;  /* 0x00000004aaa87825 */ /* 0x100fe200078e026e */
[-C--:B------:R-:W-:Y:S01]  /*82d0*/  LEA R80, P0, R165, R0.reuse, 0x2 ;  /* 0x00000000a5507211 */ /* 0x080fe200078010ff */
[----:B------:R-:W-:Y:S01]  /*82e0*/  STL.64 [R1+0x250], R104 ;  /* 0x0002506801007387 */ /* 0x000fe20000100a00 */
[----:B-1----:R-:W-:Y:S02]  /*82f0*/  LEA R6, P2, R187, R0, 0x2 ;  /* 0x00000000bb067211 */ /* 0x002fe400078410ff */
[-C--:B------:R-:W-:Y:S01]  /*8300*/  LEA.HI.X.SX32 R81, R165, R112.reuse, 0x2, P0 ;  /* 0x00000070a5517211 */ /* 0x080fe200000f16ff */
[----:B------:R-:W-:Y:S01]  /*8310*/  IMAD.WIDE R164, R166, 0x4, R110 ;  /* 0x00000004a6a47825 */ /* 0x000fe200078e026e */
[----:B------:R-:W-:Y:S02]  /*8320*/  LEA.HI.X.SX32 R7, R187, R112, 0x2, P2 ;  /* 0x00000070bb077211 */ /* 0x000fe400010f16ff */
[----:B------:R-:W-:-:S02]  /*8330*/  LEA R94, P2, R183, R0, 0x2 ;  /* 0x00000000b75e7211 */ /* 0x000fc400078410ff */
[----:B------:R-:W-:Y:S01]  /*8340*/  LEA R230, P0, R161, R0, 0x2 ;  /* 0x00000000a1e67211 */ /* 0x000fe200078010ff */
[----:B------:R1:W-:Y:S01]  /*8350*/  STL.64 [R1+0x258], R6 ;  /* 0x0002580601007387 */ /* 0x0003e20000100a00 */
[-C--:B------:R-:W-:Y:S01]  /*8360*/  LEA.HI.X.SX32 R95, R183, R112.reuse, 0x2, P2 ;  /* 0x00000070b75f7211 */ /* 0x080fe200010f16ff */
[----:B------:R-:W-:Y:S01]  /*8370*/  IMAD.WIDE R182, R182, 0x4, R108 ;  /* 0x00000004b6b67825 */ /* 0x000fe200078e026c */
[----:B------:R-:W-:Y:S01]  /*8380*/  LEA.HI.X.SX32 R231, R161, R112, 0x2, P0 ;  /* 0x00000070a1e77211 */ /* 0x000fe200000f16ff */
[----:B------:R-:W-:Y:S01]  /*8390*/  STL.64 [R1+0x260], R242 ;  /* 0x000260f201007387 */ /* 0x000fe20000100a00 */
[C---:B------:R-:W-:Y:S01]  /*83a0*/  LEA R72, P0, R157.reuse, R0, 0x2 ;  /* 0x000000009d487211 */ /* 0x040fe200078010ff */
[--C-:B------:R-:W-:Y:S02]  /*83b0*/  IMAD.WIDE R160, R162, 0x4, R110.reuse ;  /* 0x00000004a2a07825 */ /* 0x100fe400078e026e */
[----:B------:R-:W-:Y:S01]  /*83c0*/  STL.64 [R1+0x268], R94 ;  /* 0x0002685e01007387 */ /* 0x000fe20000100a00 */
[----:B------:R-:W-:Y:S01]  /*83d0*/  LEA.HI.X.SX32 R73, R157, R112, 0x2, P0 ;  /* 0x000000709d497211 */ /* 0x000fe200000f16ff */
[----:B------:R-:W-:Y:S01]  /*83e0*/  IMAD.WIDE R156, R248, 0x4, R110 ;  /* 0x00000004f89c7825 */ /* 0x000fe200078e026e */
[-C--:B------:R-:W-:Y:S01]  /*83f0*/  LEA R232, P0, R153, R0.reuse, 0x2 ;  /* 0x0000000099e87211 */ /* 0x080fe200078010ff */
[----:B------:R-:W-:Y:S01]  /*8400*/  STL.64 [R1+0x270], R96 ;  /* 0x0002706001007387 */ /* 0x000fe20000100a00 */
[----:B-1----:R-:W-:-:S02]  /*8410*/  LEA R6, P2, R179, R0, 0x2 ;  /* 0x00000000b3067211 */ /* 0x002fc400078410ff */
[-C--:B------:R-:W-:Y:S02]  /*8420*/  LEA.HI.X.SX32 R233, R153, R112.reuse, 0x2, P0 ;  /* 0x0000007099e97211 */ /* 0x080fe400000f16ff */
[----:B------:R-:W-:Y:S01]  /*8430*/  LEA.HI.X.SX32 R7, R179, R112, 0x2, P2 ;  /* 0x00000070b3077211 */ /* 0x000fe200010f16ff */
[--C-:B------:R-:W-:Y:S01]  /*8440*/  IMAD.WIDE R178, R178, 0x4, R108.reuse ;  /* 0x00000004b2b27825 */ /* 0x100fe200078e026c */
[-C--:B------:R-:W-:Y:S02]  /*8450*/  LEA R86, P2, R175, R0.reuse, 0x2 ;  /* 0x00000000af567211 */ /* 0x080fe400078410ff */
[----:B------:R-:W-:Y:S01]  /*8460*/  LEA R64, P0, R149, R0, 0x2 ;  /* 0x0000000095407211 */ /* 0x000fe200078010ff */
[----:B------:R1:W-:Y:S01]  /*8470*/  STL.64 [R1+0x278], R6 ;  /* 0x0002780601007387 */ /* 0x0003e20000100a00 */
[-C--:B------:R-:W-:Y:S01]  /*8480*/  LEA.HI.X.SX32 R87, R175, R112.reuse, 0x2, P2 ;  /* 0x00000070af577211 */ /* 0x080fe200010f16ff */
[----:B------:R-:W-:Y:S01]  /*8490*/  IMAD.WIDE R174, R174, 0x4, R108 ;  /* 0x00000004aeae7825 */ /* 0x000fe200078e026c */
[----:B------:R-:W-:Y:S01]  /*84a0*/  LEA.HI.X.SX32 R65, R149, R112, 0x2, P0 ;  /* 0x0000007095417211 */ /* 0x000fe200000f16ff */
[----:B------:R-:W-:Y:S01]  /*84b0*/  STL.64 [R1+0x280], R188 ;  /* 0x000280bc01007387 */ /* 0x000fe20000100a00 */
[----:B------:R-:W-:-:S03]  /*84c0*/  LEA R234, P0, R145, R0, 0x2 ;  /* 0x0000000091ea7211 */ /* 0x000fc600078010ff */
        /* <DEDUP_REMOVED lines=9> */
[-C--:B------:R-:W-:Y:S01]  /*8560*/  LEA R70, P2, R167, R0.reuse, 0x2 ;  /* 0x00000000a7467211 */ /* 0x080fe200078410ff */
[--C-:B------:R-:W-:Y:S01]  /*8570*/  IMAD.WIDE R170, R170, 0x4, R108.reuse ;  /* 0x00000004aaaa7825 */ /* 0x100fe200078e026c */
[----:B------:R-:W-:Y:S01]  /*8580*/  LEA R186, P0, R137, R0, 0x2 ;  /* 0x0000000089ba7211 */ /* 0x000fe200078010ff */
[----:B------:R1:W-:Y:S01]  /*8590*/  STL.64 [R1+0x298], R6 ;  /* 0x0002980601007387 */ /* 0x0003e20000100a00 */
[-C--:B------:R-:W-:Y:S01]  /*85a0*/  LEA.HI.X.SX32 R71, R167, R112.reuse, 0x2, P2 ;  /* 0x00000070a7477211 */ /* 0x080fe200010f16ff */
[----:B------:R-:W-:Y:S01]  /*85b0*/  IMAD.WIDE R166, R166, 0x4, R108 ;  /* 0x00000004a6a67825 */ /* 0x000fe200078e026c */
[----:B------:R-:W-:Y:S01]  /*85c0*/  LEA.HI.X.SX32 R187, R137, R112, 0x2, P0 ;  /* 0x0000007089bb7211 */ /* 0x000fe200000f16ff */
[----:B------:R-:W-:Y:S01]  /*85d0*/  STL.64 [R1+0x2a0], R228 ;  /* 0x0002a0e401007387 */ /* 0x000fe20000100a00 */
[----:B------:R-:W-:Y:S01]  /*85e0*/  LEA R48, P0, R133, R0, 0x2 ;  /* 0x0000000085307211 */ /* 0x000fe200078010ff */
[----:B------:R-:W-:-:S02]  /*85f0*/  IMAD.WIDE R136, R138, 0x4, R110 ;  /* 0x000000048a887825 */ /* 0x000fc400078e026e */
[----:B------:R-:W-:Y:S01]  /*8600*/  STL.64 [R1+0x2a8], R70 ;  /* 0x0002a84601007387 */ /* 0x000fe20000100a00 */
[----:B------:R-:W-:Y:S02]  /*8610*/  LEA.HI.X.SX32 R49, R133, R112, 0x2, P0 ;  /* 0x0000007085317211 */ /* 0x000fe400000f16ff */
[-C--:B------:R-:W-:Y:S01]  /*8620*/  LEA R238, P0, R131, R0.reuse, 0x2 ;  /* 0x0000000083ee7211 */ /* 0x080fe200078010ff */
[----:B------:R-:W-:Y:S01]  /*8630*/  STL.64 [R1+0x2b0], R80 ;  /* 0x0002b05001007387 */ /* 0x000fe20000100a00 */
[----:B-1----:R-:W-:Y:S02]  /*8640*/  LEA R6, P2, R163, R0, 0x2 ;  /* 0x00000000a3067211 */ /* 0x002fe400078410ff */
[-C--:B------:R-:W-:Y:S02]  /*8650*/  LEA.HI.X.SX32 R239, R131, R112.reuse, 0x2, P0 ;  /* 0x0000007083ef7211 */ /* 0x080fe400000f16ff */
[----:B------:R-:W-:Y:S01]  /*8660*/  LEA.HI.X.SX32 R7, R163, R112, 0x2, P2 ;  /* 0x00000070a3077211 */ /* 0x000fe200010f16ff */
[----:B------:R-:W-:Y:S01]  /*8670*/  IMAD.WIDE R162, R162, 0x4, R108 ;  /* 0x00000004a2a27825 */ /* 0x000fe200078e026c */
[----:B------:R-:W-:-:S02]  /*8680*/  LEA R54, P2, R159, R0, 0x2 ;  /* 0x000000009f367211 */ /* 0x000fc400078410ff */
[----:B------:R-:W-:Y:S01]  /*8690*/  LEA R40, P0, R129, R0, 0x2 ;  /* 0x0000000081287211 */ /* 0x000fe200078010ff */
[----:B------:R1:W-:Y:S01]  /*86a0*/  STL.64 [R1+0x2b8], R6 ;  /* 0x0002b80601007387 */ /* 0x0003e20000100a00 */
[-C--:B------:R-:W-:Y:S02]  /*86b0*/  LEA.HI.X.SX32 R55, R159, R112.reuse, 0x2, P2 ;  /* 0x000000709f377211 */ /* 0x080fe400010f16ff */
[----:B------:R-:W-:Y:S01]  /*86c0*/  LEA.HI.X.SX32 R41, R129, R112, 0x2, P0 ;  /* 0x0000007081297211 */ /* 0x000fe200000f16ff */
[----:B------:R-:W-:Y:S01]  /*86d0*/  STL.64 [R1+0x2c0], R230 ;  /* 0x0002c0e601007387 */ /* 0x000fe20000100a00 */
[----:B------:R-:W-:-:S03]  /*86e0*/  LEA R236, P0, R125, R0, 0x2 ;  /* 0x000000007dec7211 */ /* 0x000fc600078010ff */
        /* <DEDUP_REMOVED lines=17> */
[CC--:B------:R-:W-:Y:S01]  /*8800*/  LEA R60, P0, R128.reuse, R0.reuse, 0x2 ;  /* 0x00000000803c7211 */ /* 0x0c0fe200078010ff */
[----:B------:R-:W-:Y:S01]  /*8810*/  STL.64 [R1+0x2f0], R64 ;  /* 0x0002f04001007387 */ /* 0x000fe20000100a00 */
[C---:B-1----:R-:W-:Y:S02]  /*8820*/  LEA R6, P2, R147.reuse, R0, 0x2 ;  /* 0x0000000093067211 */ /* 0x042fe400078410ff */
[-C--:B------:R-:W-:Y:S02]  /*8830*/  LEA.HI.X.SX32 R61, R128, R112.reuse, 0x2, P0 ;  /* 0x00000070803d7211 */ /* 0x080fe400000f16ff */
[----:B------:R-:W-:Y:S01]  /*8840*/  LEA.HI.X.SX32 R7, R147, R112, 0x2, P2 ;  /* 0x0000007093077211 */ /* 0x000fe200010f16ff */
[----:B------:R-:W-:Y:S01]  /*8850*/  IMAD.WIDE R146, R146, 0x4, R108 ;  /* 0x0000000492927825 */ /* 0x000fe200078e026c */
        /* <DEDUP_REMOVED lines=8> */
[----:B------:R-:W-:Y:S02]  /*88e0*/  IMAD R122, R248, 0x24, RZ ;  /* 0x00000024f87a7824 */ /* 0x000fe400078e02ff */
[----:B------:R-:W-:Y:S01]  /*88f0*/  STL.64 [R1+0x308], R30 ;  /* 0x0003081e01007387 */ /* 0x000fe20000100a00 */
[----:B------:R-:W-:-:S02]  /*8900*/  LEA.HI.X.SX32 R77, R115, R112, 0x2, P0 ;  /* 0x00000070734d7211 */ /* 0x000fc400000f16ff */
[C---:B-1----:R-:W-:Y:S01]  /*8910*/  LEA R6, P2, R139.reuse, R0, 0x2 ;  /* 0x000000008b067211 */ /* 0x042fe200078410ff */
[----:B------:R-:W-:Y:S03]  /*8920*/  STL.64 [R1+0x310], R56 ;  /* 0x0003103801007387 */ /* 0x000fe60000100a00 */
[----:B------:R-:W-:Y:S01]  /*8930*/  LEA.HI.X.SX32 R7, R139, R112, 0x2, P2 ;  /* 0x000000708b077211 */ /* 0x000fe200010f16ff */
[----:B------:R-:W-:Y:S01]  /*8940*/  IMAD.WIDE R138, R138, 0x4, R108 ;  /* 0x000000048a8a7825 */ /* 0x000fe200078e026c */
[----:B------:R-:W-:-:S03]  /*8950*/  LEA R14, P2, R135, R0, 0x2 ;  /* 0x00000000870e7211 */ /* 0x000fc600078410ff */
[----:B------:R1:W-:Y:S01]  /*8960*/  STL.64 [R1+0x318], R6 ;  /* 0x0003180601007387 */ /* 0x0003e20000100a00 */
[----:B------:R-:W-:-:S03]  /*8970*/  LEA.HI.X.SX32 R15, R135, R112, 0x2, P2 ;  /* 0x00000070870f7211 */ /* 0x000fc600010f16ff */
[----:B------:R-:W-:Y:S04]  /*8980*/  STL.64 [R1+0x320], R186 ;  /* 0x000320ba01007387 */ /* 0x000fe80000100a00 */
[----:B------:R-:W-:Y:S01]  /*8990*/  STL.64 [R1+0x328], R14 ;  /* 0x0003280e01007387 */ /* 0x000fe20000100a00 */
[----:B-1----:R-:W-:-:S03]  /*89a0*/  LEA R6, P2, R132, R0, 0x2 ;  /* 0x0000000084067211 */ /* 0x002fc600078410ff */
[----:B------:R-:W-:Y:S01]  /*89b0*/  STL.64 [R1+0x330], R48 ;  /* 0x0003303001007387 */ /* 0x000fe20000100a00 */
[----:B------:R-:W-:Y:S01]  /*89c0*/  LEA.HI.X.SX32 R7, R132, R112, 0x2, P2 ;  /* 0x0000007084077211 */ /* 0x000fe200010f16ff */
[----:B------:R-:W-:-:S04]  /*89d0*/  IMAD.WIDE R132, R134, 0x4, R110 ;  /* 0x0000000486847825 */ /* 0x000fc800078e026e */
[----:B------:R1:W-:Y:S01]  /*89e0*/  STL.64 [R1+0x338], R6 ;  /* 0x0003380601007387 */ /* 0x0003e20000100a00 */
[----:B------:R-:W-:-:S03]  /*89f0*/  IMAD.WIDE R134, R134, 0x4, R108 ;  /* 0x0000000486867825 */ /* 0x000fc600078e026c */
[----:B------:R-:W-:Y:S01]  /*8a00*/  STL.64 [R1+0x340], R238 ;  /* 0x000340ee01007387 */ /* 0x000fe20000100a00 */
[----:B-1----:R-:W-:-:S04]  /*8a10*/  LEA R6, P2, R130, R0, 0x2 ;  /* 0x0000000082067211 */ /* 0x002fc800078410ff */
[----:B------:R-:W-:Y:S01]  /*8a20*/  LEA.HI.X.SX32 R7, R130, R112, 0x2, P2 ;  /* 0x0000007082077211 */ /* 0x000fe200010f16ff */
[----:B------:R-:W-:Y:S01]  /*8a30*/  IMAD R130, R248, 0x2c, RZ ;  /* 0x0000002cf8827824 */ /* 0x000fe200078e02ff */
[----:B------:R-:W-:-:S03]  /*8a40*/  LEA R8, P2, R127, R0, 0x2 ;  /* 0x000000007f087211 */ /* 0x000fc600078410ff */
[----:B------:R-:W-:Y:S01]  /*8a50*/  STL.64 [R1+0x348], R6 ;  /* 0x0003480601007387 */ /* 0x000fe20000100a00 */
[----:B------:R-:W-:Y:S01]  /*8a60*/  LEA.HI.X.SX32 R9, R127, R112, 0x2, P2 ;  /* 0x000000707f097211 */ /* 0x000fe200010f16ff */
[C---:B------:R-:W-:Y:S01]  /*8a70*/  IMAD.WIDE R128, R130.reuse, 0x4, R110 ;  /* 0x0000000482807825 */ /* 0x040fe200078e026e */
[C---:B------:R-:W-:Y:S01]  /*8a80*/  LEA R22, P2, R123.reuse, R0, 0x2 ;  /* 0x000000007b167211 */ /* 0x040fe200078410ff */
[----:B------:R-:W-:Y:S02]  /*8a90*/  STL.64 [R1+0x350], R40 ;  /* 0x0003502801007387 */ /* 0x000fe40000100a00 */
[----:B------:R-:W-:Y:S01]  /*8aa0*/  IMAD.WIDE R130, R130, 0x4, R108 ;  /* 0x0000000482827825 */ /* 0x000fe200078e026c */
[----:B------:R-:W-:Y:S01]  /*8ab0*/  LEA.HI.X.SX32 R23, R123, R112, 0x2, P2 ;  /* 0x000000707b177211 */ /* 0x000fe200010f16ff */
[----:B------:R1:W-:Y:S04]  /*8ac0*/  STL.64 [R1+0x358], R8 ;  /* 0x0003580801007387 */ /* 0x0003e80000100a00 */
[----:B------:R-:W-:Y:S04]  /*8ad0*/  STL.64 [R1+0x360], R236 ;  /* 0x000360ec01007387 */ /* 0x000fe80000100a00 */
[----:B------:R-:W-:Y:S01]  /*8ae0*/  STL.64 [R1+0x368], R22 ;  /* 0x0003681601007387 */ /* 0x000fe20000100a00 */
[----:B-1----:R-:W-:-:S03]  /*8af0*/  LEA R8, P2, R119, R0, 0x2 ;  /* 0x0000000077087211 */ /* 0x002fc600078410ff */
[----:B------:R-:W-:Y:S01]  /*8b00*/  STL.64 [R1+0x370], R32 ;  /* 0x0003702001007387 */ /* 0x000fe20000100a00 */
[----:B------:R-:W-:Y:S02]  /*8b10*/  LEA.HI.X.SX32 R9, R119, R112, 0x2, P2 ;  /* 0x0000007077097211 */ /* 0x000fe400010f16ff */
[----:B------:R-:W-:-:S03]  /*8b20*/  LEA R46, P2, R116, R0, 0x2 ;  /* 0x00000000742e7211 */ /* 0x000fc600078410ff */
[----:B------:R1:W-:Y:S01]  /*8b30*/  STL.64 [R1+0x378], R8 ;  /* 0x0003780801007387 */ /* 0x0003e20000100a00 */
[----:B------:R-:W-:Y:S02]  /*8b40*/  LEA.HI.X.SX32 R47, R116, R112, 0x2, P2 ;  /* 0x00000070742f7211 */ /* 0x000fe400010f16ff */
[----:B------:R-:W-:Y:S01]  /*8b50*/  IADD3 R116, R249, -0x15, RZ ;  /* 0xffffffebf9747810 */ /* 0x000fe20007ffe0ff */
[----:B------:R-:W-:Y:S04]  /*8b60*/  STL.64 [R1+0x380], R44 ;  /* 0x0003802c01007387 */ /* 0x000fe80000100a00 */
[----:B------:R-:W-:Y:S01]  /*8b70*/  STL.64 [R1+0x388], R46 ;  /* 0x0003882e01007387 */ /* 0x000fe20000100a00 */
[----:B-1----:R-:W-:-:S03]  /*8b80*/  LEA R8, P2, R124, R0, 0x2 ;  /* 0x000000007c087211 */ /* 0x002fc600078410ff */
[----:B------:R-:W-:Y:S01]  /*8b90*/  STL.64 [R1+0x390], R24 ;  /* 0x0003901801007387 */ /* 0x000fe20000100a00 */
[----:B------:R-:W-:Y:S02]  /*8ba0*/  LEA.HI.X.SX32 R9, R124, R112, 0x2, P2 ;  /* 0x000000707c097211 */ /* 0x000fe400010f16ff */
[----:B------:R-:W-:-:S03]  /*8bb0*/  LEA R62, P2, R126, R0, 0x2 ;  /* 0x000000007e3e7211 */ /* 0x000fc600078410ff */
[----:B------:R1:W-:Y:S01]  /*8bc0*/  STL.64 [R1+0x398], R8 ;  /* 0x0003980801007387 */ /* 0x0003e20000100a00 */
[----:B------:R-:W-:Y:S01]  /*8bd0*/  LEA.HI.X.SX32 R63, R126, R112, 0x2, P2 ;  /* 0x000000707e3f7211 */ /* 0x000fe200010f16ff */
[----:B------:R-:W-:Y:S02]  /*8be0*/  IMAD R126, R248, 0x28, RZ ;  /* 0x00000028f87e7824 */ /* 0x000fe400078e02ff */
[----:B------:R-:W-:Y:S02]  /*8bf0*/  STL.64 [R1+0x3a0], R60 ;  /* 0x0003a03c01007387 */ /* 0x000fe40000100a00 */
[C---:B------:R-:W-:Y:S02]  /*8c00*/  IMAD.WIDE R124, R126.reuse, 0x4, R110 ;  /* 0x000000047e7c7825 */ /* 0x040fe400078e026e */
[----:B------:R-:W-:Y:S02]  /*8c10*/  STL.64 [R1+0x3a8], R62 ;  /* 0x0003a83e01007387 */ /* 0x000fe40000100a00 */
[----:B------:R-:W-:Y:S01]  /*8c20*/  IMAD.WIDE R126, R126, 0x4, R108 ;  /* 0x000000047e7e7825 */ /* 0x000fe200078e026c */
[C---:B-1----:R-:W-:Y:S01]  /*8c30*/  LEA R8, P2, R118.reuse, R0, 0x2 ;  /* 0x0000000076087211 */ /* 0x042fe200078410ff */
[----:B------:R-:W-:Y:S03]  /*8c40*/  STL.64 [R1+0x3b0], R16 ;  /* 0x0003b01001007387 */ /* 0x000fe60000100a00 */
[----:B------:R-:W-:-:S02]  /*8c50*/  LEA.HI.X.SX32 R9, R118, R112, 0x2, P2 ;  /* 0x0000007076097211 */ /* 0x000fc400010f16ff */
[----:B------:R-:W-:-:S03]  /*8c60*/  LEA R78, P2, R113, R0, 0x2 ;  /* 0x00000000714e7211 */ /* 0x000fc600078410ff */
[----:B------:R1:W-:Y:S01]  /*8c70*/  STL.64 [R1+0x3b8], R8 ;  /* 0x0003b80801007387 */ /* 0x0003e20000100a00 */
[----:B------:R-:W-:Y:S02]  /*8c80*/  LEA.HI.X.SX32 R79, R113, R112, 0x2, P2 ;  /* 0x00000070714f7211 */ /* 0x000fe400010f16ff */
[----:B------:R-:W-:Y:S01]  /*8c90*/  ISETP.GE.U32.AND P2, PT, R116, 0x7fffffac, PT ;  /* 0x7fffffac7400780c */ /* 0x000fe20003f46070 */
[----:B------:R-:W-:Y:S04]  /*8ca0*/  STL.64 [R1+0x3c0], R76 ;  /* 0x0003c04c01007387 */ /* 0x000fe80000100a00 */
[----:B------:R-:W-:Y:S01]  /*8cb0*/  STL.64 [R1+0x3d0], R78 ;  /* 0x0003d04e01007387 */ /* 0x000fe20000100a00 */
[----:B-1----:R-:W-:Y:S02]  /*8cc0*/  LEA R8, P0, R114, R0, 0x2 ;  /* 0x0000000072087211 */ /* 0x002fe400078010ff */
[----:B------:R-:W-:-:S02]  /*8cd0*/  IADD3 R0, R249, -0x19, RZ ;  /* 0xffffffe7f9007810 */ /* 0x000fc40007ffe0ff */
[----:B------:R-:W-:Y:S02]  /*8ce0*/  LEA.HI.X.SX32 R9, R114, R112, 0x2, P0 ;  /* 0x0000007072097211 */ /* 0x000fe400000f16ff */
[----:B------:R-:W-:Y:S01]  /*8cf0*/  ISETP.GE.U32.AND P0, PT, R0, 0x7fffffa8, PT ;  /* 0x7fffffa80000780c */ /* 0x000fe20003f06070 */
[----:B------:R-:W-:Y:S01]  /*8d00*/  IMAD.SHL.U32 R0, R248, 0x4, RZ ;  /* 0x00000004f8007824 */ /* 0x000fe200078e00ff */
[C---:B------:R-:W-:Y:S01]  /*8d10*/  IADD3 R112, R249.reuse, -0x1d, RZ ;  /* 0xffffffe3f9707810 */ /* 0x040fe20007ffe0ff */
[----:B------:R-:W-:Y:S02]  /*8d20*/  STL.64 [R1+0x3c8], R8 ;  /* 0x0003c80801007387 */ /* 0x000fe40000100a00 */
[----:B------:R-:W-:Y:S01]  /*8d30*/  IMAD.WIDE R116, R0, 0x4, R110 ;  /* 0x0000000400747825 */ /* 0x000fe200078e026e */
[----:B------:R-:W-:Y:S02]  /*8d40*/  ISETP.GE.U32.AND P1, PT, R112, 0x7fffffa4, PT ;  /* 0x7fffffa47000780c */ /* 0x000fe40003f26070 */
[----:B------:R-:W-:Y:S01]  /*8d50*/  IADD3 R112, R249, -0x21, RZ ;  /* 0xffffffdff9707810 */ /* 0x000fe20007ffe0ff */
[----:B------:R-:W-:Y:S01]  /*8d60*/  IMAD.WIDE R114, R0, 0x4, R108 ;  /* 0x0000000400727825 */ /* 0x000fe200078e026c */
[----:B------:R1:W-:Y:S03]  /*8d70*/  LDGSTS.E [R221+0x1000], [R116.64], !P5 ;  /* 0x0100000074dd7fae */ /* 0x0003e6000e921848 */
[----:B------:R-:W-:Y:S01]  /*8d80*/  IMAD.SHL.U32 R0, R248, 0x8, RZ ;  /* 0x00000008f8007824 */ /* 0x000fe200078e00ff */
[----:B------:R4:W-:Y:S01]  /*8d90*/  LDGSTS.E [R221+0x1200], [R114.64], !P5 ;  /* 0x0120000072dd7fae */ /* 0x0009e2000e921848 */
[----:B------:R-:W-:Y:S01]  /*8da0*/  ISETP.GE.U32.AND P5, PT, R112, 0x7fffffa0, PT ;  /* 0x7fffffa07000780c */ /* 0x000fe20003fa6070 */
[----:B------:R-:W-:-:S02]  /*8db0*/  IMAD R112, R248, 0xc, RZ ;  /* 0x0000000cf8707824 */ /* 0x000fc400078e02ff */
[C---:B------:R-:W-:Y:S01]  /*8dc0*/  IMAD.WIDE R120, R0.reuse, 0x4, R110 ;  /* 0x0000000400787825 */ /* 0x040fe200078e026e */
[----:B------:R1:W-:Y:S03]  /*8dd0*/  STL.64 [R1+0x180], R116 ;  /* 0x0001807401007387 */ /* 0x0003e60000100a00 */
[----:B------:R-:W-:Y:S01]  /*8de0*/  IMAD.WIDE R118, R0, 0x4, R108 ;  /* 0x0000000400767825 */ /* 0x000fe200078e026c */
[----:B------:R-:W-:Y:S01]  /*8df0*/  IADD3 R0, R249, -0x25, RZ ;  /* 0xffffffdbf9007810 */ /* 0x000fe20007ffe0ff */
[----:B------:R5:W-:Y:S04]  /*8e00*/  LDGSTS.E [R221+0x2000], [R120.64], !P3 ;  /* 0x0200000078dd7fae */ /* 0x000be8000d921848 */
[----:B------:R4:W-:Y:S01]  /*8e10*/  STL.64 [R1+0x170], R114 ;  /* 0x0001707201007387 */ /* 0x0009e20000100a00 */
[----:B-1----:R-:W-:-:S03]  /*8e20*/  IMAD.WIDE R116, R112, 0x4, R110 ;  /* 0x0000000470747825 */ /* 0x002fc600078e026e */
[----:B------:R1:W-:Y:S01]  /*8e30*/  LDGSTS.E [R221+0x2200], [R118.64], !P3 ;  /* 0x0220000076dd7fae */ /* 0x0003e2000d921848 */
[----:B------:R-:W-:Y:S01]  /*8e40*/  ISETP.GE.U32.AND P3, PT, R0, 0x7fffff9c, PT ;  /* 0x7fffff9c0000780c */ /* 0x000fe20003f66070 */
[----:B------:R-:W-:Y:S02]  /*8e50*/  IMAD.SHL.U32 R0, R248, 0x10, RZ ;  /* 0x00000010f8007824 */ /* 0x000fe400078e00ff */
[----:B------:R5:W-:Y:S01]  /*8e60*/  STL.64 [R1+0x120], R120 ;  /* 0x0001207801007387 */ /* 0x000be20000100a00 */
[----:B----4-:R-:W-:Y:S01]  /*8e70*/  IMAD.WIDE R114, R112, 0x4, R108 ;  /* 0x0000000470727825 */ /* 0x010fe200078e026c */
[----:B------:R-:W-:Y:S02]  /*8e80*/  IADD3 R112, R249, -0x29, RZ ;  /* 0xffffffd7f9707810 */ /* 0x000fe40007ffe0ff */
[----:B------:R4:W-:Y:S04]  /*8e90*/  LDGSTS.E [R221+0x3000], [R116.64], !P6 ;  /* 0x0300000074dd7fae */ /* 0x0009e8000f121848 */
[----:B------:R1:W-:Y:S01]  /*8ea0*/  STL.64 [R1+0x110], R118 ;  /* 0x0001107601007387 */ /* 0x0003e20000100a00 */
[----:B-----5:R-:W-:-:S03]  /*8eb0*/  IMAD.WIDE R120, R0, 0x4, R110 ;  /* 0x0000000400787825 */ /* 0x020fc600078e026e */
[----:B------:R5:W-:Y:S01]  /*8ec0*/  LDGSTS.E [R221+0x3200], [R114.64], !P6 ;  /* 0x0320000072dd7fae */ /* 0x000be2000f121848 */
[----:B------:R-:W-:Y:S01]  /*8ed0*/  ISETP.GE.U32.AND P6, PT, R112, 0x7fffff98, PT ;  /* 0x7fffff987000780c */ /* 0x000fe20003fc6070 */
[----:B------:R-:W-:Y:S02]  /*8ee0*/  IMAD R112, R248, 0x14, RZ ;  /* 0x00000014f8707824 */ /* 0x000fe400078e02ff */
[----:B------:R4:W-:Y:S01]  /*8ef0*/  STL.64 [R1+0xd0], R116 ;  /* 0x0000d07401007387 */ /* 0x0009e20000100a00 */
[----:B-1----:R-:W-:Y:S01]  /*8f00*/  IMAD.WIDE R118, R0, 0x4, R108 ;  /* 0x0000000400767825 */ /* 0x002fe200078e026c */
[----:B------:R-:W-:Y:S02]  /*8f10*/  IADD3 R0, R249, -0x2d, RZ ;  /* 0xffffffd3f9007810 */ /* 0x000fe40007ffe0ff */
[----:B------:R1:W-:Y:S04]  /*8f20*/  LDGSTS.E [R221+0x4000], [R120.64], !P4 ;  /* 0x0400000078dd7fae */ /* 0x0003e8000e121848 */
[----:B------:R5:W-:Y:S01]  /*8f30*/  STL.64 [R1+0xc8], R114 ;  /* 0x0000c87201007387 */ /* 0x000be20000100a00 */
[----:B----4-:R-:W-:-:S03]  /*8f40*/  IMAD.WIDE R116, R112, 0x4, R110 ;  /* 0x0000000470747825 */ /* 0x010fc600078e026e */
[----:B------:R4:W-:Y:S01]  /*8f50*/  LDGSTS.E [R221+0x4200], [R118.64], !P4 ;  /* 0x0420000076dd7fae */ /* 0x0009e2000e121848 */
[----:B------:R-:W-:Y:S01]  /*8f60*/  ISETP.GE.U32.AND P4, PT, R0, 0x7fffff94, PT ;  /* 0x7fffff940000780c */ /* 0x000fe20003f86070 */
[----:B------:R-:W-:Y:S02]  /*8f70*/  IMAD R0, R248, 0x18, RZ ;  /* 0x00000018f8007824 */ /* 0x000fe400078e02ff */
[----:B------:R1:W-:Y:S01]  /*8f80*/  STL.64 [R1+0x90], R120 ;  /* 0x0000907801007387 */ /* 0x0003e20000100a00 */
[----:B-----5:R-:W-:-:S03]  /*8f90*/  IMAD.WIDE R114, R112, 0x4, R108 ;  /* 0x0000000470727825 */ /* 0x020fc600078e026c */
[----:B------:R4:W-:Y:S01]  /*8fa0*/  STL.64 [R1+0x88], R118 ;  /* 0x0000887601007387 */ /* 0x0009e20000100a00 */
[----:B------:R-:W-:-:S03]  /*8fb0*/  IADD3 R112, R249, -0x31, RZ ;  /* 0xffffffcff9707810 */ /* 0x000fc60007ffe0ff */
[----:B------:R5:W-:Y:S01]  /*8fc0*/  STL.64 [R1+0x50], R116 ;  /* 0x0000507401007387 */ /* 0x000be20000100a00 */
[----:B-1----:R-:W-:-:S03]  /*8fd0*/  IMAD.WIDE R120, R122, 0x4, R110 ;  /* 0x000000047a787825 */ /* 0x002fc600078e026e */
[----:B------:R5:W-:Y:S01]  /*8fe0*/  LDGSTS.E [R221+0x5000], [R116.64], !P2 ;  /* 0x0500000074dd7fae */ /* 0x000be2000d121848 */
[----:B------:R-:W-:-:S03]  /*8ff0*/  IMAD.WIDE R122, R122, 0x4, R108 ;  /* 0x000000047a7a7825 */ /* 0x000fc600078e026c */
[----:B------:R1:W-:Y:S01]  /*9000*/  STL.64 [R1+0x48], R114 ;  /* 0x0000487201007387 */ /* 0x0003e20000100a00 */
[----:B----4-:R-:W-:-:S03]  /*9010*/  IMAD.WIDE R118, R0, 0x4, R110 ;  /* 0x0000000400767825 */ /* 0x010fc600078e026e */
[----:B------:R1:W-:Y:S01]  /*9020*/  LDGSTS.E [R221+0x5200], [R114.64], !P2 ;  /* 0x0520000072dd7fae */ /* 0x0003e2000d121848 */
[----:B------:R-:W-:Y:S01]  /*9030*/  ISETP.GE.U32.AND P2, PT, R112, 0x7fffff90, PT ;  /* 0x7fffff907000780c */ /* 0x000fe20003f46070 */
[----:B-----5:R-:W-:Y:S01]  /*9040*/  IMAD.WIDE R116, R0, 0x4, R108 ;  /* 0x0000000400747825 */ /* 0x020fe200078e026c */
[----:B------:R-:W-:Y:S01]  /*9050*/  IADD3 R0, R249, -0x35, RZ ;  /* 0xffffffcbf9007810 */ /* 0x000fe20007ffe0ff */
[----:B------:R4:W-:Y:S04]  /*9060*/  STL.64 [R1+0x10], R118 ;  /* 0x0000107601007387 */ /* 0x0009e80000100a00 */
[----:B------:R4:W-:Y:S01]  /*9070*/  LDGSTS.E [R221+0x6000], [R118.64], !P0 ;  /* 0x0600000076dd7fae */ /* 0x0009e2000c121848 */
[----:B-1----:R-:W-:-:S03]  /*9080*/  IMAD R114, R248, 0x1c, RZ ;  /* 0x0000001cf8727824 */ /* 0x002fc600078e02ff */
[----:B------:R1:W-:Y:S01]  /*9090*/  LDGSTS.E [R221+0x6200], [R116.64], !P0 ;  /* 0x0620000074dd7fae */ /* 0x0003e2000c121848 */
[----:B------:R-:W-:Y:S01]  /*90a0*/  ISETP.GE.U32.AND P0, PT, R0, 0x7fffff8c, PT ;  /* 0x7fffff8c0000780c */ /* 0x000fe20003f06070 */
[C---:B------:R-:W-:Y:S01]  /*90b0*/  IMAD.WIDE R112, R114.reuse, 0x4, R110 ;  /* 0x0000000472707825 */ /* 0x040fe200078e026e */
[----:B------:R-:W-:Y:S01]  /*90c0*/  IADD3 R0, R249, -0x39, RZ ;  /* 0xffffffc7f9007810 */ /* 0x000fe20007ffe0ff */
[----:B------:R1:W-:Y:S02]  /*90d0*/  STL.64 [R1+0x8], R116 ;  /* 0x0000087401007387 */ /* 0x0003e40000100a00 */
[----:B------:R-:W-:Y:S02]  /*90e0*/  IMAD.WIDE R114, R114, 0x4, R108 ;  /* 0x0000000472727825 */ /* 0x000fe400078e026c */
[----:B------:R5:W-:Y:S02]  /*90f0*/  LDGSTS.E [R221+0x7000], [R112.64], !P1 ;  /* 0x0700000070dd7fae */ /* 0x000be4000c921848 */
[----:B----4-:R-:W-:-:S02]  /*9100*/  IMAD.SHL.U32 R118, R248, 0x20, RZ ;  /* 0x00000020f8767824 */ /* 0x010fc400078e00ff */
[----:B------:R4:W-:Y:S01]  /*9110*/  LDGSTS.E [R221+0x7200], [R114.64], !P1 ;  /* 0x0720000072dd7fae */ /* 0x0009e2000c921848 */
[----:B------:R-:W-:Y:S02]  /*9120*/  ISETP.GE.U32.AND P1, PT, R0, 0x7fffff88, PT ;  /* 0x7fffff880000780c */ /* 0x000fe40003f26070 */
[----:B------:R-:W-:Y:S01]  /*9130*/  IADD3 R0, R249, -0x3d, RZ ;  /* 0xffffffc3f9007810 */ /* 0x000fe20007ffe0ff */
[C---:B-1----:R-:W-:Y:S01]  /*9140*/  IMAD.WIDE R116, R118.reuse, 0x4, R110 ;  /* 0x0000000476747825 */ /* 0x042fe200078e026e */
[----:B------:R-:W-:Y:S03]  /*9150*/  STL.64 [R1+0x11e8], R112 ;  /* 0x0011e87001007387 */ /* 0x000fe60000100a00 */
[----:B------:R-:W-:Y:S01]  /*9160*/  IMAD.WIDE R118, R118, 0x4, R108 ;  /* 0x0000000476767825 */ /* 0x000fe200078e026c */
[----:B------:R1:W-:Y:S04]  /*9170*/  LDGSTS.E [R221+0x8000], [R116.64], !P5 ;  /* 0x0800000074dd7fae */ /* 0x0003e8000e921848 */
[----:B------:R1:W-:Y:S01]  /*9180*/  LDGSTS.E [R221+0x8200], [R118.64], !P5 ;  /* 0x0820000076dd7fae */ /* 0x0003e2000e921848 */
[----:B------:R-:W-:-:S02]  /*9190*/  ISETP.GE.U32.AND P5, PT, R0, 0x7fffff84, PT ;  /* 0x7fffff840000780c */ /* 0x000fc40003fa6070 */
[C---:B------:R-:W-:Y:S01]  /*91a0*/  IADD3 R0, R249.reuse, -0x2, RZ ;  /* 0xfffffffef9007810 */ /* 0x040fe20007ffe0ff */
[----:B------:R1:W-:Y:S04]  /*91b0*/  LDGSTS.E [R221+0x9000], [R120.64], !P3 ;  /* 0x0900000078dd7fae */ /* 0x0003e8000d921848 */
[----:B------:R1:W-:Y:S01]  /*91c0*/  LDGSTS.E [R221+0x9200], [R122.64], !P3 ;  /* 0x092000007add7fae */ /* 0x0003e2000d921848 */
[----:B------:R-:W-:Y:S02]  /*91d0*/  ISETP.GE.U32.AND P3, PT, R0, 0x7fffffbf, PT ;  /* 0x7fffffbf0000780c */ /* 0x000fe40003f66070 */
[----:B------:R-:W-:Y:S01]  /*91e0*/  IADD3 R0, R249, -0x6, RZ ;  /* 0xfffffffaf9007810 */ /* 0x000fe20007ffe0ff */
        /* <DEDUP_REMOVED lines=19> */
[----:B------:R-:W-:Y:S01]  /*9320*/  IADD3 R148, R249, -0x1e, RZ ;  /* 0xffffffe2f9947810 */ /* 0x000fe20007ffe0ff */
[----:B------:R1:W-:Y:S04]  /*9330*/  LDGSTS.E [R221+0xf000], [R144.64], !P5 ;  /* 0x0f00000090dd7fae */ /* 0x0003e8000e921848 */
[----:B------:R2:W-:Y:S01]  /*9340*/  LDGSTS.E [R221+0xf200], [R146.64], !P5 ;  /* 0x0f20000092dd7fae */ /* 0x0005e2000e921848 */
[----:B------:R-:W-:Y:S01]  /*9350*/  ISETP.GE.U32.AND P5, PT, R0, 0x7fffffa7, PT ;  /* 0x7fffffa70000780c */ /* 0x000fe20003fa6070 */
[----:B------:R-:W-:Y:S02]  /*9360*/  IMAD R0, R248, 0x5, RZ ;  /* 0x00000005f8007824 */ /* 0x000fe400078e02ff */
[----:B------:R-:W-:Y:S02]  /*9370*/  STL.64 [R1+0x11f0], R114 ;  /* 0x0011f07201007387 */ /* 0x000fe40000100a00 */
[----:B------:R-:W-:-:S02]  /*9380*/  IMAD.WIDE R152, R0, 0x4, R110 ;  /* 0x0000000400987825 */ /* 0x000fc400078e026e */
[----:B------:R1:W-:Y:S02]  /*9390*/  STL.64 [R1+0x11f8], R116 ;  /* 0x0011f87401007387 */ /* 0x0003e40000100a00 */
[--C-:B------:R-:W-:Y:S02]  /*93a0*/  IMAD.WIDE R150, R0, 0x4, R108.reuse ;  /* 0x0000000400967825 */ /* 0x100fe400078e026c */
[----:B------:R2:W-:Y:S02]  /*93b0*/  LDGSTS.E [R185+0x400], [R156.64], !P3 ;  /* 0x004000009cb97fae */ /* 0x0005e4000d921848 */
[----:B------:R-:W-:Y:S02]  /*93c0*/  IMAD R0, R248, 0x9, RZ ;  /* 0x00000009f8007824 */ /* 0x000fe400078e02ff */
[----:B------:R2:W-:Y:S04]  /*93d0*/  STL.64 [R1+0x1200], R118 ;  /* 0x0012007601007387 */ /* 0x0005e80000100a00 */
[----:B------:R3:W-:Y:S01]  /*93e0*/  LDGSTS.E [R185+0x600], [R154.64], !P3 ;  /* 0x006000009ab97fae */ /* 0x0007e2000d921848 */
[----:B------:R-:W-:Y:S01]  /*93f0*/  ISETP.GE.U32.AND P3, PT, R148, 0x7fffffa3, PT ;  /* 0x7fffffa39400780c */ /* 0x000fe20003f66070 */
[C---:B-1----:R-:W-:Y:S01]  /*9400*/  IMAD.WIDE R116, R0.reuse, 0x4, R108 ;  /* 0x0000000400747825 */ /* 0x042fe200078e026c */
[C---:B------:R-:W-:Y:S01]  /*9410*/  IADD3 R148, R249.reuse, -0x22, RZ ;  /* 0xffffffdef9947810 */ /* 0x040fe20007ffe0ff */
[----:B------:R1:W-:Y:S04]  /*9420*/  STL.64 [R1+0x1208], R120 ;  /* 0x0012087801007387 */ /* 0x0003e80000100a00 */
[----:B------:R-:W-:Y:S01]  /*9430*/  STL.64 [R1+0x1210], R122 ;  /* 0x0012107a01007387 */ /* 0x000fe20000100a00 */
[----:B--2---:R-:W-:Y:S01]  /*9440*/  IMAD.WIDE R118, R0, 0x4, R110 ;  /* 0x0000000400767825 */ /* 0x004fe200078e026e */
[----:B------:R-:W-:-:S02]  /*9450*/  IADD3 R0, R249, -0x26, RZ ;  /* 0xffffffdaf9007810 */ /* 0x000fc40007ffe0ff */
[----:B------:R-:W-:Y:S04]  /*9460*/  STL.64 [R1+0x1218], R124 ;  /* 0x0012187c01007387 */ /* 0x000fe80000100a00 */
[----:B------:R-:W-:Y:S01]  /*9470*/  STL.64 [R1+0x1220], R126 ;  /* 0x0012207e01007387 */ /* 0x000fe20000100a00 */
[----:B-1----:R-:W-:-:S03]  /*9480*/  LOP3.LUT R120, R221, 0x40, RZ, 0x3c, !PT ;  /* 0x00000040dd787812 */ /* 0x002fc600078e3cff */
[----:B------:R1:W-:Y:S04]  /*9490*/  LDGSTS.E [R185+0x1400], [R152.64], !P6 ;  /* 0x0140000098b97fae */ /* 0x0003e8000f121848 */
[----:B------:R-:W-:Y:S04]  /*94a0*/  STL.64 [R1+0x1228], R128 ;  /* 0x0012288001007387 */ /* 0x000fe80000100a00 */
[----:B------:R2:W-:Y:S01]  /*94b0*/  LDGSTS.E [R185+0x1600], [R150.64], !P6 ;  /* 0x0160000096b97fae */ /* 0x0005e2000f121848 */
[----:B------:R-:W-:Y:S01]  /*94c0*/  ISETP.GE.U32.AND P6, PT, R148, 0x7fffff9f, PT ;  /* 0x7fffff9f9400780c */ /* 0x000fe20003fc6070 */
[----:B------:R-:W-:-:S02]  /*94d0*/  IMAD R148, R248, 0xd, RZ ;  /* 0x0000000df8947824 */ /* 0x000fc400078e02ff */
[----:B------:R-:W-:Y:S02]  /*94e0*/  STL.64 [R1+0x1230], R130 ;  /* 0x0012308201007387 */ /* 0x000fe40000100a00 */
[C---:B----4-:R-:W-:Y:S02]  /*94f0*/  IMAD.WIDE R114, R148.reuse, 0x4, R110 ;  /* 0x0000000494727825 */ /* 0x050fe400078e026e */
[----:B------:R-:W-:Y:S02]  /*9500*/  STL.64 [R1+0x1238], R132 ;  /* 0x0012388401007387 */ /* 0x000fe40000100a00 */
[----:B-----5:R-:W-:Y:S01]  /*9510*/  IMAD.WIDE R112, R148, 0x4, R108 ;  /* 0x0000000494707825 */ /* 0x020fe200078e026c */
[----:B------:R-:W-:Y:S01]  /*9520*/  IADD3 R148, R249, -0x2a, RZ ;  /* 0xffffffd6f9947810 */ /* 0x000fe20007ffe0ff */
[----:B------:R-:W-:Y:S04]  /*9530*/  STL.64 [R1+0x1240], R134 ;  /* 0x0012408601007387 */ /* 0x000fe80000100a00 */
[----:B------:R4:W-:Y:S04]  /*9540*/  STL.64 [R1+0x1248], R136 ;  /* 0x0012488801007387 */ /* 0x0009e80000100a00 */
[----:B------:R5:W-:Y:S04]  /*9550*/  STL.64 [R1+0x1250], R138 ;  /* 0x0012508a01007387 */ /* 0x000be80000100a00 */
[----:B------:R-:W-:Y:S04]  /*9560*/  STL.64 [R1+0x1258], R140 ;  /* 0x0012588c01007387 */ /* 0x000fe80000100a00 */
[----:B------:R-:W-:Y:S01]  /*9570*/  STL.64 [R1+0x1260], R142 ;  /* 0x0012608e01007387 */ /* 0x000fe20000100a00 */
[----:B----4-:R-:W-:-:S02]  /*9580*/  IMAD.MOV.U32 R136, RZ, RZ, R232 ;  /* 0x000000ffff887224 */ /* 0x010fc400078e00e8 */
[----:B------:R-:W-:Y:S01]  /*9590*/  IMAD R232, R248, 0x27, RZ ;  /* 0x00000027f8e87824 */ /* 0x000fe200078e02ff */
[----:B------:R4:W-:Y:S01]  /*95a0*/  STL.64 [R1+0x1268], R144 ;  /* 0x0012689001007387 */ /* 0x0009e20000100a00 */
[----:B-----5:R-:W-:Y:S02]  /*95b0*/  IMAD.MOV.U32 R138, RZ, RZ, R230 ;  /* 0x000000ffff8a7224 */ /* 0x020fe400078e00e6 */
[----:B------:R-:W-:Y:S01]  /*95c0*/  IMAD.MOV.U32 R139, RZ, RZ, R231 ;  /* 0x000000ffff8b7224 */ /* 0x000fe200078e00e7 */
[----:B------:R5:W-:Y:S01]  /*95d0*/  LDGSTS.E [R185+0x2400], [R118.64], !P4 ;  /* 0x0240000076b97fae */ /* 0x000be2000e121848 */
[----:B------:R-:W-:Y:S02]  /*95e0*/  IMAD.MOV.U32 R137, RZ, RZ, R233 ;  /* 0x000000ffff897224 */ /* 0x000fe400078e00e9 */
[C---:B------:R-:W-:Y:S01]  /*95f0*/  IMAD.WIDE R230, R232.reuse, 0x4, R110 ;  /* 0x00000004e8e67825 */ /* 0x040fe200078e026e */
[----:B------:R-:W-:Y:S03]  /*9600*/  STL.64 [R1+0x1270], R146 ;  /* 0x0012709201007387 */ /* 0x000fe60000100a00 */
[----:B------:R-:W-:Y:S01]  /*9610*/  IMAD.WIDE R232, R232, 0x4, R108 ;  /* 0x00000004e8e87825 */ /* 0x000fe200078e026c */
[----:B------:R1:W-:Y:S01]  /*9620*/  LDGSTS.E [R185+0x2600], [R116.64], !P4 ;  /* 0x0260000074b97fae */ /* 0x0003e2000e121848 */
[----:B------:R-:W-:-:S02]  /*9630*/  ISETP.GE.U32.AND P4, PT, R0, 0x7fffff9b, PT ;  /* 0x7fffff9b0000780c */ /* 0x000fc40003f86070 */
[C---:B------:R-:W-:Y:S01]  /*9640*/  IMAD R0, R248.reuse, 0x11, RZ ;  /* 0x00000011f8007824 */ /* 0x040fe200078e02ff */
[----:B------:R1:W-:Y:S01]  /*9650*/  STL.64 [R1+0x1d0], R156 ;  /* 0x0001d09c01007387 */ /* 0x0003e20000100a00 */
[----:B----4-:R-:W-:Y:S01]  /*9660*/  LOP3.LUT R144, R221, 0x60, RZ, 0x3c, !PT ;  /* 0x00000060dd907812 */ /* 0x010fe200078e3cff */
[----:B------:R-:W-:Y:S02]  /*9670*/  IMAD.MOV.U32 R142, RZ, RZ, R240 ;  /* 0x000000ffff8e7224 */ /* 0x000fe400078e00f0 */
[----:B------:R3:W-:Y:S01]  /*9680*/  STL.64 [R1+0x1c0], R154 ;  /* 0x0001c09a01007387 */ /* 0x0007e20000100a00 */
[----:B------:R-:W-:Y:S02]  /*9690*/  IMAD R240, R248, 0x2f, RZ ;  /* 0x0000002ff8f07824 */ /* 0x000fe400078e02ff */
[----:B------:R-:W-:Y:S01]  /*96a0*/  IMAD.MOV.U32 R143, RZ, RZ, R241 ;  /* 0x000000ffff8f7224 */ /* 0x000fe200078e00f1 */
[----:B------:R4:W-:Y:S04]  /*96b0*/  LDGSTS.E [R185+0x3400], [R114.64], !P2 ;  /* 0x0340000072b97fae */ /* 0x0009e8000d121848 */
[----:B------:R2:W-:Y:S01]  /*96c0*/  STL.64 [R1+0x168], R152 ;  /* 0x0001689801007387 */ /* 0x0005e20000100a00 */
[----:B-1----:R-:W-:-:S03]  /*96d0*/  IMAD.WIDE R156, R158, 0x4, R110 ;  /* 0x000000049e9c7825 */ /* 0x002fc600078e026e */
[----:B------:R1:W-:Y:S01]  /*96e0*/  LDGSTS.E [R185+0x3600], [R112.64], !P2 ;  /* 0x0360000070b97fae */ /* 0x0003e2000d121848 */
[----:B------:R-:W-:Y:S01]  /*96f0*/  ISETP.GE.U32.AND P2, PT, R148, 0x7fffff97, PT ;  /* 0x7fffff979400780c */ /* 0x000fe20003f46070 */
[C---:B------:R-:W-:Y:S02]  /*9700*/  IMAD R148, R248.reuse, 0x15, RZ ;  /* 0x00000015f8947824 */ /* 0x040fe400078e02ff */
[----:B------:R1:W-:Y:S01]  /*9710*/  STL.64 [R1+0x160], R150 ;  /* 0x0001609601007387 */ /* 0x0003e20000100a00 */
[----:B---3--:R-:W-:Y:S02]  /*9720*/  IMAD R154, R248, 0x21, RZ ;  /* 0x00000021f89a7824 */ /* 0x008fe400078e02ff */
[----:B------:R-:W-:Y:S01]  /*9730*/  IMAD.WIDE R158, R158, 0x4, R108 ;  /* 0x000000049e9e7825 */ /* 0x000fe200078e026c */
[----:B------:R5:W-:Y:S03]  /*9740*/  STL.64 [R1+0x108], R118 ;  /* 0x0001087601007387 */ /* 0x000be60000100a00 */
[C---:B--2---:R-:W-:Y:S01]  /*9750*/  IMAD.WIDE R152, R154.reuse, 0x4, R110 ;  /* 0x000000049a987825 */ /* 0x044fe200078e026e */
[----:B------:R2:W-:Y:S03]  /*9760*/  STL.64 [R1+0x100], R116 ;  /* 0x0001007401007387 */ /* 0x0005e60000100a00 */
[----:B------:R-:W-:Y:S01]  /*9770*/  IMAD.WIDE R154, R154, 0x4, R108 ;  /* 0x000000049a9a7825 */ /* 0x000fe200078e026c */
[----:B------:R4:W-:Y:S03]  /*9780*/  STL.64 [R1+0xc0], R114 ;  /* 0x0000c07201007387 */ /* 0x0009e60000100a00 */
[----:B-1----:R-:W-:Y:S01]  /*9790*/  IMAD R150, R248, 0x1d, RZ ;  /* 0x0000001df8967824 */ /* 0x002fe200078e02ff */
[----:B------:R1:W-:Y:S01]  /*97a0*/  STL.64 [R1+0xb8], R112 ;  /* 0x0000b87001007387 */ /* 0x0003e20000100a00 */
[----:B-----5:R-:W-:-:S04]  /*97b0*/  IMAD.WIDE R118, R0, 0x4, R110 ;  /* 0x0000000400767825 */ /* 0x020fc800078e026e */
[----:B--2---:R-:W-:Y:S01]  /*97c0*/  IMAD.WIDE R116, R0, 0x4, R108 ;  /* 0x0000000400747825 */ /* 0x004fe200078e026c */
[C---:B------:R-:W-:Y:S01]  /*97d0*/  IADD3 R0, R249.reuse, -0x2e, RZ ;  /* 0xffffffd2f9007810 */ /* 0x040fe20007ffe0ff */
[----:B------:R2:W-:Y:S02]  /*97e0*/  LDGSTS.E [R185+0x4400], [R118.64], !P0 ;  /* 0x0440000076b97fae */ /* 0x0005e4000c121848 */
[C---:B----4-:R-:W-:Y:S02]  /*97f0*/  IMAD.WIDE R114, R148.reuse, 0x4, R110 ;  /* 0x0000000494727825 */ /* 0x050fe400078e026e */
[----:B------:R-:W-:Y:S02]  /*9800*/  STL.64 [R1+0x80], R118 ;  /* 0x0000807601007387 */ /* 0x000fe40000100a00 */
[----:B-1----:R-:W-:Y:S02]  /*9810*/  IMAD.WIDE R112, R148, 0x4, R108 ;  /* 0x0000000494707825 */ /* 0x002fe400078e026c */
[----:B------:R1:W-:Y:S01]  /*9820*/  LDGSTS.E [R185+0x4600], [R116.64], !P0 ;  /* 0x0460000074b97fae */ /* 0x0003e2000c121848 */
[----:B------:R-:W-:Y:S01]  /*9830*/  ISETP.GE.U32.AND P0, PT, R0, 0x7fffff93, PT ;  /* 0x7fffff930000780c */ /* 0x000fe20003f06070 */
[C---:B------:R-:W-:Y:S01]  /*9840*/  IMAD.WIDE R148, R150.reuse, 0x4, R110 ;  /* 0x0000000496947825 */ /* 0x040fe200078e026e */
[----:B------:R-:W-:Y:S01]  /*9850*/  IADD3 R0, R249, -0x32, RZ ;  /* 0xffffffcef9007810 */ /* 0x000fe20007ffe0ff */
[----:B------:R-:W-:Y:S02]  /*9860*/  STL.64 [R1+0x78], R116 ;  /* 0x0000787401007387 */ /* 0x000fe40000100a00 */
[----:B------:R-:W-:-:S02]  /*9870*/  IMAD.WIDE R150, R150, 0x4, R108 ;  /* 0x0000000496967825 */ /* 0x000fc400078e026c */
[----:B------:R-:W-:Y:S04]  /*9880*/  STL.64 [R1+0x40], R114 ;  /* 0x0000407201007387 */ /* 0x000fe80000100a00 */
[----:B------:R3:W-:Y:S04]  /*9890*/  LDGSTS.E [R185+0x5400], [R114.64], !P1 ;  /* 0x0540000072b97fae */ /* 0x0007e8000c921848 */
[----:B------:R4:W-:Y:S04]  /*98a0*/  STL.64 [R1+0x38], R112 ;  /* 0x0000387001007387 */ /* 0x0009e80000100a00 */
[----:B------:R4:W-:Y:S01]  /*98b0*/  LDGSTS.E [R185+0x5600], [R112.64], !P1 ;  /* 0x0560000070b97fae */ /* 0x0009e2000c921848 */
[----:B------:R-:W-:-:S02]  /*98c0*/  ISETP.GE.U32.AND P1, PT, R0, 0x7fffff8f, PT ;  /* 0x7fffff8f0000780c */ /* 0x000fc40003f26070 */
[----:B------:R-:W-:Y:S01]  /*98d0*/  IADD3 R0, R249, -0x36, RZ ;  /* 0xffffffcaf9007810 */ /* 0x000fe20007ffe0ff */
[----:B----4-:R-:W-:-:S04]  /*98e0*/  IMAD.WIDE R112, R250, 0x4, R110 ;  /* 0x00000004fa707825 */ /* 0x010fc800078e026e */
[----:B------:R-:W-:Y:S01]  /*98f0*/  IMAD.WIDE R250, R250, 0x4, R108 ;  /* 0x00000004fafa7825 */ /* 0x000fe200078e026c */
        /* <DEDUP_REMOVED lines=35> */
[----:B------:R-:W-:Y:S02]  /*9b30*/  IMAD.SHL.U32 R0, R248, 0x2, RZ ;  /* 0x00000002f8007824 */ /* 0x000fe400078e00ff */
[----:B------:R5:W-:Y:S02]  /*9b40*/  LDGSTS.E [R185+0xf400], [R180.64], !P6 ;  /* 0x0f400000b4b97fae */ /* 0x000be4000f121848 */
[----:B--2---:R-:W-:-:S02]  /*9b50*/  IMAD.WIDE R118, R0, 0x4, R110 ;  /* 0x0000000400767825 */ /* 0x004fc400078e026e */
[----:B------:R5:W-:Y:S01]  /*9b60*/  LDGSTS.E [R185+0xf600], [R182.64], !P6 ;  /* 0x0f600000b6b97fae */ /* 0x000be2000f121848 */
[----:B------:R-:W-:Y:S01]  /*9b70*/  ISETP.GE.U32.AND P6, PT, R184, 0x7fffffa6, PT ;  /* 0x7fffffa6b800780c */ /* 0x000fe20003fc6070 */
[----:B------:R-:W-:Y:S02]  /*9b80*/  IMAD R184, R248, 0x6, RZ ;  /* 0x00000006f8b87824 */ /* 0x000fe400078e02ff */
[----:B-1----:R-:W-:Y:S01]  /*9b90*/  IMAD.WIDE R116, R0, 0x4, R108 ;  /* 0x0000000400747825 */ /* 0x002fe200078e026c */
[----:B------:R4:W-:Y:S01]  /*9ba0*/  STL.64 [R1], R112 ;  /* 0x0000007001007387 */ /* 0x0009e20000100a00 */
[----:B------:R-:W-:Y:S02]  /*9bb0*/  IADD3 R0, R249, -0x1f, RZ ;  /* 0xffffffe1f9007810 */ /* 0x000fe40007ffe0ff */
[----:B---3--:R-:W-:Y:S01]  /*9bc0*/  IMAD.WIDE R114, R184, 0x4, R110 ;  /* 0x00000004b8727825 */ /* 0x008fe200078e026e */
[----:B------:R1:W-:Y:S04]  /*9bd0*/  LDGSTS.E [R120+0x800], [R118.64], !P4 ;  /* 0x0080000076787fae */ /* 0x0003e8000e121848 */
[----:B------:R2:W-:Y:S01]  /*9be0*/  LDGSTS.E [R120+0xa00], [R116.64], !P4 ;  /* 0x00a0000074787fae */ /* 0x0005e2000e121848 */
[----:B------:R-:W-:Y:S01]  /*9bf0*/  ISETP.GE.U32.AND P4, PT, R0, 0x7fffffa2, PT ;  /* 0x7fffffa20000780c */ /* 0x000fe20003f86070 */
[----:B------:R-:W-:-:S02]  /*9c00*/  IMAD R0, R248, 0xa, RZ ;  /* 0x0000000af8007824 */ /* 0x000fc400078e02ff */
[----:B----4-:R-:W-:Y:S01]  /*9c10*/  IMAD.WIDE R112, R184, 0x4, R108 ;  /* 0x00000004b8707825 */ /* 0x010fe200078e026c */
[----:B------:R-:W-:Y:S01]  /*9c20*/  IADD3 R184, R249, -0x23, RZ ;  /* 0xffffffddf9b87810 */ /* 0x000fe20007ffe0ff */
[----:B------:R3:W-:Y:S04]  /*9c30*/  LDGSTS.E [R120+0x1800], [R114.64], !P2 ;  /* 0x0180000072787fae */ /* 0x0007e8000d121848 */
[----:B------:R4:W-:Y:S01]  /*9c40*/  LDGSTS.E [R120+0x1a00], [R112.64], !P2 ;  /* 0x01a0000070787fae */ /* 0x0009e2000d121848 */
[----:B------:R-:W-:Y:S01]  /*9c50*/  ISETP.GE.U32.AND P2, PT, R184, 0x7fffff9e, PT ;  /* 0x7fffff9eb800780c */ /* 0x000fe20003f46070 */
[----:B------:R-:W-:Y:S02]  /*9c60*/  IMAD R184, R248, 0xe, RZ ;  /* 0x0000000ef8b87824 */ /* 0x000fe400078e02ff */
[----:B------:R-:W-:Y:S04]  /*9c70*/  STL.64 [R1+0x1278], R250 ;  /* 0x001278fa01007387 */ /* 0x000fe80000100a00 */
[----:B------:R-:W-:Y:S04]  /*9c80*/  STL.64 [R1+0x1280], R148 ;  /* 0x0012809401007387 */ /* 0x000fe80000100a00 */
[----:B------:R1:W-:Y:S04]  /*9c90*/  STL.64 [R1+0x1b0], R118 ;  /* 0x0001b07601007387 */ /* 0x0003e80000100a00 */
[----:B------:R2:W-:Y:S04]  /*9ca0*/  STL.64 [R1+0x1a0], R116 ;  /* 0x0001a07401007387 */ /* 0x0005e80000100a00 */
[----:B------:R3:W-:Y:S01]  /*9cb0*/  STL.64 [R1+0x150], R114 ;  /* 0x0001507201007387 */ /* 0x0007e20000100a00 */
[----:B-1----:R-:W-:-:S03]  /*9cc0*/  IMAD.WIDE R118, R0, 0x4, R110 ;  /* 0x0000000400767825 */ /* 0x002fc600078e026e */
[----:B------:R4:W-:Y:S01]  /*9cd0*/  STL.64 [R1+0x140], R112 ;  /* 0x0001407001007387 */ /* 0x0009e20000100a00 */
[----:B--2---:R-:W-:Y:S01]  /*9ce0*/  IMAD.WIDE R116, R0, 0x4, R108 ;  /* 0x0000000400747825 */ /* 0x004fe200078e026c */
[----:B------:R-:W-:Y:S02]  /*9cf0*/  IADD3 R0, R249, -0x27, RZ ;  /* 0xffffffd9f9007810 */ /* 0x000fe40007ffe0ff */
[----:B------:R1:W-:Y:S01]  /*9d00*/  LDGSTS.E [R120+0x2800], [R118.64], !P0 ;  /* 0x0280000076787fae */ /* 0x0003e2000c121848 */
[----:B---3--:R-:W-:-:S03]  /*9d10*/  IMAD.WIDE R114, R184, 0x4, R110 ;  /* 0x00000004b8727825 */ /* 0x008fc600078e026e */
[----:B------:R2:W-:Y:S01]  /*9d20*/  LDGSTS.E [R120+0x2a00], [R116.64], !P0 ;  /* 0x02a0000074787fae */ /* 0x0005e2000c121848 */
[----:B------:R-:W-:Y:S01]  /*9d30*/  ISETP.GE.U32.AND P0, PT, R0, 0x7fffff9a, PT ;  /* 0x7fffff9a0000780c */ /* 0x000fe20003f06070 */
[----:B------:R-:W-:Y:S02]  /*9d40*/  IMAD R0, R248, 0x12, RZ ;  /* 0x00000012f8007824 */ /* 0x000fe400078e02ff */
[----:B----4-:R-:W-:Y:S01]  /*9d50*/  IMAD.WIDE R112, R184, 0x4, R108 ;  /* 0x00000004b8707825 */ /* 0x010fe200078e026c */
[----:B------:R-:W-:Y:S01]  /*9d60*/  IADD3 R184, R249, -0x2b, RZ ;  /* 0xffffffd5f9b87810 */ /* 0x000fe20007ffe0ff */
[----:B------:R3:W-:Y:S04]  /*9d70*/  LDGSTS.E [R120+0x3800], [R114.64], !P1 ;  /* 0x0380000072787fae */ /* 0x0007e8000c921848 */
[----:B------:R4:W-:Y:S01]  /*9d80*/  LDGSTS.E [R120+0x3a00], [R112.64], !P1 ;  /* 0x03a0000070787fae */ /* 0x0009e2000c921848 */
[----:B------:R-:W-:Y:S01]  /*9d90*/  ISETP.GE.U32.AND P1, PT, R184, 0x7fffff96, PT ;  /* 0x7fffff96b800780c */ /* 0x000fe20003f26070 */
[----:B------:R-:W-:-:S02]  /*9da0*/  IMAD R184, R248, 0x16, RZ ;  /* 0x00000016f8b87824 */ /* 0x000fc400078e02ff */
[----:B------:R1:W-:Y:S04]  /*9db0*/  STL.64 [R1+0xf0], R118 ;  /* 0x0000f07601007387 */ /* 0x0003e80000100a00 */
[----:B------:R2:W-:Y:S04]  /*9dc0*/  STL.64 [R1+0xe8], R116 ;  /* 0x0000e87401007387 */ /* 0x0005e80000100a00 */
[----:B------:R3:W-:Y:S01]  /*9dd0*/  STL.64 [R1+0xb0], R114 ;  /* 0x0000b07201007387 */ /* 0x0007e20000100a00 */
[----:B-1----:R-:W-:-:S03]  /*9de0*/  IMAD.WIDE R118, R0, 0x4, R110 ;  /* 0x0000000400767825 */ /* 0x002fc600078e026e */
[----:B------:R4:W-:Y:S01]  /*9df0*/  STL.64 [R1+0xa8], R112 ;  /* 0x0000a87001007387 */ /* 0x0009e20000100a00 */
[----:B--2---:R-:W-:Y:S01]  /*9e00*/  IMAD.WIDE R116, R0, 0x4, R108 ;  /* 0x0000000400747825 */ /* 0x004fe200078e026c */
[----:B------:R-:W-:Y:S02]  /*9e10*/  IADD3 R0, R249, -0x2f, RZ ;  /* 0xffffffd1f9007810 */ /* 0x000fe40007ffe0ff */
[----:B------:R1:W-:Y:S01]  /*9e20*/  STL.64 [R1+0x70], R118 ;  /* 0x0000707601007387 */ /* 0x0003e20000100a00 */
[----:B---3--:R-:W-:-:S03]  /*9e30*/  IMAD.WIDE R114, R184, 0x4, R110 ;  /* 0x00000004b8727825 */ /* 0x008fc600078e026e */
[----:B------:R1:W-:Y:S01]  /*9e40*/  LDGSTS.E [R120+0x4800], [R118.64], !P5 ;  /* 0x0480000076787fae */ /* 0x0003e2000e921848 */
[----:B----4-:R-:W-:-:S03]  /*9e50*/  IMAD.WIDE R112, R184, 0x4, R108 ;  /* 0x00000004b8707825 */ /* 0x010fc600078e026c */
[----:B------:R2:W-:Y:S04]  /*9e60*/  STL.64 [R1+0x68], R116 ;  /* 0x0000687401007387 */ /* 0x0005e80000100a00 */
[----:B------:R2:W-:Y:S01]  /*9e70*/  LDGSTS.E [R120+0x4a00], [R116.64], !P5 ;  /* 0x04a0000074787fae */ /* 0x0005e2000e921848 */
[----:B------:R-:W-:Y:S02]  /*9e80*/  ISETP.GE.U32.AND P5, PT, R0, 0x7fffff92, PT ;  /* 0x7fffff920000780c */ /* 0x000fe40003fa6070 */
[----:B------:R-:W-:Y:S01]  /*9e90*/  IADD3 R0, R249, -0x33, RZ ;  /* 0xffffffcdf9007810 */ /* 0x000fe20007ffe0ff */
[----:B------:R-:W-:Y:S01]  /*9ea0*/  STL.64 [R1+0x30], R114 ;  /* 0x0000307201007387 */ /* 0x000fe20000100a00 */
[----:B-1----:R-:W-:Y:S02]  /*9eb0*/  IMAD.MOV.U32 R118, RZ, RZ, R218 ;  /* 0x000000ffff767224 */ /* 0x002fe400078e00da */
[----:B------:R-:W-:Y:S01]  /*9ec0*/  IMAD R218, R248, 0x3e, RZ ;  /* 0x0000003ef8da7824 */ /* 0x000fe200078e02ff */
[----:B------:R1:W-:Y:S01]  /*9ed0*/  LDGSTS.E [R120+0x5800], [R114.64], !P3 ;  /* 0x0580000072787fae */ /* 0x0003e2000d921848 */
[----:B------:R-:W-:-:S02]  /*9ee0*/  IMAD.MOV.U32 R119, RZ, RZ, R219 ;  /* 0x000000ffff777224 */ /* 0x000fc400078e00db */
[----:B------:R-:W-:Y:S01]  /*9ef0*/  IMAD.WIDE R216, R218, 0x4, R110 ;  /* 0x00000004dad87825 */ /* 0x000fe200078e026e */
[----:B------:R3:W-:Y:S01]  /*9f00*/  STL.64 [R1+0x28], R112 ;  /* 0x0000287001007387 */ /* 0x0007e20000100a00 */
[----:B--2---:R-:W-:Y:S02]  /*9f10*/  MOV R117, R187 ;  /* 0x000000bb00757202 */ /* 0x004fe40000000f00 */
[----:B------:R-:W-:Y:S01]  /*9f20*/  IMAD.MOV.U32 R116, RZ, RZ, R186 ;  /* 0x000000ffff747224 */ /* 0x000fe200078e00ba */
[----:B------:R3:W-:Y:S01]  /*9f30*/  LDGSTS.E [R120+0x5a00], [R112.64], !P3 ;  /* 0x05a0000070787fae */ /* 0x0007e2000d921848 */
[----:B------:R-:W-:Y:S01]  /*9f40*/  IMAD R186, R248, 0x1e, RZ ;  /* 0x0000001ef8ba7824 */ /* 0x000fe200078e02ff */
[----:B------:R-:W-:Y:S01]  /*9f50*/  ISETP.GE.U32.AND P3, PT, R0, 0x7fffff8e, PT ;  /* 0x7fffff8e0000780c */ /* 0x000fe20003f66070 */
[----:B------:R-:W-:Y:S01]  /*9f60*/  IMAD.WIDE R218, R218, 0x4, R108 ;  /* 0x00000004dada7825 */ /* 0x000fe200078e026c */
[----:B------:R-:W-:-:S03]  /*9f70*/  IADD3 R0, R249, -0x37, RZ ;  /* 0xffffffc9f9007810 */ /* 0x000fc60007ffe0ff */
[----:B-----5:R-:W-:-:S04]  /*9f80*/  IMAD.WIDE R184, R186, 0x4, R110 ;  /* 0x00000004bab87825 */ /* 0x020fc800078e026e */
[----:B------:R-:W-:-:S04]  /*9f90*/  IMAD.WIDE R186, R186, 0x4, R108 ;  /* 0x00000004baba7825 */ /* 0x000fc800078e026c */
[----:B---3--:R-:W-:Y:S02]  /*9fa0*/  IMAD.MOV.U32 R112, RZ, RZ, R246 ;  /* 0x000000ffff707224 */ /* 0x008fe400078e00f6 */
[----:B------:R-:W-:Y:S02]  /*9fb0*/  IMAD.MOV.U32 R113, RZ, RZ, R247 ;  /* 0x000000ffff717224 */ /* 0x000fe400078e00f7 */
[----:B------:R-:W-:-:S04]  /*9fc0*/  IMAD.WIDE R246, R244, 0x4, R110 ;  /* 0x00000004f4f67825 */ /* 0x000fc800078e026e */
[----:B------:R-:W-:Y:S01]  /*9fd0*/  IMAD.WIDE R244, R244, 0x4, R108 ;  /* 0x00000004f4f47825 */ /* 0x000fe200078e026c */
[----:B------:R2:W-:Y:S03]  /*9fe0*/  LDGSTS.E [R120+0x6800], [R246.64], !P6 ;  /* 0x06800000f6787fae */ /* 0x0005e6000f121848 */
[----:B-1----:R-:W-:Y:S01]  /*9ff0*/  IMAD.MOV.U32 R114, RZ, RZ, R188 ;  /* 0x000000ffff727224 */ /* 0x002fe200078e00bc */
[----:B------:R2:W-:Y:S01]  /*a000*/  LDGSTS.E [R120+0x6a00], [R244.64], !P6 ;  /* 0x06a00000f4787fae */ /* 0x0005e2000f121848 */
[----:B------:R-:W-:Y:S01]  /*a010*/  ISETP.GE.U32.AND P6, PT, R0, 0x7fffff8a, PT ;  /* 0x7fffff8a0000780c */ /* 0x000fe20003fc6070 */
[----:B------:R-:W-:Y:S01]  /*a020*/  IMAD.MOV.U32 R115, RZ, RZ, R189 ;  /* 0x000000ffff737224 */ /* 0x000fe200078e00bd */
[----:B------:R-:W-:Y:S01]  /*a030*/  IADD3 R0, R249, -0x3b, RZ ;  /* 0xffffffc5f9007810 */ /* 0x000fe20007ffe0ff */
[----:B------:R2:W-:Y:S01]  /*a040*/  LDGSTS.E [R120+0x7800], [R184.64], !P4 ;  /* 0x07800000b8787fae */ /* 0x0005e2000e121848 */
[----:B------:R-:W-:-:S03]  /*a050*/  IMAD.WIDE R188, R190, 0x4, R110 ;  /* 0x00000004bebc7825 */ /* 0x000fc600078e026e */
[----:B------:R2:W-:Y:S01]  /*a060*/  LDGSTS.E [R120+0x7a00], [R186.64], !P4 ;  /* 0x07a00000ba787fae */ /* 0x0005e2000e121848 */
[----:B------:R-:W-:Y:S01]  /*a070*/  IMAD.WIDE R190, R190, 0x4, R108 ;  /* 0x00000004bebe7825 */ /* 0x000fe200078e026c */
[----:B------:R-:W-:Y:S02]  /*a080*/  ISETP.GE.U32.AND P4, PT, R0, 0x7fffff86, PT ;  /* 0x7fffff860000780c */ /* 0x000fe40003f86070 */
[C---:B------:R-:W-:Y:S01]  /*a090*/  IADD3 R0, R249.reuse, -0x3f, RZ ;  /* 0xffffffc1f9007810 */ /* 0x040fe20007ffe0ff */
[----:B------:R2:W-:Y:S01]  /*a0a0*/  LDGSTS.E [R120+0x8800], [R188.64], !P2 ;  /* 0x08800000bc787fae */ /* 0x0005e2000d121848 */
[----:B------:R-:W-:Y:S01]  /*a0b0*/  IMAD.MOV.U32 R128, RZ, RZ, R116 ;  /* 0x000000ffff807224 */ /* 0x000fe200078e0074 */
[----:B------:R-:W-:Y:S01]  /*a0c0*/  MOV R116, R114 ;  /* 0x0000007200747202 */ /* 0x000fe20000000f00 */
[----:B------:R-:W-:Y:S01]  /*a0d0*/  IMAD.MOV.U32 R129, RZ, RZ, R117 ;  /* 0x000000ffff817224 */ /* 0x000fe200078e0075 */
[----:B------:R2:W-:Y:S01]  /*a0e0*/  LDGSTS.E [R120+0x8a00], [R190.64], !P2 ;  /* 0x08a00000be787fae */ /* 0x0005e2000d121848 */
[----:B------:R-:W-:Y:S01]  /*a0f0*/  ISETP.GE.U32.AND P2, PT, R0, 0x7fffff82, PT ;  /* 0x7fffff820000780c */ /* 0x000fe20003f46070 */
[----:B------:R-:W-:Y:S01]  /*a100*/  IMAD.MOV.U32 R117, RZ, RZ, R115 ;  /* 0x000000ffff757224 */ /* 0x000fe200078e0073 */
[C---:B------:R-:W-:Y:S01]  /*a110*/  IADD3 R0, R249.reuse, -0x4, RZ ;  /* 0xfffffffcf9007810 */ /* 0x040fe20007ffe0ff */
[----:B------:R2:W-:Y:S01]  /*a120*/  LDGSTS.E [R120+0x9800], [R192.64], !P0 ;  /* 0x09800000c0787fae */ /* 0x0005e2000c121848 */
[----:B------:R-:W-:Y:S01]  /*a130*/  IMAD.MOV.U32 R140, RZ, RZ, R112 ;  /* 0x000000ffff8c7224 */ /* 0x000fe200078e0070 */
[----:B------:R-:W-:Y:S01]  /*a140*/  MOV R112, R228 ;  /* 0x000000e400707202 */ /* 0x000fe20000000f00 */
[----:B------:R-:W-:Y:S01]  /*a150*/  IMAD R228, R248, 0x23, RZ ;  /* 0x00000023f8e47824 */ /* 0x000fe200078e02ff */
[----:B------:R2:W-:Y:S01]  /*a160*/  LDGSTS.E [R120+0x9a00], [R194.64], !P0 ;  /* 0x09a00000c2787fae */ /* 0x0005e2000c121848 */
[----:B------:R-:W-:Y:S01]  /*a170*/  ISETP.GE.U32.AND P0, PT, R0, 0x7fffffbd, PT ;  /* 0x7fffffbd0000780c */ /* 0x000fe20003f06070 */
[----:B------:R-:W-:Y:S01]  /*a180*/  IMAD.MOV.U32 R141, RZ, RZ, R113 ;  /* 0x000000ffff8d7224 */ /* 0x000fe200078e0071 */
[----:B------:R-:W-:Y:S01]  /*a190*/  IADD3 R0, R249, -0x8, RZ ;  /* 0xfffffff8f9007810 */ /* 0x000fe20007ffe0ff */
[----:B------:R2:W-:Y:S01]  /*a1a0*/  LDGSTS.E [R120+0xa800], [R196.64], !P1 ;  /* 0x0a800000c4787fae */ /* 0x0005e2000c921848 */
[----:B------:R-:W-:-:S03]  /*a1b0*/  IMAD.MOV.U32 R113, RZ, RZ, R229 ;  /* 0x000000ffff717224 */ /* 0x000fc600078e00e5 */
[----:B------:R2:W-:Y:S01]  /*a1c0*/  LDGSTS.E [R120+0xaa00], [R198.64], !P1 ;  /* 0x0aa00000c6787fae */ /* 0x0005e2000c921848 */
[----:B------:R-:W-:Y:S02]  /*a1d0*/  ISETP.GE.U32.AND P1, PT, R0, 0x7fffffb9, PT ;  /* 0x7fffffb90000780c */ /* 0x000fe40003f26070 */
        /* <DEDUP_REMOVED lines=15> */
[----:B------:R-:W-:Y:S01]  /*a2d0*/  ISETP.GE.U32.AND P4, PT, R0, 0x7fffffa9, PT ;  /* 0x7fffffa90000780c */ /* 0x000fe20003f86070 */
[----:B------:R-:W-:-:S02]  /*a2e0*/  IMAD R0, R248, 0x3, RZ ;  /* 0x00000003f8007824 */ /* 0x000fc400078e02ff */
[----:B------:R2:W-:Y:S02]  /*a2f0*/  LDGSTS.E [R120+0xf800], [R216.64], !P2 ;  /* 0x0f800000d8787fae */ /* 0x0005e4000d121848 */
[----:B------:R-:W-:Y:S02]  /*a300*/  IMAD.WIDE R126, R0, 0x4, R110 ;  /* 0x00000004007e7825 */ /* 0x000fe400078e026e */
[----:B------:R2:W-:Y:S01]  /*a310*/  LDGSTS.E [R120+0xfa00], [R218.64], !P2 ;  /* 0x0fa00000da787fae */ /* 0x0005e2000d121848 */
[----:B------:R-:W-:Y:S01]  /*a320*/  ISETP.GE.U32.AND P2, PT, R220, 0x7fffffa5, PT ;  /* 0x7fffffa5dc00780c */ /* 0x000fe20003f46070 */
[----:B------:R-:W-:Y:S02]  /*a330*/  IMAD R220, R248, 0x7, RZ ;  /* 0x00000007f8dc7824 */ /* 0x000fe400078e02ff */
[----:B------:R-:W-:Y:S01]  /*a340*/  IMAD.WIDE R124, R0, 0x4, R108 ;  /* 0x00000004007c7825 */ /* 0x000fe200078e026c */
[----:B------:R-:W-:Y:S01]  /*a350*/  IADD3 R0, R249, -0x20, RZ ;  /* 0xffffffe0f9007810 */ /* 0x000fe20007ffe0ff */
[----:B------:R1:W-:Y:S02]  /*a360*/  LDGSTS.E [R144+0xc00], [R126.64], !P0 ;  /* 0x00c000007e907fae */ /* 0x0003e4000c121848 */
[----:B------:R-:W-:-:S02]  /*a370*/  IMAD.WIDE R122, R220, 0x4, R110 ;  /* 0x00000004dc7a7825 */ /* 0x000fc400078e026e */
[----:B------:R3:W-:Y:S01]  /*a380*/  LDGSTS.E [R144+0xe00], [R124.64], !P0 ;  /* 0x00e000007c907fae */ /* 0x0007e2000c121848 */
[----:B------:R-:W-:Y:S01]  /*a390*/  ISETP.GE.U32.AND P0, PT, R0, 0x7fffffa1, PT ;  /* 0x7fffffa10000780c */ /* 0x000fe20003f06070 */
[----:B--2---:R-:W-:Y:S01]  /*a3a0*/  IMAD.WIDE R120, R220, 0x4, R108 ;  /* 0x00000004dc787825 */ /* 0x004fe200078e026c */
[----:B------:R-:W-:Y:S01]  /*a3b0*/  IADD3 R220, R249, -0x24, RZ ;  /* 0xffffffdcf9dc7810 */ /* 0x000fe20007ffe0ff */
[----:B------:R2:W-:Y:S02]  /*a3c0*/  LDGSTS.E [R144+0x1c00], [R122.64], !P1 ;  /* 0x01c000007a907fae */ /* 0x0005e4000c921848 */
[----:B------:R-:W-:Y:S02]  /*a3d0*/  IMAD R0, R248, 0xb, RZ ;  /* 0x0000000bf8007824 */ /* 0x000fe400078e02ff */
        /* <DEDUP_REMOVED lines=8> */
[----:B---3--:R-:W-:-:S03]  /*a460*/  IMAD.WIDE R124, R0, 0x4, R108 ;  /* 0x00000004007c7825 */ /* 0x008fc600078e026c */
[----:B------:R1:W-:Y:S01]  /*a470*/  LDGSTS.E [R144+0x2c00], [R126.64], !P5 ;  /* 0x02c000007e907fae */ /* 0x0003e2000e921848 */
[C---:B------:R-:W-:Y:S01]  /*a480*/  IADD3 R0, R249.reuse, -0x28, RZ ;  /* 0xffffffd8f9007810 */ /* 0x040fe20007ffe0ff */
[----:B--2---:R-:W-:Y:S02]  /*a490*/  IMAD.WIDE R122, R220, 0x4, R110 ;  /* 0x00000004dc7a7825 */ /* 0x004fe400078e026e */
[----:B------:R2:W-:Y:S01]  /*a4a0*/  LDGSTS.E [R144+0x2e00], [R124.64], !P5 ;  /* 0x02e000007c907fae */ /* 0x0005e2000e921848 */
[----:B------:R-:W-:Y:S01]  /*a4b0*/  ISETP.GE.U32.AND P5, PT, R0, 0x7fffff99, PT ;  /* 0x7fffff990000780c */ /* 0x000fe20003fa6070 */
[----:B------:R-:W-:Y:S02]  /*a4c0*/  IMAD R0, R248, 0x13, RZ ;  /* 0x00000013f8007824 */ /* 0x000fe400078e02ff */
[----:B------:R3:W-:Y:S01]  /*a4d0*/  LDGSTS.E [R144+0x3c00], [R122.64], !P3 ;  /* 0x03c000007a907fae */ /* 0x0007e2000d921848 */
[----:B----4-:R-:W-:Y:S01]  /*a4e0*/  IMAD.WIDE R120, R220, 0x4, R108 ;  /* 0x00000004dc787825 */ /* 0x010fe200078e026c */
[----:B------:R-:W-:-:S02]  /*a4f0*/  IADD3 R220, R249, -0x2c, RZ ;  /* 0xffffffd4f9dc7810 */ /* 0x000fc40007ffe0ff */
[----:B------:R-:W-:Y:S01]  /*a500*/  STL.64 [R1+0xe0], R126 ;  /* 0x0000e07e01007387 */ /* 0x000fe20000100a00 */
[----:B------:R-:W-:-:S03]  /*a510*/  IMAD.WIDE R134, R0, 0x4, R110 ;  /* 0x0000000400867825 */ /* 0x000fc600078e026e */
[----:B------:R4:W-:Y:S01]  /*a520*/  LDGSTS.E [R144+0x3e00], [R120.64], !P3 ;  /* 0x03e0000078907fae */ /* 0x0009e2000d921848 */
[----:B------:R-:W-:Y:S01]  /*a530*/  ISETP.GE.U32.AND P3, PT, R220, 0x7fffff95, PT ;  /* 0x7fffff95dc00780c */ /* 0x000fe20003f66070 */
[----:B------:R-:W-:Y:S02]  /*a540*/  IMAD R220, R248, 0x17, RZ ;  /* 0x00000017f8dc7824 */ /* 0x000fe400078e02ff */
[----:B------:R2:W-:Y:S01]  /*a550*/  STL.64 [R1+0xd8], R124 ;  /* 0x0000d87c01007387 */ /* 0x0005e20000100a00 */
[----:B------:R-:W-:Y:S01]  /*a560*/  IMAD.WIDE R132, R0, 0x4, R108 ;  /* 0x0000000400847825 */ /* 0x000fe200078e026c */
[----:B------:R-:W-:Y:S02]  /*a570*/  IADD3 R0, R249, -0x30, RZ ;  /* 0xffffffd0f9007810 */ /* 0x000fe40007ffe0ff */
[----:B------:R3:W-:Y:S01]  /*a580*/  STL.64 [R1+0xa0], R122 ;  /* 0x0000a07a01007387 */ /* 0x0007e20000100a00 */
[----:B------:R-:W-:-:S03]  /*a590*/  IMAD.WIDE R130, R220, 0x4, R110 ;  /* 0x00000004dc827825 */ /* 0x000fc600078e026e */
[----:B------:R4:W-:Y:S01]  /*a5a0*/  STL.64 [R1+0x98], R120 ;  /* 0x0000987801007387 */ /* 0x0009e20000100a00 */
[----:B------:R-:W-:Y:S01]  /*a5b0*/  IMAD.WIDE R114, R220, 0x4, R108 ;  /* 0x00000004dc727825 */ /* 0x000fe200078e026c */
[----:B--2---:R-:W-:-:S03]  /*a5c0*/  MOV R125, R223 ;  /* 0x000000df007d7202 */ /* 0x004fc60000000f00 */
[----:B------:R-:W-:Y:S01]  /*a5d0*/  IMAD R220, R248, 0x1b, RZ ;  /* 0x0000001bf8dc7824 */ /* 0x000fe200078e02ff */
[----:B------:R2:W-:Y:S01]  /*a5e0*/  LDGSTS.E [R144+0x4c00], [R134.64], !P6 ;  /* 0x04c0000086907fae */ /* 0x0005e2000f121848 */
[----:B-1----:R-:W-:Y:S02]  /*a5f0*/  IMAD.MOV.U32 R126, RZ, RZ, R118 ;  /* 0x000000ffff7e7224 */ /* 0x002fe400078e0076 */
[----:B---3--:R-:W-:Y:S01]  /*a600*/  IMAD.MOV.U32 R122, RZ, RZ, R224 ;  /* 0x000000ffff7a7224 */ /* 0x008fe200078e00e0 */
[----:B------:R1:W-:Y:S01]  /*a610*/  LDGSTS.E [R144+0x4e00], [R132.64], !P6 ;  /* 0x04e0000084907fae */ /* 0x0003e2000f121848 */
[----:B------:R-:W-:Y:S01]  /*a620*/  IMAD.MOV.U32 R127, RZ, RZ, R119 ;  /* 0x000000ffff7f7224 */ /* 0x000fe200078e0077 */
[----:B------:R-:W-:Y:S01]  /*a630*/  ISETP.GE.U32.AND P6, PT, R0, 0x7fffff91, PT ;  /* 0x7fffff910000780c */ /* 0x000fe20003fc6070 */
[----:B----4-:R-:W-:Y:S01]  /*a640*/  IMAD.MOV.U32 R120, RZ, RZ, R226 ;  /* 0x000000ffff787224 */ /* 0x010fe200078e00e2 */
[----:B------:R3:W-:Y:S01]  /*a650*/  LDGSTS.E [R144+0x5c00], [R130.64], !P4 ;  /* 0x05c0000082907fae */ /* 0x0007e2000e121848 */
[----:B------:R-:W-:Y:S01]  /*a660*/  IMAD.MOV.U32 R226, RZ, RZ, 0x3f ;  /* 0x0000003fffe27424 */ /* 0x000fe200078e00ff */
[----:B------:R-:W-:Y:S01]  /*a670*/  IADD3 R0, R249, -0x34, RZ ;  /* 0xffffffccf9007810 */ /* 0x000fe20007ffe0ff */
[----:B------:R-:W-:Y:S01]  /*a680*/  IMAD R224, R248, 0x1f, RZ ;  /* 0x0000001ff8e07824 */ /* 0x000fe200078e02ff */
[----:B------:R4:W-:Y:S01]  /*a690*/  LDGSTS.E [R144+0x5e00], [R114.64], !P4 ;  /* 0x05e0000072907fae */ /* 0x0009e2000e121848 */
[----:B------:R-:W-:Y:S01]  /*a6a0*/  IMAD.MOV.U32 R118, RZ, RZ, R242 ;  /* 0x000000ffff767224 */ /* 0x000fe200078e00f2 */
[----:B------:R-:W-:Y:S01]  /*a6b0*/  IADD3 R145, R226, c[0x0][0x180], RZ ;  /* 0x00006000e2917a10 */ /* 0x000fe20007ffe0ff */
[----:B------:R-:W-:Y:S01]  /*a6c0*/  IMAD.MOV.U32 R119, RZ, RZ, R243 ;  /* 0x000000ffff777224 */ /* 0x000fe200078e00f3 */
[----:B------:R-:W-:Y:S01]  /*a6d0*/  STL.64 [R1+0x60], R134 ;  /* 0x0000608601007387 */ /* 0x000fe20000100a00 */
[----:B------:R-:W-:Y:S01]  /*a6e0*/  IMAD.WIDE R242, R220, 0x4, R110 ;  /* 0x00000004dcf27825 */ /* 0x000fe200078e026e */
[----:B------:R-:W-:-:S02]  /*a6f0*/  ISETP.GE.U32.AND P4, PT, R0, 0x7fffff8d, PT ;  /* 0x7fffff8d0000780c */ /* 0x000fc40003f86070 */
[----:B------:R-:W-:Y:S01]  /*a700*/  STL.64 [R1+0x58], R132 ;  /* 0x0000588401007387 */ /* 0x000fe20000100a00 */
[----:B------:R-:W-:Y:S01]  /*a710*/  IMAD.MOV.U32 R124, RZ, RZ, R222 ;  /* 0x000000ffff7c7224 */ /* 0x000fe200078e00de */
[----:B------:R-:W-:Y:S01]  /*a720*/  IADD3 R0, R249, -0x40, RZ ;  /* 0xffffffc0f9007810 */ /* 0x000fe20007ffe0ff */
[----:B------:R-:W-:Y:S01]  /*a730*/  IMAD.WIDE R220, R220, 0x4, R108 ;  /* 0x00000004dcdc7825 */ /* 0x000fe200078e026c */
[----:B------:R5:W-:Y:S03]  /*a740*/  LDGSTS.E [R144+0x6c00], [R242.64], !P2 ;  /* 0x06c00000f2907fae */ /* 0x000be6000d121848 */
[----:B------:R-:W-:Y:S01]  /*a750*/  IMAD.MOV.U32 R123, RZ, RZ, R225 ;  /* 0x000000ffff7b7224 */ /* 0x000fe200078e00e1 */
[----:B------:R5:W-:Y:S01]  /*a760*/  LDGSTS.E [R144+0x6e00], [R220.64], !P2 ;  /* 0x06e00000dc907fae */ /* 0x000be2000d121848 */
[----:B------:R-:W-:Y:S01]  /*a770*/  IMAD.WIDE R222, R224, 0x4, R110 ;  /* 0x00000004e0de7825 */ /* 0x000fe200078e026e */
[----:B------:R-:W-:-:S02]  /*a780*/  ISETP.GE.U32.AND P2, PT, R0, 0x7fffff81, PT ;  /* 0x7fffff810000780c */ /* 0x000fc40003f46070 */
[----:B------:R3:W-:Y:S01]  /*a790*/  STL.64 [R1+0x20], R130 ;  /* 0x0000208201007387 */ /* 0x0007e20000100a00 */
[----:B------:R-:W-:Y:S02]  /*a7a0*/  IMAD.MOV.U32 R121, RZ, RZ, R227 ;  /* 0x000000ffff797224 */ /* 0x000fe400078e00e3 */
[----:B------:R-:W-:Y:S01]  /*a7b0*/  IMAD.WIDE R224, R224, 0x4, R108 ;  /* 0x00000004e0e07825 */ /* 0x000fe200078e026c */
[----:B------:R5:W-:Y:S03]  /*a7c0*/  LDGSTS.E [R144+0x7c00], [R222.64], !P0 ;  /* 0x07c00000de907fae */ /* 0x000be6000c121848 */
[C---:B------:R-:W-:Y:S01]  /*a7d0*/  IMAD.WIDE R226, R228.reuse, 0x4, R110 ;  /* 0x00000004e4e27825 */ /* 0x040fe200078e026e */
[----:B------:R5:W-:Y:S03]  /*a7e0*/  LDGSTS.E [R144+0x7e00], [R224.64], !P0 ;  /* 0x07e00000e0907fae */ /* 0x000be6000c121848 */
[----:B------:R-:W-:Y:S01]  /*a7f0*/  IMAD.WIDE R228, R228, 0x4, R108 ;  /* 0x00000004e4e47825 */ /* 0x000fe200078e026c */
[----:B------:R4:W-:Y:S01]  /*a800*/  STL.64 [R1+0x18], R114 ;  /* 0x0000187201007387 */ /* 0x0009e20000100a00 */
[----:B---3--:R-:W-:-:S02]  /*a810*/  MOV R131, R239 ;  /* 0x000000ef00837202 */ /* 0x008fc40000000f00 */
[----:B-1----:R-:W-:Y:S01]  /*a820*/  IMAD.MOV.U32 R132, RZ, RZ, R128 ;  /* 0x000000ffff847224 */ /* 0x002fe200078e0080 */
[----:B------:R5:W-:Y:S01]  /*a830*/  LDGSTS.E [R144+0x8c00], [R226.64], !P1 ;  /* 0x08c00000e2907fae */ /* 0x000be2000c921848 */
[----:B------:R-:W-:Y:S02]  /*a840*/  IMAD.MOV.U32 R128, RZ, RZ, R236 ;  /* 0x000000ffff807224 */ /* 0x000fe400078e00ec */
[----:B------:R-:W-:Y:S01]  /*a850*/  IMAD R236, R248, 0x2b, RZ ;  /* 0x0000002bf8ec7824 */ /* 0x000fe200078e02ff */
[----:B------:R5:W-:Y:S01]  /*a860*/  LDGSTS.E [R144+0x8e00], [R228.64], !P1 ;  /* 0x08e00000e4907fae */ /* 0x000be2000c921848 */
[----:B------:R-:W-:Y:S01]  /*a870*/  ISETP.GT.AND P1, PT, R145, 0x3f, PT ;  /* 0x0000003f9100780c */ /* 0x000fe20003f24270 */
[----:B------:R-:W-:Y:S01]  /*a880*/  IMAD.MOV.U32 R133, RZ, RZ, R129 ;  /* 0x000000ffff857224 */ /* 0x000fe200078e0081 */
[----:B----4-:R-:W-:Y:S01]  /*a890*/  LOP3.LUT R114, R252, 0x3f, RZ, 0xc0, !PT ;  /* 0x0000003ffc727812 */ /* 0x010fe200078ec0ff */
[----:B--2---:R-:W-:Y:S01]  /*a8a0*/  IMAD.MOV.U32 R134, RZ, RZ, R234 ;  /* 0x000000ffff867224 */ /* 0x004fe200078e00ea */
[----:B------:R5:W-:Y:S01]  /*a8b0*/  LDGSTS.E [R144+0x9c00], [R230.64], !P5 ;  /* 0x09c00000e6907fae */ /* 0x000be2000e921848 */
[----:B------:R-:W-:Y:S01]  /*a8c0*/  IMAD.MOV.U32 R135, RZ, RZ, R235 ;  /* 0x000000ffff877224 */ /* 0x000fe200078e00eb */
[----:B------:R-:W-:Y:S01]  /*a8d0*/  ISETP.GE.AND P0, PT, R114, R0, PT ;  /* 0x000000007200720c */ /* 0x000fe20003f06270 */
[----:B------:R-:W-:Y:S01]  /*a8e0*/  IMAD.MOV.U32 R129, RZ, RZ, R237 ;  /* 0x000000ffff817224 */ /* 0x000fe200078e00ed */
[----:B------:R5:W-:Y:S01]  /*a8f0*/  LDGSTS.E [R144+0x9e00], [R232.64], !P5 ;  /* 0x09e00000e8907fae */ /* 0x000be2000e921848 */
[----:B------:R-:W-:Y:S01]  /*a900*/  IMAD.WIDE R234, R236, 0x4, R110 ;  /* 0x00000004ecea7825 */ /* 0x000fe200078e026e */
[----:B------:R-:W-:-:S02]  /*a910*/  ISETP.GE.AND P5, PT, R114, c[0x0][0x180], PT ;  /* 0x0000600072007a0c */ /* 0x000fc40003fa6270 */
[----:B------:R-:W-:Y:S01]  /*a920*/  SEL R0, RZ, 0x4, !P1 ;  /* 0x00000004ff007807 */ /* 0x000fe20004800000 */
[----:B------:R-:W-:Y:S01]  /*a930*/  IMAD.MOV.U32 R130, RZ, RZ, R238 ;  /* 0x000000ffff827224 */ /* 0x000fe200078e00ee */
[----:B------:R5:W-:Y:S01]  /*a940*/  LDGSTS.E [R144+0xac00], [R234.64], !P3 ;  /* 0x0ac00000ea907fae */ /* 0x000be2000d921848 */
[----:B------:R-:W-:Y:S01]  /*a950*/  IMAD.WIDE R236, R236, 0x4, R108 ;  /* 0x00000004ecec7825 */ /* 0x000fe200078e026c */
[----:B------:R-:W-:Y:S02]  /*a960*/  SEL R0, R0, RZ, !P5 ;  /* 0x000000ff00007207 */ /* 0x000fe40006800000 */
[C---:B------:R-:W-:Y:S01]  /*a970*/  IADD3 R252, R249.reuse, -0x80, RZ ;  /* 0xffffff80f9fc7810 */ /* 0x040fe20007ffe0ff */
[C---:B------:R-:W-:Y:S01]  /*a980*/  IMAD.WIDE R238, R240.reuse, 0x4, R110 ;  /* 0x00000004f0ee7825 */ /* 0x040fe200078e026e */
[----:B------:R5:W-:Y:S01]  /*a990*/  LDGSTS.E [R144+0xae00], [R236.64], !P3 ;  /* 0x0ae00000ec907fae */ /* 0x000be2000d921848 */
[----:B------:R-:W-:Y:S02]  /*a9a0*/  IADD3 R115, R249, -0x3c, RZ ;  /* 0xffffffc4f9737810 */ /* 0x000fe40007ffe0ff */
[----:B------:R-:W-:Y:S01]  /*a9b0*/  IMAD.WIDE R240, R240, 0x4, R108 ;  /* 0x00000004f0f07825 */ /* 0x000fe200078e026c */
[----:B------:R5:W-:Y:S01]  /*a9c0*/  LDGSTS.E [R144+0xbc00], [R238.64], !P6 ;  /* 0x0bc00000ee907fae */ /* 0x000be2000f121848 */
[----:B------:R-:W-:-:S02]  /*a9d0*/  ISETP.GE.U32.AND P3, PT, R252, 0x7fffff41, PT ;  /* 0x7fffff41fc00780c */ /* 0x000fc40003f66070 */
[----:B------:R-:W-:Y:S01]  /*a9e0*/  ISETP.GE.AND P5, PT, R114, R252, PT ;  /* 0x000000fc7200720c */ /* 0x000fe20003fa6270 */
[----:B------:R5:W-:Y:S01]  /*a9f0*/  LDGSTS.E [R144+0xbe00], [R240.64], !P6 ;  /* 0x0be00000f0907fae */ /* 0x000be2000f121848 */
[----:B------:R-:W-:Y:S01]  /*aa00*/  ISETP.NE.U32.AND P6, PT, R0, RZ, PT ;  /* 0x000000ff0000720c */ /* 0x000fe20003fc5070 */
[----:B------:R-:W-:-:S04]  /*aa10*/  IMAD R0, R248, 0x33, RZ ;  /* 0x00000033f8007824 */ /* 0x000fc800078e02ff */
[----:B------:R-:W-:-:S04]  /*aa20*/  IMAD.WIDE R148, R0, 0x4, R110 ;  /* 0x0000000400947825 */ /* 0x000fc800078e026e */
[----:B------:R-:W-:Y:S01]  /*aa30*/  IMAD.WIDE R146, R0, 0x4, R108 ;  /* 0x0000000400927825 */ /* 0x000fe200078e026c */
[----:B------:R-:W-:Y:S01]  /*aa40*/  IADD3 R0, R249, -0x38, RZ ;  /* 0xffffffc8f9007810 */ /* 0x000fe20007ffe0ff */
[----:B------:R1:W-:Y:S04]  /*aa50*/  LDGSTS.E [R144+0xcc00], [R148.64], !P4 ;  /* 0x0cc0000094907fae */ /* 0x0003e8000e121848 */
[----:B------:R2:W-:Y:S01]  /*aa60*/  LDGSTS.E [R144+0xce00], [R146.64], !P4 ;  /* 0x0ce0000092907fae */ /* 0x0005e2000e121848 */
[----:B------:R-:W-:Y:S02]  /*aa70*/  ISETP.GE.U32.AND P4, PT, R0, 0x7fffff89, PT ;  /* 0x7fffff890000780c */ /* 0x000fe40003f86070 */
[----:B------:R-:W-:Y:S01]  /*aa80*/  SEL R0, RZ, 0x4, P0 ;  /* 0x00000004ff007807 */ /* 0x000fe20000000000 */
[----:B------:R1:W-:Y:S01]  /*aa90*/  STL.64 [R1+0x3e0], R148 ;  /* 0x0003e09401007387 */ /* 0x0003e20000100a00 */
[----:B------:R-:W-:-:S03]  /*aaa0*/  ISETP.GT.AND P0, PT, R145, 0x7f, PT ;  /* 0x0000007f9100780c */ /* 0x000fc60003f04270 */
[----:B------:R2:W-:Y:S01]  /*aab0*/  STL.64 [R1+0x400], R146 ;  /* 0x0004009201007387 */ /* 0x0005e20000100a00 */
[----:B------:R-:W-:Y:S02]  /*aac0*/  SEL R252, R0, RZ, P0 ;  /* 0x000000ff00fc7207 */ /* 0x000fe40000000000 */
[----:B------:R-:W-:Y:S01]  /*aad0*/  ISETP.GE.U32.AND P0, PT, R115, 0x7fffff85, PT ;  /* 0x7fffff857300780c */ /* 0x000fe20003f06070 */
[----:B------:R-:W-:Y:S01]  /*aae0*/  IMAD R115, R248, 0x37, RZ ;  /* 0x00000037f8737824 */ /* 0x000fe200078e02ff */
[----:B------:R-:W-:Y:S02]  /*aaf0*/  SEL R0, RZ, 0x4, P5 ;  /* 0x00000004ff007807 */ /* 0x000fe40002800000 */
[----:B------:R-:W-:Y:S01]  /*ab00*/  ISETP.GT.AND P5, PT, R145, 0xbf, PT ;  /* 0x000000bf9100780c */ /* 0x000fe20003fa4270 */
[----:B-1----:R-:W-:-:S03]  /*ab10*/  IMAD.WIDE R148, R115, 0x4, R110 ;  /* 0x0000000473947825 */ /* 0x002fc600078e026e */
[----:B------:R-:W-:Y:S01]  /*ab20*/  SEL R0, R0, RZ, P5 ;  /* 0x000000ff00007207 */ /* 0x000fe20002800000 */
[----:B--2---:R-:W-:Y:S01]  /*ab30*/  IMAD.WIDE R146, R115, 0x4, R108 ;  /* 0x0000000473927825 */ /* 0x004fe200078e026c */
[----:B------:R1:W-:Y:S01]  /*ab40*/  LDGSTS.E [R144+0xdc00], [R148.64], !P4 ;  /* 0x0dc0000094907fae */ /* 0x0003e2000e121848 */
[----:B------:R-:W-:Y:S02]  /*ab50*/  ISETP.NE.U32.AND P5, PT, R252, RZ, PT ;  /* 0x000000fffc00720c */ /* 0x000fe40003fa5070 */
[----:B------:R-:W-:Y:S01]  /*ab60*/  IMAD.MOV.U32 R145, RZ, RZ, R143 ;  /* 0x000000ffff917224 */ /* 0x000fe200078e008f */
[----:B------:R-:W2:Y:S01]  /*ab70*/  S2R R115, SR_TID.X ;  /* 0x0000000000737919 */ /* 0x000ea20000002100 */
[----:B------:R-:W-:Y:S02]  /*ab80*/  IMAD.MOV.U32 R143, RZ, RZ, R141 ;  /* 0x000000ffff8f7224 */ /* 0x000fe400078e008d */
[----:B------:R-:W-:Y:S01]  /*ab90*/  IMAD.MOV.U32 R141, RZ, RZ, R113 ;  /* 0x000000ffff8d7224 */ /* 0x000fe200078e0071 */
[----:B------:R3:W-:Y:S01]  /*aba0*/  LDGSTS.E [R144+0xde00], [R146.64], !P4 ;  /* 0x0de0000092907fae */ /* 0x0007e2000e121848 */
[----:B------:R-:W-:Y:S01]  /*abb0*/  ISETP.NE.U32.AND P4, PT, R0, RZ, PT ;  /* 0x000000ff0000720c */ /* 0x000fe20003f85070 */
[----:B------:R-:W-:-:S02]  /*abc0*/  IMAD R0, R248, 0x3b, RZ ;  /* 0x0000003bf8007824 */ /* 0x000fc400078e02ff */
[----:B------:R1:W-:Y:S04]  /*abd0*/  STL.64 [R1+0x3e8], R148 ;  /* 0x0003e89401007387 */ /* 0x0003e80000100a00 */
[----:B------:R3:W-:Y:S01]  /*abe0*/  STL.64 [R1+0x408], R146 ;  /* 0x0004089201007387 */ /* 0x0007e20000100a00 */
[----:B-1----:R-:W-:-:S04]  /*abf0*/  IMAD.WIDE R148, R0, 0x4, R110 ;  /* 0x0000000400947825 */ /* 0x002fc800078e026e */
[----:B---3--:R-:W-:Y:S01]  /*ac00*/  IMAD.WIDE R146, R0, 0x4, R108 ;  /* 0x0000000400927825 */ /* 0x008fe200078e026c */
[----:B------:R-:W-:Y:S01]  /*ac10*/  IADD3 R0, R249, -0x41, RZ ;  /* 0xffffffbff9007810 */ /* 0x000fe20007ffe0ff */
[----:B------:R1:W-:Y:S01]  /*ac20*/  LDGSTS.E [R144+0xec00], [R148.64], !P0 ;  /* 0x0ec0000094907fae */ /* 0x0003e2000c121848 */
[----:B--2---:R-:W-:-:S03]  /*ac30*/  SHF.R.S32.HI R252, RZ, 0x6, R115 ;  /* 0x00000006fffc7819 */ /* 0x004fc60000011473 */
[----:B------:R2:W-:Y:S01]  /*ac40*/  LDGSTS.E [R144+0xee00], [R146.64], !P0 ;  /* 0x0ee0000092907fae */ /* 0x0005e2000c121848 */
[----:B------:R-:W-:Y:S01]  /*ac50*/  ISETP.GE.U32.AND P0, PT, R0, 0x7fffff80, PT ;  /* 0x7fffff800000780c */ /* 0x000fe20003f06070 */
[----:B------:R-:W-:Y:S01]  /*ac60*/  IMAD R0, R248, 0x3f, RZ ;  /* 0x0000003ff8007824 */ /* 0x000fe200078e02ff */
[----:B------:R-:W-:Y:S01]  /*ac70*/  SGXT R252, R252, 0x1 ;  /* 0x00000001fcfc781a */ /* 0x000fe20000000200 */
[----:B------:R1:W-:Y:S01]  /*ac80*/  STL.64 [R1+0x3f0], R148 ;  /* 0x0003f09401007387 */ /* 0x0003e20000100a00 */
[----:B------:R-:W-:-:S03]  /*ac90*/  SHF.L.U32 R248, R248, 0x6, RZ ;  /* 0x00000006f8f87819 */ /* 0x000fc600000006ff */
[----:B------:R2:W-:Y:S01]  /*aca0*/  STL.64 [R1+0x410], R146 ;  /* 0x0004109201007387 */ /* 0x0005e20000100a00 */
[----:B-1----:R-:W-:-:S04]  /*acb0*/  IMAD.WIDE R148, R0, 0x4, R110 ;  /* 0x0000000400947825 */ /* 0x002fc800078e026e */
[----:B--2---:R-:W-:Y:S01]  /*acc0*/  IMAD.WIDE R146, R0, 0x4, R108 ;  /* 0x0000000400927825 */ /* 0x004fe200078e026c */
[----:B------:R-:W-:Y:S01]  /*acd0*/  IADD3 R0, R249, -0x45, RZ ;  /* 0xffffffbbf9007810 */ /* 0x000fe20007ffe0ff */
[----:B------:R5:W-:Y:S04]  /*ace0*/  LDGSTS.E [R144+0xfc00], [R148.64], !P2 ;  /* 0x0fc0000094907fae */ /* 0x000be8000d121848 */
[----:B------:R5:W-:Y:S01]  /*acf0*/  LDGSTS.E [R144+0xfe00], [R146.64], !P2 ;  /* 0x0fe0000092907fae */ /* 0x000be2000d121848 */
[----:B------:R-:W-:Y:S01]  /*ad00*/  ISETP.GE.U32.AND P2, PT, R0, 0x7fffff7c, PT ;  /* 0x7fffff7c0000780c */ /* 0x000fe20003f46070 */
[----:B------:R-:W-:Y:S02]  /*ad10*/  IMAD.SHL.U32 R0, R114, 0x4, RZ ;  /* 0x0000000472007824 */ /* 0x000fe400078e00ff */
[----:B------:R-:W0:Y:S04]  /*ad20*/  LDGDEPBAR ;  /* 0x00000000000079af */ /* 0x000e280000000000 */
[----:B------:R1:W-:Y:S01]  /*ad30*/  STL.64 [R1+0x3f8], R148 ;  /* 0x0003f89401007387 */ /* 0x0003e20000100a00 */
[----:B-----5:R-:W-:-:S03]  /*ad40*/  IMAD.MOV.U32 R144, RZ, RZ, R142 ;  /* 0x000000ffff907224 */ /* 0x020fc600078e008e */
[----:B------:R2:W-:Y:S01]  /*ad50*/  STL.64 [R1+0x418], R146 ;  /* 0x0004189201007387 */ /* 0x0005e20000100a00 */
[----:B------:R-:W-:Y:S02]  /*ad60*/  IMAD.MOV.U32 R142, RZ, RZ, R140 ;  /* 0x000000ffff8e7224 */ /* 0x000fe400078e008c */
[----:B------:R-:W-:Y:S01]  /*ad70*/  IMAD.MOV.U32 R140, RZ, RZ, R112 ;  /* 0x000000ffff8c7224 */ /* 0x000fe200078e0070 */
[----:B------:R-:W-:-:S05]  /*ad80*/  LOP3.LUT R112, R0, 0x110, R252, 0x78, !PT ;  /* 0x0000011000707812 */ /* 0x000fca00078e78fc */
[----:B------:R3:W-:Y:S04]  /*ad90*/  LDGSTS.E [R112+0x30000], [R2.64], P6 ;  /* 0x3000000002707fae */ /* 0x0007e8000b121848 */
        /* <DEDUP_REMOVED lines=27> */
[----:B------:R-:W-:Y:S04]  /*af50*/  STL [R1+0x934], R112 ;  /* 0x0009347001007387 */ /* 0x000fe80000100800 */
[----:B------:R3:W-:Y:S04]  /*af60*/  LDGSTS.E [R112+0x3e000], [R128.64], P6 ;  /* 0x3e00000080707fae */ /* 0x0007e8000b121848 */
[----:B-1----:R-:W2:Y:S04]  /*af70*/  LDL.64 R126, [R1+0xf8] ;  /* 0x0000f800017e7983 */ /* 0x002ea80000100a00 */
[----:B------:R-:W2:Y:S04]  /*af80*/  LDL.64 R124, [R1+0x158] ;  /* 0x00015800017c7983 */ /* 0x000ea80000100a00 */
[----:B------:R-:W2:Y:S04]  /*af90*/  LDL.64 R122, [R1+0x1b8] ;  /* 0x0001b800017a7983 */ /* 0x000ea80000100a00 */
[----:B------:R-:W2:Y:S04]  /*afa0*/  LDL.64 R120, [R1+0x1e8] ;  /* 0x0001e80001787983 */ /* 0x000ea80000100a00 */
[----:B------:R-:W2:Y:S04]  /*afb0*/  LDL.64 R118, [R1+0x208] ;  /* 0x0002080001767983 */ /* 0x000ea80000100a00 */
[----:B------:R-:W2:Y:S01]  /*afc0*/  LDL.64 R116, [R1+0x228] ;  /* 0x0002280001747983 */ /* 0x000ea20000100a00 */
[----:B------:R-:W-:-:S03]  /*afd0*/  LOP3.LUT R113, R112, 0x20, RZ, 0x3c, !PT ;  /* 0x0000002070717812 */ /* 0x000fc600078e3cff */
[----:B------:R1:W-:Y:S04]  /*afe0*/  LDGSTS.E [R112+0x3e800], [R44.64], P6 ;  /* 0x3e8000002c707fae */ /* 0x0003e8000b121848 */
[----:B------:R3:W-:Y:S04]  /*aff0*/  LDGSTS.E [R112+0x3f000], [R60.64], P6 ;  /* 0x3f0000003c707fae */ /* 0x0007e8000b121848 */
[----:B------:R4:W-:Y:S04]  /*b000*/  LDGSTS.E [R112+0x3f800], [R76.64], P6 ;  /* 0x3f8000004c707fae */ /* 0x0009e8000b121848 */
[----:B-1----:R-:W2:Y:S04]  /*b010*/  LDL.LU.64 R44, [R1+0x1368] ;  /* 0x00136800012c7983 */ /* 0x002ea80000300a00 */
[----:B---3--:R-:W3:Y:S04]  /*b020*/  LDL.LU.64 R60, [R1+0x1360] ;  /* 0x00136000013c7983 */ /* 0x008ee80000300a00 */
[----:B----4-:R-:W4:Y:S04]  /*b030*/  LDL.LU.64 R76, [R1+0x1358] ;  /* 0x00135800014c7983 */ /* 0x010f280000300a00 */
[----:B------:R1:W-:Y:S04]  /*b040*/  LDGSTS.E [R113+0x30200], [R4.64], P6 ;  /* 0x3020000004717fae */ /* 0x0003e8000b121848 */
[----:B------:R1:W-:Y:S04]  /*b050*/  LDGSTS.E [R113+0x30a00], [R12.64], P6 ;  /* 0x30a000000c717fae */ /* 0x0003e8000b121848 */
[----:B------:R1:W-:Y:S04]  /*b060*/  LDGSTS.E [R113+0x31200], [R20.64], P6 ;  /* 0x3120000014717fae */ /* 0x0003e8000b121848 */
[----:B------:R1:W-:Y:S04]  /*b070*/  LDGSTS.E [R113+0x31a00], [R28.64], P6 ;  /* 0x31a000001c717fae */ /* 0x0003e8000b121848 */
[----:B------:R1:W-:Y:S04]  /*b080*/  LDGSTS.E [R113+0x32200], [R36.64], P6 ;  /* 0x3220000024717fae */ /* 0x0003e8000b121848 */
[----:B------:R1:W-:Y:S04]  /*b090*/  STL [R1+0x1148], R113 ;  /* 0x0011487101007387 */ /* 0x0003e80000100800 */
[----:B--2---:R1:W-:Y:S04]  /*b0a0*/  LDGSTS.E [R113+0x32a00], [R44.64], P6 ;  /* 0x32a000002c717fae */ /* 0x0043e8000b121848 */
[----:B------:R1:W-:Y:S04]  /*b0b0*/  LDGSTS.E [R113+0x33200], [R52.64], P6 ;  /* 0x3320000034717fae */ /* 0x0003e8000b121848 */
[----:B---3--:R1:W-:Y:S04]  /*b0c0*/  LDGSTS.E [R113+0x33a00], [R60.64], P6 ;  /* 0x33a000003c717fae */ /* 0x0083e8000b121848 */
[----:B------:R1:W-:Y:S04]  /*b0d0*/  LDGSTS.E [R113+0x34200], [R68.64], P6 ;  /* 0x3420000044717fae */ /* 0x0003e8000b121848 */
[----:B----4-:R1:W-:Y:S04]  /*b0e0*/  LDGSTS.E [R113+0x34a00], [R76.64], P6 ;  /* 0x34a000004c717fae */ /* 0x0103e8000b121848 */
        /* <DEDUP_REMOVED lines=12> */
[----:B-1----:R-:W5:Y:S04]  /*b1b0*/  LDL.LU.64 R102, [R1+0x1350] ;  /* 0x0013500001667983 */ /* 0x002f680000300a00 */
[----:B--2---:R-:W2:Y:S04]  /*b1c0*/  LDL.LU.64 R94, [R1+0x1348] ;  /* 0x00134800015e7983 */ /* 0x004ea80000300a00 */
[----:B---3--:R-:W3:Y:S04]  /*b1d0*/  LDL.LU.64 R86, [R1+0x1340] ;  /* 0x0013400001567983 */ /* 0x008ee80000300a00 */
[----:B------:R-:W2:Y:S04]  /*b1e0*/  LDL.64 R126, [R1+0x118] ;  /* 0x00011800017e7983 */ /* 0x000ea80000100a00 */
[----:B------:R-:W2:Y:S04]  /*b1f0*/  LDL.64 R124, [R1+0x178] ;  /* 0x00017800017c7983 */ /* 0x000ea80000100a00 */
[----:B----4-:R-:W4:Y:S04]  /*b200*/  LDL.64 R122, [R1+0x1c8] ;  /* 0x0001c800017a7983 */ /* 0x010f280000100a00 */
[----:B------:R-:W2:Y:S04]  /*b210*/  LDL.64 R120, [R1+0x1f0] ;  /* 0x0001f00001787983 */ /* 0x000ea80000100a00 */
[----:B------:R-:W2:Y:S04]  /*b220*/  LDL.64 R118, [R1+0x210] ;  /* 0x0002100001767983 */ /* 0x000ea80000100a00 */
[----:B------:R-:W2:Y:S04]  /*b230*/  LDL.64 R116, [R1+0x230] ;  /* 0x0002300001747983 */ /* 0x000ea80000100a00 */
[----:B------:R1:W-:Y:S04]  /*b240*/  LDGSTS.E [R113+0x3b200], [R70.64], P6 ;  /* 0x3b20000046717fae */ /* 0x0003e8000b121848 */
[----:B------:R1:W-:Y:S04]  /*b250*/  LDGSTS.E [R113+0x3ba00], [R54.64], P6 ;  /* 0x3ba0000036717fae */ /* 0x0003e8000b121848 */
[----:B------:R1:W-:Y:S04]  /*b260*/  LDGSTS.E [R113+0x3c200], [R38.64], P6 ;  /* 0x3c20000026717fae */ /* 0x0003e8000b121848 */
[----:B-1----:R-:W2:Y:S04]  /*b270*/  LDL.LU.64 R70, [R1+0x1338] ;  /* 0x0013380001467983 */ /* 0x002ea80000300a00 */
[----:B------:R-:W2:Y:S04]  /*b280*/  LDL.LU.64 R54, [R1+0x1330] ;  /* 0x0013300001367983 */ /* 0x000ea80000300a00 */
[----:B------:R-:W2:Y:S04]  /*b290*/  LDL.LU.64 R38, [R1+0x1328] ;  /* 0x0013280001267983 */ /* 0x000ea80000300a00 */
        /* <DEDUP_REMOVED lines=9> */
[----:B-1----:R-:W3:Y:S01]  /*b330*/  LDL.LU.64 R22, [R1+0x1308] ;  /* 0x0013080001167983 */ /* 0x002ee20000300a00 */
[----:B------:R-:W-:-:S03]  /*b340*/  LOP3.LUT R0, R112, 0x40, RZ, 0x3c, !PT ;  /* 0x0000004070007812 */ /* 0x000fc600078e3cff */
[----:B------:R-:W4:Y:S04]  /*b350*/  LDL.LU.64 R46, [R1+0x1300] ;  /* 0x00130000012e7983 */ /* 0x000f280000300a00 */
[----:B------:R-:W4:Y:S04]  /*b360*/  LDL.LU.64 R62, [R1+0x12f8] ;  /* 0x0012f800013e7983 */ /* 0x000f280000300a00 */
[----:B------:R1:W-:Y:S04]  /*b370*/  LDGSTS.E [R113+0x3fa00], [R78.64], P6 ;  /* 0x3fa000004e717fae */ /* 0x0003e8000b121848 */
[----:B-1----:R-:W5:Y:S04]  /*b380*/  LDL.LU.64 R78, [R1+0x12f0] ;  /* 0x0012f000014e7983 */ /* 0x002f680000300a00 */
[----:B------:R1:W-:Y:S01]  /*b390*/  STL [R1+0x1144], R0 ;  /* 0x0011440001007387 */ /* 0x0003e20000100800 */
[----:B------:R-:W-:-:S03]  /*b3a0*/  LOP3.LUT R252, R112, 0x60, RZ, 0x3c, !PT ;  /* 0x0000006070fc7812 */ /* 0x000fc600078e3cff */
[----:B--2---:R1:W-:Y:S04]  /*b3b0*/  LDGSTS.E [R0+0x30400], [R6.64], P6 ;  /* 0x3040000006007fae */ /* 0x0043e8000b121848 */
[----:B------:R1:W-:Y:S04]  /*b3c0*/  LDGSTS.E [R0+0x30c00], [R14.64], P6 ;  /* 0x30c000000e007fae */ /* 0x0003e8000b121848 */
[----:B---3--:R1:W-:Y:S04]  /*b3d0*/  LDGSTS.E [R0+0x31400], [R22.64], P6 ;  /* 0x3140000016007fae */ /* 0x0083e8000b121848 */
[----:B------:R1:W-:Y:S04]  /*b3e0*/  LDGSTS.E [R0+0x31c00], [R30.64], P6 ;  /* 0x31c000001e007fae */ /* 0x0003e8000b121848 */
[----:B------:R1:W-:Y:S04]  /*b3f0*/  LDGSTS.E [R0+0x32400], [R38.64], P6 ;  /* 0x3240000026007fae */ /* 0x0003e8000b121848 */
[----:B----4-:R1:W-:Y:S04]  /*b400*/  LDGSTS.E [R0+0x32c00], [R46.64], P6 ;  /* 0x32c000002e007fae */ /* 0x0103e8000b121848 */
[----:B------:R1:W-:Y:S04]  /*b410*/  LDGSTS.E [R0+0x33400], [R54.64], P6 ;  /* 0x3340000036007fae */ /* 0x0003e8000b121848 */
[----:B------:R1:W-:Y:S04]  /*b420*/  LDGSTS.E [R0+0x33c00], [R62.64], P6 ;  /* 0x33c000003e007fae */ /* 0x0003e8000b121848 */
[----:B------:R1:W-:Y:S04]  /*b430*/  LDGSTS.E [R0+0x34400], [R70.64], P6 ;  /* 0x3440000046007fae */ /* 0x0003e8000b121848 */
[----:B-----5:R1:W-:Y:S04]  /*b440*/  LDGSTS.E [R0+0x34c00], [R78.64], P6 ;  /* 0x34c000004e007fae */ /* 0x0203e8000b121848 */
        /* <DEDUP_REMOVED lines=15> */
[----:B------:R1:W-:Y:S04]  /*b540*/  LDGSTS.E [R0+0x3b400], [R80.64], P6 ;  /* 0x3b40000050007fae */ /* 0x0003e8000b121848 */
[----:B------:R4:W-:Y:S04]  /*b550*/  LDGSTS.E [R0+0x3bc00], [R72.64], P6 ;  /* 0x3bc0000048007fae */ /* 0x0009e8000b121848 */
[----:B------:R4:W-:Y:S04]  /*b560*/  LDGSTS.E [R0+0x3c400], [R64.64], P6 ;  /* 0x3c40000040007fae */ /* 0x0009e8000b121848 */
[----:B-1----:R-:W2:Y:S04]  /*b570*/  LDL.LU.64 R80, [R1+0x12d0] ;  /* 0x0012d00001507983 */ /* 0x002ea80000300a00 */
[----:B----4-:R-:W4:Y:S04]  /*b580*/  LDL.LU.64 R72, [R1+0x12c8] ;  /* 0x0012c80001487983 */ /* 0x010f280000300a00 */
        /* <DEDUP_REMOVED lines=14> */
[----:B-1----:R-:W2:Y:S04]  /*b670*/  LDL.LU.64 R8, [R1+0x1288] ;  /* 0x0012880001087983 */ /* 0x002ea80000300a00 */
[----:B------:R-:W3:Y:S04]  /*b680*/  LDL.64 R148, [R1+0x128] ;  /* 0x0001280001947983 */ /* 0x000ee80000100a00 */
        /* <DEDUP_REMOVED lines=9> */
[----:B------:R-:W5:Y:S04]  /*b720*/  LDL.64 R132, [R1+0x2d8] ;  /* 0x0002d80001847983 */ /* 0x000f680000100a00 */
        /* <DEDUP_REMOVED lines=8> */
[----:B--2---:R1:W-:Y:S04]  /*b7b0*/  LDGSTS.E [R252+0x30600], [R8.64], P6 ;  /* 0x3060000008fc7fae */ /* 0x0043e8000b121848 */
[----:B------:R2:W-:Y:S04]  /*b7c0*/  LDGSTS.E [R252+0x30e00], [R16.64], P6 ;  /* 0x30e0000010fc7fae */ /* 0x0005e8000b121848 */
[----:B------:R1:W-:Y:S04]  /*b7d0*/  LDGSTS.E [R252+0x31600], [R24.64], P6 ;  /* 0x3160000018fc7fae */ /* 0x0003e8000b121848 */
[----:B------:R1:W-:Y:S04]  /*b7e0*/  LDGSTS.E [R252+0x31e00], [R32.64], P6 ;  /* 0x31e0000020fc7fae */ /* 0x0003e8000b121848 */
[----:B------:R1:W-:Y:S04]  /*b7f0*/  LDGSTS.E [R252+0x32600], [R40.64], P6 ;  /* 0x3260000028fc7fae */ /* 0x0003e8000b121848 */
[----:B------:R1:W-:Y:S04]  /*b800*/  LDGSTS.E [R252+0x32e00], [R48.64], P6 ;  /* 0x32e0000030fc7fae */ /* 0x0003e8000b121848 */
[----:B------:R1:W-:Y:S04]  /*b810*/  LDGSTS.E [R252+0x33600], [R56.64], P6 ;  /* 0x3360000038fc7fae */ /* 0x0003e8000b121848 */
[----:B------:R1:W-:Y:S04]  /*b820*/  LDGSTS.E [R252+0x33e00], [R64.64], P6 ;  /* 0x33e0000040fc7fae */ /* 0x0003e8000b121848 */
[----:B----4-:R4:W-:Y:S04]  /*b830*/  LDGSTS.E [R252+0x34600], [R72.64], P6 ;  /* 0x3460000048fc7fae */ /* 0x0109e8000b121848 */
[----:B------:R1:W-:Y:S04]  /*b840*/  LDGSTS.E [R252+0x34e00], [R80.64], P6 ;  /* 0x34e0000050fc7fae */ /* 0x0003e8000b121848 */
[----:B---3--:R3:W-:Y:S04]  /*b850*/  LDGSTS.E [R252+0x35600], [R88.64], P6 ;  /* 0x3560000058fc7fae */ /* 0x0087e8000b121848 */
[----:B------:R1:W-:Y:S04]  /*b860*/  LDGSTS.E [R252+0x35e00], [R96.64], P6 ;  /* 0x35e0000060fc7fae */ /* 0x0003e8000b121848 */
[----:B-----5:R5:W-:Y:S04]  /*b870*/  LDGSTS.E [R252+0x36600], [R104.64], P6 ;  /* 0x3660000068fc7fae */ /* 0x020be8000b121848 */
[----:B------:R1:W-:Y:S04]  /*b880*/  LDGSTS.E [R252+0x36e00], [R148.64], P6 ;  /* 0x36e0000094fc7fae */ /* 0x0003e8000b121848 */
[----:B------:R2:W-:Y:S04]  /*b890*/  LDGSTS.E [R252+0x37600], [R250.64], P6 ;  /* 0x37600000fafc7fae */ /* 0x0005e8000b121848 */
[----:B------:R3:W-:Y:S04]  /*b8a0*/  LDGSTS.E [R252+0x37e00], [R146.64], P6 ;  /* 0x37e0000092fc7fae */ /* 0x0007e8000b121848 */
[----:B-1----:R-:W4:Y:S04]  /*b8b0*/  LDL.LU.64 R148, [R1+0x1280] ;  /* 0x0012800001947983 */ /* 0x002f280000300a00 */
[----:B--2---:R-:W2:Y:S04]  /*b8c0*/  LDL.LU.64 R250, [R1+0x1278] ;  /* 0x0012780001fa7983 */ /* 0x004ea80000300a00 */
[----:B---3--:R-:W3:Y:S04]  /*b8d0*/  LDL.LU.64 R146, [R1+0x1270] ;  /* 0x0012700001927983 */ /* 0x008ee80000300a00 */
[----:B------:R1:W-:Y:S04]  /*b8e0*/  LDGSTS.E [R252+0x38600], [R144.64], P6 ;  /* 0x3860000090fc7fae */ /* 0x0003e8000b121848 */
[----:B------:R5:W-:Y:S04]  /*b8f0*/  LDGSTS.E [R252+0x38e00], [R142.64], P6 ;  /* 0x38e000008efc7fae */ /* 0x000be8000b121848 */
[----:B------:R5:W-:Y:S04]  /*b900*/  LDGSTS.E [R252+0x39600], [R140.64], P6 ;  /* 0x396000008cfc7fae */ /* 0x000be8000b121848 */
[----:B-1----:R-:W2:Y:S04]  /*b910*/  LDL.LU.64 R144, [R1+0x1268] ;  /* 0x0012680001907983 */ /* 0x002ea80000300a00 */
[----:B-----5:R-:W5:Y:S04]  /*b920*/  LDL.LU.64 R142, [R1+0x1260] ;  /* 0x00126000018e7983 */ /* 0x020f680000300a00 */
        /* <DEDUP_REMOVED lines=11> */
[----:B------:R1:W-:Y:S04]  /*b9e0*/  LDGSTS.E [R252+0x3ce00], [R128.64], P6 ;  /* 0x3ce0000080fc7fae */ /* 0x0003e8000b121848 */
[----:B------:R1:W-:Y:S04]  /*b9f0*/  LDGSTS.E [R252+0x3d600], [R126.64], P6 ;  /* 0x3d6000007efc7fae */ /* 0x0003e8000b121848 */
[----:B------:R1:W-:Y:S04]  /*ba00*/  LDGSTS.E [R252+0x3de00], [R124.64], P6 ;  /* 0x3de000007cfc7fae */ /* 0x0003e8000b121848 */
[----:B------:R1:W-:Y:S04]  /*ba10*/  LDGSTS.E [R252+0x3e600], [R122.64], P6 ;  /* 0x3e6000007afc7fae */ /* 0x0003e8000b121848 */
[----:B------:R1:W-:Y:S04]  /*ba20*/  LDGSTS.E [R252+0x3ee00], [R120.64], P6 ;  /* 0x3ee0000078fc7fae */ /* 0x0003e8000b121848 */
[----:B------:R1:W-:Y:S04]  /*ba30*/  LDGSTS.E [R252+0x3f600], [R118.64], P6 ;  /* 0x3f60000076fc7fae */ /* 0x0003e8000b121848 */
[----:B------:R1:W-:Y:S04]  /*ba40*/  LDGSTS.E [R252+0x3fe00], [R116.64], P6 ;  /* 0x3fe0000074fc7fae */ /* 0x0003e8000b121848 */
[----:B------:R-:W0:Y:S04]  /*ba50*/  LDGDEPBAR ;  /* 0x00000000000079af */ /* 0x000e280000000000 */
[----:B------:R-:W3:Y:S04]  /*ba60*/  LDL.LU.64 R130, [R1+0x170] ;  /* 0x0001700001827983 */ /* 0x000ee80000300a00 */
[----:B-1----:R-:W4:Y:S04]  /*ba70*/  LDL.LU.64 R128, [R1+0x120] ;  /* 0x0001200001807983 */ /* 0x002f280000300a00 */
[----:B------:R-:W5:Y:S01]  /*ba80*/  LDL.LU.64 R126, [R1+0x110] ;  /* 0x00011000017e7983 */ /* 0x000f620000300a00 */
[----:B------:R-:W-:Y:S01]  /*ba90*/  IMAD.WIDE R132, R248, 0x4, R108 ;  /* 0x00000004f8847825 */ /* 0x000fe200078e026c */
[----:B------:R-:W-:-:S02]  /*baa0*/  LOP3.LUT R108, R115, 0x7f, RZ, 0xc0, !PT ;  /* 0x0000007f736c7812 */ /* 0x000fc400078ec0ff */
[----:B------:R-:W5:Y:S01]  /*bab0*/  LDL.LU.64 R124, [R1+0xd0] ;  /* 0x0000d000017c7983 */ /* 0x000f620000300a00 */
[----:B------:R-:W-:Y:S01]  /*bac0*/  IMAD.WIDE R110, R248, 0x4, R110 ;  /* 0x00000004f86e7825 */ /* 0x000fe200078e026e */
[----:B------:R-:W-:Y:S02]  /*bad0*/  IADD3 R0, R249, -0x49, RZ ;  /* 0xffffffb7f9007810 */ /* 0x000fe40007ffe0ff */
[----:B------:R-:W5:Y:S01]  /*bae0*/  LDL.LU.64 R122, [R1+0xc8] ;  /* 0x0000c800017a7983 */ /* 0x000f620000300a00 */
[----:B------:R-:W-:-:S03]  /*baf0*/  IMAD.SHL.U32 R109, R108, 0x4, RZ ;  /* 0x000000046c6d7824 */ /* 0x000fc600078e00ff */
[----:B------:R-:W-:Y:S06]  /*bb00*/  BAR.SYNC.DEFER_BLOCKING 0x0 ;  /* 0x0000000000007b1d */ /* 0x000fec0000010000 */
[----:B------:R-:W5:Y:S04]  /*bb10*/  LDL.LU.64 R120, [R1+0x90] ;  /* 0x0000900001787983 */ /* 0x000f680000300a00 */
[----:B------:R-:W-:Y:S04]  /*bb20*/  STL.64 [R1+0x790], R110 ;  /* 0x0007906e01007387 */ /* 0x000fe80000100a00 */
[----:B------:R-:W5:Y:S04]  /*bb30*/  LDL.LU.64 R118, [R1+0x88] ;  /* 0x0000880001767983 */ /* 0x000f680000300a00 */
[----:B------:R2:W-:Y:S04]  /*bb40*/  STL.64 [R1+0x788], R132 ;  /* 0x0007888401007387 */ /* 0x0005e80000100a00 */
[----:B------:R-:W5:Y:S04]  /*bb50*/  LDL.LU.64 R116, [R1+0x50] ;  /* 0x0000500001747983 */ /* 0x000f680000300a00 */
[----:B------:R-:W-:Y:S01]  /*bb60*/  @!PT LDS RZ, [RZ] ;  /* 0x00000000fffff984 */ /* 0x000fe20000000800 */
[----:B------:R-:W-:Y:S01]  /*bb70*/  @!PT LDS RZ, [RZ] ;  /* 0x00000000fffff984 */ /* 0x000fe20000000800 */
[----:B------:R-:W-:Y:S01]  /*bb80*/  @!PT LDS RZ, [RZ] ;  /* 0x00000000fffff984 */ /* 0x000fe20000000800 */
[----:B------:R1:W-:Y:S04]  /*bb90*/  LDGSTS.E [R109+0x10000], [R110.64], !P0 ;  /* 0x100000006e6d7fae */ /* 0x0003e8000c121848 */
[----:B------:R-:W5:Y:S04]  /*bba0*/  LDL.LU.64 R114, [R1+0x48] ;  /* 0x0000480001727983 */ /* 0x000f680000300a00 */
[----:B------:R2:W-:Y:S02]  /*bbb0*/  LDGSTS.E [R109+0x10200], [R132.64], !P0 ;  /* 0x10200000846d7fae */ /* 0x0005e4000c121848 */
[----:B--2---:R-:W-:-:S02]  /*bbc0*/  IMAD.WIDE R132, R248, 0x4, R112 ;  /* 0x00000004f8847825 */ /* 0x004fc400078e0270 */
[----:B------:R-:W2:Y:S01]  /*bbd0*/  LDL.LU.64 R112, [R1+0x10] ;  /* 0x0000100001707983 */ /* 0x000ea20000300a00 */
[----:B------:R-:W-:Y:S02]  /*bbe0*/  ISETP.GE.U32.AND P6, PT, R0, 0x7fffff78, PT ;  /* 0x7fffff780000780c */ /* 0x000fe40003fc6070 */
[C---:B------:R-:W-:Y:S01]  /*bbf0*/  IADD3 R0, R249.reuse, -0x4d, RZ ;  /* 0xffffffb3f9007810 */ /* 0x040fe20007ffe0ff */
[----:B------:R1:W-:Y:S03]  /*bc00*/  LDGSTS.E [R109+0x11000], [R132.64], !P2 ;  /* 0x11000000846d7fae */ /* 0x0003e6000d121848 */
[----:B------:R-:W-:Y:S01]  /*bc10*/  ISETP.GE.U32.AND P0, PT, R0, 0x7fffff74, PT ;  /* 0x7fffff740000780c */ /* 0x000fe20003f06070 */
[----:B-1----:R-:W2:Y:S01]  /*bc20*/  LDL.LU.64 R110, [R1+0x8] ;  /* 0x00000800016e7983 */ /* 0x002ea20000300a00 */
[----:B------:R-:W-:-:S03]  /*bc30*/  IADD3 R0, R249, -0x51, RZ ;  /* 0xffffffaff9007810 */ /* 0x000fc60007ffe0ff */
[----:B------:R1:W-:Y:S04]  /*bc40*/  STL.64 [R1+0x750], R132 ;  /* 0x0007508401007387 */ /* 0x0003e80000100a00 */
[----:B-1----:R-:W2:Y:S01]  /*bc50*/  LDL.LU.64 R132, [R1+0x1238] ;  /* 0x0012380001847983 */ /* 0x002ea20000300a00 */
[----:B---3--:R-:W-:-:S04]  /*bc60*/  IMAD.WIDE R130, R248, 0x4, R130 ;  /* 0x00000004f8827825 */ /* 0x008fc800078e0282 */
[----:B----4-:R-:W-:Y:S01]  /*bc70*/  IMAD.WIDE R128, R248, 0x4, R128 ;  /* 0x00000004f8807825 */ /* 0x010fe200078e0280 */
[----:B------:R1:W-:Y:S01]  /*bc80*/  LDGSTS.E [R109+0x11200], [R130.64], !P2 ;  /* 0x11200000826d7fae */ /* 0x0003e2000d121848 */
[----:B------:R-:W-:Y:S02]  /*bc90*/  ISETP.GE.U32.AND P2, PT, R0, 0x7fffff70, PT ;  /* 0x7fffff700000780c */ /* 0x000fe40003f46070 */
[C---:B-----5:R-:W-:Y:S01]  /*bca0*/  IMAD.WIDE R126, R248.reuse, 0x4, R126 ;  /* 0x00000004f87e7825 */ /* 0x060fe200078e027e */
[C---:B------:R-:W-:Y:S01]  /*bcb0*/  IADD3 R0, R249.reuse, -0x55, RZ ;  /* 0xffffffabf9007810 */ /* 0x040fe20007ffe0ff */
[----:B------:R3:W-:Y:S02]  /*bcc0*/  LDGSTS.E [R109+0x12000], [R128.64], !P6 ;  /* 0x12000000806d7fae */ /* 0x0007e4000f121848 */
[----:B------:R-:W-:Y:S02]  /*bcd0*/  IMAD.WIDE R124, R248, 0x4, R124 ;  /* 0x00000004f87c7825 */ /* 0x000fe400078e027c */
[----:B------:R4:W-:Y:S01]  /*bce0*/  LDGSTS.E [R109+0x12200], [R126.64], !P6 ;  /* 0x122000007e6d7fae */ /* 0x0009e2000f121848 */
[----:B------:R-:W-:Y:S01]  /*bcf0*/  ISETP.GE.U32.AND P6, PT, R0, 0x7fffff6c, PT ;  /* 0x7fffff6c0000780c */ /* 0x000fe20003fc6070 */
[----:B------:R-:W-:Y:S01]  /*bd00*/  IMAD.WIDE R122, R248, 0x4, R122 ;  /* 0x00000004f87a7825 */ /* 0x000fe200078e027a */
[----:B------:R-:W-:Y:S01]  /*bd10*/  IADD3 R0, R249, -0x59, RZ ;  /* 0xffffffa7f9007810 */ /* 0x000fe20007ffe0ff */
[----:B------:R1:W-:Y:S04]  /*bd20*/  STL.64 [R1+0x748], R130 ;  /* 0x0007488201007387 */ /* 0x0003e80000100a00 */
[----:B------:R5:W-:Y:S04]  /*bd30*/  LDGSTS.E [R109+0x13000], [R124.64], !P0 ;  /* 0x130000007c6d7fae */ /* 0x000be8000c121848 */
[----:B------:R3:W-:Y:S04]  /*bd40*/  LDGSTS.E [R109+0x13200], [R122.64], !P0 ;  /* 0x132000007a6d7fae */ /* 0x0007e8000c121848 */
[----:B-1----:R-:W2:Y:S01]  /*bd50*/  LDL.LU.64 R130, [R1+0x1230] ;  /* 0x0012300001827983 */ /* 0x002ea20000300a00 */
[----:B------:R-:W-:-:S03]  /*bd60*/  ISETP.GE.U32.AND P0, PT, R0, 0x7fffff68, PT ;  /* 0x7fffff680000780c */ /* 0x000fc60003f06070 */
[----:B------:R3:W-:Y:S01]  /*bd70*/  STL.64 [R1+0x710], R128 ;  /* 0x0007108001007387 */ /* 0x0007e20000100a00 */
[----:B------:R-:W-:-:S04]  /*bd80*/  IMAD.WIDE R120, R248, 0x4, R120 ;  /* 0x00000004f8787825 */ /* 0x000fc800078e0278 */
[C---:B------:R-:W-:Y:S01]  /*bd90*/  IMAD.WIDE R118, R248.reuse, 0x4, R118 ;  /* 0x00000004f8767825 */ /* 0x040fe200078e0276 */
[----:B------:R1:W-:Y:S03]  /*bda0*/  LDGSTS.E [R109+0x14000], [R120.64], !P2 ;  /* 0x14000000786d7fae */ /* 0x0003e6000d121848 */
[C---:B------:R-:W-:Y:S01]  /*bdb0*/  IMAD.WIDE R116, R248.reuse, 0x4, R116 ;  /* 0x00000004f8747825 */ /* 0x040fe200078e0274 */
[----:B------:R1:W-:Y:S04]  /*bdc0*/  LDGSTS.E [R109+0x14200], [R118.64], !P2 ;  /* 0x14200000766d7fae */ /* 0x0003e8000d121848 */
[----:B---3--:R-:W3:Y:S04]  /*bdd0*/  LDL.LU.64 R128, [R1+0x1228] ;  /* 0x0012280001807983 */ /* 0x008ee80000300a00 */
[----:B------:R4:W-:Y:S01]  /*bde0*/  STL.64 [R1+0x708], R126 ;  /* 0x0007087e01007387 */ /* 0x0009e20000100a00 */
[----:B------:R-:W-:-:S03]  /*bdf0*/  IMAD.WIDE R114, R248, 0x4, R114 ;  /* 0x00000004f8727825 */ /* 0x000fc600078e0272 */
[----:B------:R1:W-:Y:S04]  /*be00*/  LDGSTS.E [R109+0x15000], [R116.64], !P6 ;  /* 0x15000000746d7fae */ /* 0x0003e8000f121848 */
[----:B------:R1:W-:Y:S04]  /*be10*/  LDGSTS.E [R109+0x15200], [R114.64], !P6 ;  /* 0x15200000726d7fae */ /* 0x0003e8000f121848 */
[----:B----4-:R-:W4:Y:S04]  /*be20*/  LDL.LU.64 R126, [R1+0x1220] ;  /* 0x00122000017e7983 */ /* 0x010f280000300a00 */
[----:B------:R5:W-:Y:S04]  /*be30*/  STL.64 [R1+0x6d0], R124 ;  /* 0x0006d07c01007387 */ /* 0x000be80000100a00 */
[----:B-----5:R-:W5:Y:S04]  /*be40*/  LDL.LU.64 R124, [R1+0x1218] ;  /* 0x00121800017c7983 */ /* 0x020f680000300a00 */
[----:B------:R1:W-:Y:S04]  /*be50*/  STL.64 [R1+0x6c8], R122 ;  /* 0x0006c87a01007387 */ /* 0x0003e80000100a00 */
[----:B-1----:R-:W3:Y:S04]  /*be60*/  LDL.LU.64 R122, [R1+0x1210] ;  /* 0x00121000017a7983 */ /* 0x002ee80000300a00 */
[----:B------:R1:W-:Y:S04]  /*be70*/  STL.64 [R1+0x690], R120 ;  /* 0x0006907801007387 */ /* 0x0003e80000100a00 */
[----:B-1----:R-:W3:Y:S04]  /*be80*/  LDL.LU.64 R120, [R1+0x1208] ;  /* 0x0012080001787983 */ /* 0x002ee80000300a00 */
[----:B------:R1:W-:Y:S04]  /*be90*/  STL.64 [R1+0x688], R118 ;  /* 0x0006887601007387 */ /* 0x0003e80000100a00 */
[----:B-1----:R-:W3:Y:S04]  /*bea0*/  LDL.LU.64 R118, [R1+0x1200] ;  /* 0x0012000001767983 */ /* 0x002ee80000300a00 */
[----:B------:R1:W-:Y:S04]  /*beb0*/  STL.64 [R1+0x650], R116 ;  /* 0x0006507401007387 */ /* 0x0003e80000100a00 */
[----:B-1----:R-:W3:Y:S04]  /*bec0*/  LDL.LU.64 R116, [R1+0x11f8] ;  /* 0x0011f80001747983 */ /* 0x002ee80000300a00 */
[----:B------:R1:W-:Y:S04]  /*bed0*/  STL.64 [R1+0x648], R114 ;  /* 0x0006487201007387 */ /* 0x0003e80000100a00 */
[----:B-1----:R-:W3:Y:S01]  /*bee0*/  LDL.LU.64 R114, [R1+0x11f0] ;  /* 0x0011f00001727983 */ /* 0x002ee20000300a00 */
[----:B--2---:R-:W-:-:S05]  /*bef0*/  IMAD.WIDE R112, R248, 0x4, R112 ;  /* 0x00000004f8707825 */ /* 0x004fca00078e0270 */
[----:B------:R1:W-:Y:S04]  /*bf00*/  STL.64 [R1+0x610], R112 ;  /* 0x0006107001007387 */ /* 0x0003e80000100a00 */
[----:B------:R1:W-:Y:S04]  /*bf10*/  LDGSTS.E [R109+0x16000], [R112.64], !P0 ;  /* 0x16000000706d7fae */ /* 0x0003e8000c121848 */
[----:B-1----:R-:W2:Y:S01]  /*bf20*/  LDL.LU.64 R112, [R1+0x11e8] ;  /* 0x0011e80001707983 */ /* 0x002ea20000300a00 */
[----:B------:R-:W-:Y:S01]  /*bf30*/  IADD3 R0, R249, -0x5d, RZ ;  /* 0xffffffa3f9007810 */ /* 0x000fe20007ffe0ff */
[----:B------:R-:W-:-:S03]  /*bf40*/  IMAD.WIDE R110, R248, 0x4, R110 ;  /* 0x00000004f86e7825 */ /* 0x000fc600078e026e */
[----:B------:R-:W-:Y:S02]  /*bf50*/  ISETP.GE.U32.AND P2, PT, R0, 0x7fffff64, PT ;  /* 0x7fffff640000780c */ /* 0x000fe40003f46070 */
[C---:B------:R-:W-:Y:S01]  /*bf60*/  IADD3 R0, R249.reuse, -0x61, RZ ;  /* 0xffffff9ff9007810 */ /* 0x040fe20007ffe0ff */
[----:B------:R3:W-:Y:S03]  /*bf70*/  STL.64 [R1+0x608], R110 ;  /* 0x0006086e01007387 */ /* 0x0007e60000100a00 */
[----:B------:R-:W-:Y:S01]  /*bf80*/  ISETP.GE.U32.AND P6, PT, R0, 0x7fffff60, PT ;  /* 0x7fffff600000780c */ /* 0x000fe20003fc6070 */
[----:B------:R3:W-:Y:S01]  /*bf90*/  LDGSTS.E [R109+0x16200], [R110.64], !P0 ;  /* 0x162000006e6d7fae */ /* 0x0007e2000c121848 */
[----:B------:R-:W-:-:S04]  /*bfa0*/  IADD3 R0, R249, -0x65, RZ ;  /* 0xffffff9bf9007810 */ /* 0x000fc80007ffe0ff */
[----:B------:R-:W-:Y:S02]  /*bfb0*/  ISETP.GE.U32.AND P0, PT, R0, 0x7fffff5c, PT ;  /* 0x7fffff5c0000780c */ /* 0x000fe40003f06070 */
[----:B------:R-:W-:Y:S01]  /*bfc0*/  IADD3 R0, R249, -0x69, RZ ;  /* 0xffffff97f9007810 */ /* 0x000fe20007ffe0ff */
[----:B---3--:R-:W-:-:S04]  /*bfd0*/  IMAD.WIDE R110, R248, 0x4, R114 ;  /* 0x00000004f86e7825 */ /* 0x008fc800078e0272 */
[----:B--2---:R-:W-:-:S05]  /*bfe0*/  IMAD.WIDE R112, R248, 0x4, R112 ;  /* 0x00000004f8707825 */ /* 0x004fca00078e0270 */
[----:B------:R1:W-:Y:S04]  /*bff0*/  STL.64 [R1+0x5d0], R112 ;  /* 0x0005d07001007387 */ /* 0x0003e80000100a00 */
[----:B------:R1:W-:Y:S04]  /*c000*/  LDGSTS.E [R109+0x17000], [R112.64], !P2 ;  /* 0x17000000706d7fae */ /* 0x0003e8000d121848 */
[----:B------:R2:W-:Y:S04]  /*c010*/  STL.64 [R1+0x5c8], R110 ;  /* 0x0005c86e01007387 */ /* 0x0005e80000100a00 */
[----:B------:R2:W-:Y:S01]  /*c020*/  LDGSTS.E [R109+0x17200], [R110.64], !P2 ;  /* 0x172000006e6d7fae */ /* 0x0005e2000d121848 */
[----:B-1----:R-:W-:Y:S01]  /*c030*/  IMAD.WIDE R112, R248, 0x4, R116 ;  /* 0x00000004f8707825 */ /* 0x002fe200078e0274 */
[----:B------:R-:W-:-:S02]  /*c040*/  ISETP.GE.U32.AND P2, PT, R0, 0x7fffff58, PT ;  /* 0x7fffff580000780c */ /* 0x000fc40003f46070 */
[----:B------:R-:W-:Y:S01]  /*c050*/  IADD3 R0, R249, -0x6d, RZ ;  /* 0xffffff93f9007810 */ /* 0x000fe20007ffe0ff */
[C---:B--2---:R-:W-:Y:S01]  /*c060*/  IMAD.WIDE R110, R248.reuse, 0x4, R118 ;  /* 0x00000004f86e7825 */ /* 0x044fe200078e0276 */
[----:B------:R1:W-:Y:S04]  /*c070*/  STL.64 [R1+0x598], R112 ;  /* 0x0005987001007387 */ /* 0x0003e80000100a00 */
[----:B------:R1:W-:Y:S04]  /*c080*/  LDGSTS.E [R109+0x18000], [R112.64], !P6 ;  /* 0x18000000706d7fae */ /* 0x0003e8000f121848 */
[----:B------:R2:W-:Y:S04]  /*c090*/  STL.64 [R1+0x590], R110 ;  /* 0x0005906e01007387 */ /* 0x0005e80000100a00 */
[----:B------:R2:W-:Y:S01]  /*c0a0*/  LDGSTS.E [R109+0x18200], [R110.64], !P6 ;  /* 0x182000006e6d7fae */ /* 0x0005e2000f121848 */
[----:B-1----:R-:W-:Y:S01]  /*c0b0*/  IMAD.WIDE R112, R248, 0x4, R120 ;  /* 0x00000004f8707825 */ /* 0x002fe200078e0278 */
[----:B------:R-:W-:-:S03]  /*c0c0*/  ISETP.GE.U32.AND P6, PT, R0, 0x7fffff54, PT ;  /* 0x7fffff540000780c */ /* 0x000fc60003fc6070 */
[----:B--2---:R-:W-:Y:S01]  /*c0d0*/  IMAD.WIDE R110, R248, 0x4, R122 ;  /* 0x00000004f86e7825 */ /* 0x004fe200078e027a */
[----:B------:R5:W-:Y:S04]  /*c0e0*/  STL.64 [R1+0x568], R112 ;  /* 0x0005687001007387 */ /* 0x000be80000100a00 */
[----:B------:R5:W-:Y:S01]  /*c0f0*/  LDGSTS.E [R109+0x19000], [R112.64], !P0 ;  /* 0x19000000706d7fae */ /* 0x000be2000c121848 */
[----:B------:R-:W-:-:S03]  /*c100*/  IADD3 R0, R249, -0x71, RZ ;  /* 0xffffff8ff9007810 */ /* 0x000fc60007ffe0ff */
[----:B------:R4:W-:Y:S04]  /*c110*/  STL.64 [R1+0x560], R110 ;  /* 0x0005606e01007387 */ /* 0x0009e80000100a00 */
[----:B------:R4:W-:Y:S01]  /*c120*/  LDGSTS.E [R109+0x19200], [R110.64], !P0 ;  /* 0x192000006e6d7fae */ /* 0x0009e2000c121848 */
[----:B-----5:R-:W-:Y:S01]  /*c130*/  IMAD.WIDE R112, R248, 0x4, R124 ;  /* 0x00000004f8707825 */ /* 0x020fe200078e027c */
[----:B------:R-:W-:-:S03]  /*c140*/  ISETP.GE.U32.AND P0, PT, R0, 0x7fffff50, PT ;  /* 0x7fffff500000780c */ /* 0x000fc60003f06070 */
[C---:B----4-:R-:W-:Y:S01]  /*c150*/  IMAD.WIDE R110, R248.reuse, 0x4, R126 ;  /* 0x00000004f86e7825 */ /* 0x050fe200078e027e */
[----:B------:R1:W-:Y:S04]  /*c160*/  STL.64 [R1+0x540], R112 ;  /* 0x0005407001007387 */ /* 0x0003e80000100a00 */
[----:B------:R1:W-:Y:S04]  /*c170*/  LDGSTS.E [R109+0x1a000], [R112.64], !P2 ;  /* 0x1a000000706d7fae */ /* 0x0003e8000d121848 */
[----:B------:R2:W-:Y:S04]  /*c180*/  STL.64 [R1+0x538], R110 ;  /* 0x0005386e01007387 */ /* 0x0005e80000100a00 */
[----:B------:R2:W-:Y:S01]  /*c190*/  LDGSTS.E [R109+0x1a200], [R110.64], !P2 ;  /* 0x1a2000006e6d7fae */ /* 0x0005e2000d121848 */
[----:B-1----:R-:W-:-:S04]  /*c1a0*/  IMAD.WIDE R112, R248, 0x4, R128 ;  /* 0x00000004f8707825 */ /* 0x002fc800078e0280 */
[C---:B--2---:R-:W-:Y:S01]  /*c1b0*/  IMAD.WIDE R110, R248.reuse, 0x4, R130 ;  /* 0x00000004f86e7825 */ /* 0x044fe200078e0282 */
[----:B------:R1:W-:Y:S04]  /*c1c0*/  STL.64 [R1+0x510], R112 ;  /* 0x0005107001007387 */ /* 0x0003e80000100a00 */
[----:B------:R1:W-:Y:S04]  /*c1d0*/  LDGSTS.E [R109+0x1b000], [R112.64], !P6 ;  /* 0x1b000000706d7fae */ /* 0x0003e8000f121848 */
[----:B------:R2:W-:Y:S04]  /*c1e0*/  STL.64 [R1+0x508], R110 ;  /* 0x0005086e01007387 */ /* 0x0005e80000100a00 */
[----:B------:R2:W-:Y:S01]  /*c1f0*/  LDGSTS.E [R109+0x1b200], [R110.64], !P6 ;  /* 0x1b2000006e6d7fae */ /* 0x0005e2000f121848 */
[----:B-1----:R-:W-:-:S04]  /*c200*/  IMAD.WIDE R112, R248, 0x4, R134 ;  /* 0x00000004f8707825 */ /* 0x002fc800078e0286 */
[----:B--2---:R-:W-:-:S05]  /*c210*/  IMAD.WIDE R110, R248, 0x4, R132 ;  /* 0x00000004f86e7825 */ /* 0x004fca00078e0284 */
[----:B------:R1:W-:Y:S04]  /*c220*/  STL.64 [R1+0x4e0], R110 ;  /* 0x0004e06e01007387 */ /* 0x0003e80000100a00 */
[----:B------:R-:W2:Y:S04]  /*c230*/  LDL.LU.64 R114, [R1+0x1d0] ;  /* 0x0001d00001727983 */ /* 0x000ea80000300a00 */
[----:B------:R1:W-:Y:S04]  /*c240*/  LDGSTS.E [R109+0x1c000], [R110.64], !P0 ;  /* 0x1c0000006e6d7fae */ /* 0x0003e8000c121848 */
[----:B------:R3:W-:Y:S01]  /*c250*/  STL.64 [R1+0x4d8], R112 ;  /* 0x0004d87001007387 */ /* 0x0007e20000100a00 */
[----:B------:R-:W-:Y:S01]  /*c260*/  IADD3 R0, R249, -0x75, RZ ;  /* 0xffffff8bf9007810 */ /* 0x000fe20007ffe0ff */
[----:B------:R-:W-:-:S02]  /*c270*/  IMAD.WIDE R116, R248, 0x4, R136 ;  /* 0x00000004f8747825 */ /* 0x000fc400078e0288 */
[----:B------:R3:W-:Y:S04]  /*c280*/  LDGSTS.E [R109+0x1c200], [R112.64], !P0 ;  /* 0x1c200000706d7fae */ /* 0x0007e8000c121848 */
[----:B-1----:R-:W4:Y:S01]  /*c290*/  LDL.LU.64 R110, [R1+0x1c0] ;  /* 0x0001c000016e7983 */ /* 0x002f220000300a00 */
[----:B------:R-:W-:Y:S02]  /*c2a0*/  ISETP.GE.U32.AND P2, PT, R0, 0x7fffff4c, PT ;  /* 0x7fffff4c0000780c */ /* 0x000fe40003f46070 */
[----:B------:R-:W-:-:S04]  /*c2b0*/  IADD3 R0, R249, -0x79, RZ ;  /* 0xffffff87f9007810 */ /* 0x000fc80007ffe0ff */
[----:B------:R-:W-:Y:S01]  /*c2c0*/  ISETP.GE.U32.AND P6, PT, R0, 0x7fffff48, PT ;  /* 0x7fffff480000780c */ /* 0x000fe20003fc6070 */
[C---:B---3--:R-:W-:Y:S01]  /*c2d0*/  IMAD.WIDE R112, R248.reuse, 0x4, R138 ;  /* 0x00000004f8707825 */ /* 0x048fe200078e028a */
[----:B------:R1:W-:Y:S04]  /*c2e0*/  STL.64 [R1+0x4c0], R116 ;  /* 0x0004c07401007387 */ /* 0x0003e80000100a00 */
[----:B------:R3:W-:Y:S04]  /*c2f0*/  STL.64 [R1+0x4b8], R112 ;  /* 0x0004b87001007387 */ /* 0x0007e80000100a00 */
[----:B------:R1:W-:Y:S04]  /*c300*/  LDGSTS.E [R109+0x1d000], [R116.64], !P2 ;  /* 0x1d000000746d7fae */ /* 0x0003e8000d121848 */
[----:B------:R3:W-:Y:S04]  /*c310*/  LDGSTS.E [R109+0x1d200], [R112.64], !P2 ;  /* 0x1d200000706d7fae */ /* 0x0007e8000d121848 */
[----:B------:R-:W5:Y:S01]  /*c320*/  LDL.LU.64 R132, [R1+0x168] ;  /* 0x0001680001847983 */ /* 0x000f620000300a00 */
[----:B-1----:R-:W-:-:S03]  /*c330*/  IMAD.WIDE R116, R248, 0x4, R140 ;  /* 0x00000004f8747825 */ /* 0x002fc600078e028c */
[----:B------:R-:W5:Y:S01]  /*c340*/  LDL.LU.64 R130, [R1+0x160] ;  /* 0x0001600001827983 */ /* 0x000f620000300a00 */
[----:B---3--:R-:W-:-:S03]  /*c350*/  IMAD.WIDE R112, R248, 0x4, R142 ;  /* 0x00000004f8707825 */ /* 0x008fc600078e028e */
[----:B------:R-:W3:Y:S04]  /*c360*/  LDL.LU.64 R128, [R1+0x108] ;  /* 0x0001080001807983 */ /* 0x000ee80000300a00 */
[----:B------:R-:W3:Y:S04]  /*c370*/  LDL.LU.64 R126, [R1+0x100] ;  /* 0x00010000017e7983 */ /* 0x000ee80000300a00 */
[----:B------:R-:W-:Y:S04]  /*c380*/  STL.64 [R1+0x4a0], R116 ;  /* 0x0004a07401007387 */ /* 0x000fe80000100a00 */
[----:B------:R1:W-:Y:S04]  /*c390*/  LDGSTS.E [R109+0x1e000], [R116.64], !P6 ;  /* 0x1e000000746d7fae */ /* 0x0003e8000f121848 */
[----:B------:R1:W-:Y:S04]  /*c3a0*/  STL.64 [R1+0x498], R112 ;  /* 0x0004987001007387 */ /* 0x0003e80000100a00 */
[----:B------:R1:W-:Y:S01]  /*c3b0*/  LDGSTS.E [R109+0x1e200], [R112.64], !P6 ;  /* 0x1e200000706d7fae */ /* 0x0003e2000f121848 */
[----:B------:R-:W-:Y:S01]  /*c3c0*/  IADD3 R0, R249, -0x7d, RZ ;  /* 0xffffff83f9007810 */ /* 0x000fe20007ffe0ff */
[----:B------:R-:W-:-:S02]  /*c3d0*/  IMAD.WIDE R118, R248, 0x4, R144 ;  /* 0x00000004f8767825 */ /* 0x000fc400078e0290 */
[----:B------:R-:W3:Y:S04]  /*c3e0*/  LDL.LU.64 R124, [R1+0xc0] ;  /* 0x0000c000017c7983 */ /* 0x000ee80000300a00 */
[----:B-1----:R-:W1:Y:S01]  /*c3f0*/  S2R R113, SR_TID.X ;  /* 0x0000000000717919 */ /* 0x002e620000002100 */
[----:B------:R-:W-:Y:S02]  /*c400*/  ISETP.GE.U32.AND P0, PT, R0, 0x7fffff44, PT ;  /* 0x7fffff440000780c */ /* 0x000fe40003f06070 */
[----:B------:R-:W-:Y:S01]  /*c410*/  IADD3 R0, R249, -0x42, RZ ;  /* 0xffffffbef9007810 */ /* 0x000fe20007ffe0ff */
[----:B------:R-:W-:Y:S01]  /*c420*/  IMAD.WIDE R116, R248, 0x4, R146 ;  /* 0x00000004f8747825 */ /* 0x000fe200078e0292 */
[----:B------:R-:W3:Y:S02]  /*c430*/  LDL.LU.64 R122, [R1+0xb8] ;  /* 0x0000b800017a7983 */ /* 0x000ee40000300a00 */
[----:B------:R-:W-:-:S02]  /*c440*/  ISETP.GE.U32.AND P2, PT, R0, 0x7fffff7f, PT ;  /* 0x7fffff7f0000780c */ /* 0x000fc40003f46070 */
[----:B------:R1:W-:Y:S04]  /*c450*/  STL.64 [R1+0x490], R118 ;  /* 0x0004907601007387 */ /* 0x0003e80000100a00 */
[----:B------:R1:W-:Y:S04]  /*c460*/  STL.64 [R1+0x180], R116 ;  /* 0x0001807401007387 */ /* 0x0003e80000100a00 */
[----:B------:R1:W-:Y:S04]  /*c470*/  LDGSTS.E [R109+0x1f000], [R118.64], !P0 ;  /* 0x1f000000766d7fae */ /* 0x0003e8000c121848 */
[----:B------:R-:W3:Y:S01]  /*c480*/  LDL.LU.64 R120, [R1+0x80] ;  /* 0x0000800001787983 */ /* 0x000ee20000300a00 */
[----:B-1----:R-:W-:-:S03]  /*c490*/  LOP3.LUT R113, R113, 0x7f, RZ, 0xc0, !PT ;  /* 0x0000007f71717812 */ /* 0x002fc600078ec0ff */
[----:B------:R1:W-:Y:S02]  /*c4a0*/  LDGSTS.E [R109+0x1f200], [R116.64], !P0 ;  /* 0x1f200000746d7fae */ /* 0x0003e4000c121848 */
[----:B------:R-:W-:Y:S02]  /*c4b0*/  IMAD.SHL.U32 R113, R113, 0x4, RZ ;  /* 0x0000000471717824 */ /* 0x000fe400078e00ff */
[----:B------:R-:W3:Y:S03]  /*c4c0*/  LDL.LU.64 R118, [R1+0x78] ;  /* 0x0000780001767983 */ /* 0x000ee60000300a00 */
[----:B------:R-:W-:Y:S01]  /*c4d0*/  LOP3.LUT R113, R113, 0x20, RZ, 0x3c, !PT ;  /* 0x0000002071717812 */ /* 0x000fe200078e3cff */
[----:B-1----:R-:W3:Y:S01]  /*c4e0*/  LDL.LU.64 R116, [R1+0x40] ;  /* 0x0000400001747983 */ /* 0x002ee20000300a00 */
[----:B--2---:R-:W-:-:S03]  /*c4f0*/  IMAD.WIDE R134, R248, 0x4, R114 ;  /* 0x00000004f8867825 */ /* 0x004fc600078e0272 */
[----:B------:R-:W2:Y:S04]  /*c500*/  LDL.LU.64 R114, [R1+0x38] ;  /* 0x0000380001727983 */ /* 0x000ea80000300a00 */
[----:B------:R-:W-:Y:S04]  /*c510*/  STL.64 [R1+0x780], R134 ;  /* 0x0007808601007387 */ /* 0x000fe80000100a00 */
[----:B------:R1:W-:Y:S01]  /*c520*/  LDGSTS.E [R113+0x10400], [R134.64], !P2 ;  /* 0x1040000086717fae */ /* 0x0003e2000d121848 */
[----:B----4-:R-:W-:-:S05]  /*c530*/  IMAD.WIDE R110, R248, 0x4, R110 ;  /* 0x00000004f86e7825 */ /* 0x010fca00078e026e */
[----:B------:R4:W-:Y:S04]  /*c540*/  STL.64 [R1+0x778], R110 ;  /* 0x0007786e01007387 */ /* 0x0009e80000100a00 */
[----:B------:R4:W-:Y:S04]  /*c550*/  LDGSTS.E [R113+0x10600], [R110.64], !P2 ;  /* 0x106000006e717fae */ /* 0x0009e8000d121848 */
[----:B----4-:R-:W4:Y:S01]  /*c560*/  LDL.LU.64 R110, [R1] ;  /* 0x00000000016e7983 */ /* 0x010f220000300a00 */
[----:B------:R-:W-:-:S04]  /*c570*/  IADD3 R0, R249, -0x46, RZ ;  /* 0xffffffbaf9007810 */ /* 0x000fc80007ffe0ff */
[----:B------:R-:W-:Y:S02]  /*c580*/  ISETP.GE.U32.AND P6, PT, R0, 0x7fffff7b, PT ;  /* 0x7fffff7b0000780c */ /* 0x000fe40003fc6070 */
[----:B------:R-:W-:Y:S01]  /*c590*/  IADD3 R0, R249, -0x4a, RZ ;  /* 0xffffffb6f9007810 */ /* 0x000fe20007ffe0ff */
[----:B-----5:R-:W-:-:S03]  /*c5a0*/  IMAD.WIDE R132, R248, 0x4, R132 ;  /* 0x00000004f8847825 */ /* 0x020fc600078e0284 */
[----:B------:R-:W-:Y:S02]  /*c5b0*/  ISETP.GE.U32.AND P0, PT, R0, 0x7fffff77, PT ;  /* 0x7fffff770000780c */ /* 0x000fe40003f06070 */
[----:B------:R-:W-:Y:S01]  /*c5c0*/  IADD3 R0, R249, -0x4e, RZ ;  /* 0xffffffb2f9007810 */ /* 0x000fe20007ffe0ff */
[----:B------:R-:W-:-:S03]  /*c5d0*/  IMAD.WIDE R130, R248, 0x4, R130 ;  /* 0x00000004f8827825 */ /* 0x000fc600078e0282 */
[----:B------:R-:W-:Y:S01]  /*c5e0*/  ISETP.GE.U32.AND P2, PT, R0, 0x7fffff73, PT ;  /* 0x7fffff730000780c */ /* 0x000fe20003f46070 */
[----:B------:R5:W-:Y:S01]  /*c5f0*/  LDGSTS.E [R113+0x11400], [R132.64], !P6 ;  /* 0x1140000084717fae */ /* 0x000be2000f121848 */
[C---:B------:R-:W-:Y:S01]  /*c600*/  IADD3 R0, R249.reuse, -0x52, RZ ;  /* 0xffffffaef9007810 */ /* 0x040fe20007ffe0ff */
[----:B---3--:R-:W-:Y:S02]  /*c610*/  IMAD.WIDE R128, R248, 0x4, R128 ;  /* 0x00000004f8807825 */ /* 0x008fe400078e0280 */
[----:B------:R3:W-:Y:S01]  /*c620*/  LDGSTS.E [R113+0x11600], [R130.64], !P6 ;  /* 0x1160000082717fae */ /* 0x0007e2000f121848 */
[----:B------:R-:W-:Y:S01]  /*c630*/  ISETP.GE.U32.AND P6, PT, R0, 0x7fffff6f, PT ;  /* 0x7fffff6f0000780c */ /* 0x000fe20003fc6070 */
[----:B------:R-:W-:Y:S01]  /*c640*/  IMAD.WIDE R126, R248, 0x4, R126 ;  /* 0x00000004f87e7825 */ /* 0x000fe200078e027e */
[----:B------:R-:W-:Y:S01]  /*c650*/  IADD3 R0, R249, -0x56, RZ ;  /* 0xffffffaaf9007810 */ /* 0x000fe20007ffe0ff */
[----:B------:R1:W-:Y:S04]  /*c660*/  LDGSTS.E [R113+0x12400], [R128.64], !P0 ;  /* 0x1240000080717fae */ /* 0x0003e8000c121848 */
[----:B------:R1:W-:Y:S01]  /*c670*/  LDGSTS.E [R113+0x12600], [R126.64], !P0 ;  /* 0x126000007e717fae */ /* 0x0003e2000c121848 */
[----:B------:R-:W-:-:S02]  /*c680*/  ISETP.GE.U32.AND P0, PT, R0, 0x7fffff6b, PT ;  /* 0x7fffff6b0000780c */ /* 0x000fc40003f06070 */
[----:B------:R-:W-:Y:S01]  /*c690*/  IADD3 R0, R249, -0x5a, RZ ;  /* 0xffffffa6f9007810 */ /* 0x000fe20007ffe0ff */
[C---:B------:R-:W-:Y:S01]  /*c6a0*/  IMAD.WIDE R124, R248.reuse, 0x4, R124 ;  /* 0x00000004f87c7825 */ /* 0x040fe200078e027c */
[----:B------:R-:W-:Y:S04]  /*c6b0*/  STL.64 [R1+0x740], R132 ;  /* 0x0007408401007387 */ /* 0x000fe80000100a00 */
[----:B------:R1:W-:Y:S01]  /*c6c0*/  LDGSTS.E [R113+0x13400], [R124.64], !P2 ;  /* 0x134000007c717fae */ /* 0x0003e2000d121848 */
[----:B------:R-:W-:-:S03]  /*c6d0*/  IMAD.WIDE R122, R248, 0x4, R122 ;  /* 0x00000004f87a7825 */ /* 0x000fc600078e027a */
[----:B------:R-:W-:Y:S04]  /*c6e0*/  STL.64 [R1+0x738], R130 ;  /* 0x0007388201007387 */ /* 0x000fe80000100a00 */
[----:B------:R1:W-:Y:S01]  /*c6f0*/  LDGSTS.E [R113+0x13600], [R122.64], !P2 ;  /* 0x136000007a717fae */ /* 0x0003e2000d121848 */
[----:B------:R-:W-:-:S03]  /*c700*/  ISETP.GE.U32.AND P2, PT, R0, 0x7fffff67, PT ;  /* 0x7fffff670000780c */ /* 0x000fc60003f46070 */
[----:B------:R-:W-:Y:S01]  /*c710*/  STL.64 [R1+0x700], R128 ;  /* 0x0007008001007387 */ /* 0x000fe20000100a00 */
[----:B------:R-:W-:-:S03]  /*c720*/  IADD3 R0, R249, -0x5e, RZ ;  /* 0xffffffa2f9007810 */ /* 0x000fc60007ffe0ff */
[----:B------:R-:W-:Y:S01]  /*c730*/  STL.64 [R1+0x6f8], R126 ;  /* 0x0006f87e01007387 */ /* 0x000fe20000100a00 */
[----:B------:R-:W-:-:S03]  /*c740*/  IMAD.WIDE R120, R248, 0x4, R120 ;  /* 0x00000004f8787825 */ /* 0x000fc600078e0278 */
[----:B------:R-:W-:Y:S04]  /*c750*/  STL.64 [R1+0x6c0], R124 ;  /* 0x0006c07c01007387 */ /* 0x000fe80000100a00 */
[----:B------:R-:W-:Y:S01]  /*c760*/  STL.64 [R1+0x6b8], R122 ;  /* 0x0006b87a01007387 */ /* 0x000fe20000100a00 */
[----:B------:R-:W-:-:S03]  /*c770*/  IMAD.WIDE R118, R248, 0x4, R118 ;  /* 0x00000004f8767825 */ /* 0x000fc600078e0276 */
        /* <DEDUP_REMOVED lines=8> */
[----:B------:R1:W-:Y:S01]  /*c800*/  LDGSTS.E [R113+0x15400], [R116.64], !P0 ;  /* 0x1540000074717fae */ /* 0x0003e2000c121848 */
[----:B--2---:R-:W-:-:S05]  /*c810*/  IMAD.WIDE R114, R248, 0x4, R114 ;  /* 0x00000004f8727825 */ /* 0x004fca00078e0272 */
[----:B------:R4:W-:Y:S04]  /*c820*/  STL.64 [R1+0x638], R114 ;  /* 0x0006387201007387 */ /* 0x0009e80000100a00 */
[----:B------:R4:W-:Y:S01]  /*c830*/  LDGSTS.E [R113+0x15600], [R114.64], !P0 ;  /* 0x1560000072717fae */ /* 0x0009e2000c121848 */
[----:B------:R-:W-:Y:S02]  /*c840*/  ISETP.GE.U32.AND P0, PT, R0, 0x7fffff5f, PT ;  /* 0x7fffff5f0000780c */ /* 0x000fe40003f06070 */
[----:B------:R-:W-:Y:S01]  /*c850*/  IADD3 R0, R249, -0x66, RZ ;  /* 0xffffff9af9007810 */ /* 0x000fe20007ffe0ff */
[----:B----4-:R-:W-:-:S04]  /*c860*/  IMAD.WIDE R114, R248, 0x4, R110 ;  /* 0x00000004f8727825 */ /* 0x010fc800078e026e */
[C---:B------:R-:W-:Y:S01]  /*c870*/  IMAD.WIDE R110, R248.reuse, 0x4, R250 ;  /* 0x00000004f86e7825 */ /* 0x040fe200078e02fa */
[----:B------:R2:W-:Y:S04]  /*c880*/  STL.64 [R1+0x600], R114 ;  /* 0x0006007201007387 */ /* 0x0005e80000100a00 */
[----:B------:R2:W-:Y:S04]  /*c890*/  LDGSTS.E [R113+0x16400], [R114.64], !P2 ;  /* 0x1640000072717fae */ /* 0x0005e8000d121848 */
[----:B------:R4:W-:Y:S04]  /*c8a0*/  STL.64 [R1+0x5f8], R110 ;  /* 0x0005f86e01007387 */ /* 0x0009e80000100a00 */
[----:B------:R4:W-:Y:S01]  /*c8b0*/  LDGSTS.E [R113+0x16600], [R110.64], !P2 ;  /* 0x166000006e717fae */ /* 0x0009e2000d121848 */
[----:B--2---:R-:W-:Y:S01]  /*c8c0*/  IMAD.WIDE R114, R248, 0x4, R148 ;  /* 0x00000004f8727825 */ /* 0x004fe200078e0294 */
[----:B------:R-:W-:-:S02]  /*c8d0*/  ISETP.GE.U32.AND P2, PT, R0, 0x7fffff5b, PT ;  /* 0x7fffff5b0000780c */ /* 0x000fc40003f46070 */
[----:B------:R-:W-:Y:S01]  /*c8e0*/  IADD3 R0, R249, -0x6a, RZ ;  /* 0xffffff96f9007810 */ /* 0x000fe20007ffe0ff */
[C---:B----4-:R-:W-:Y:S01]  /*c8f0*/  IMAD.WIDE R110, R248.reuse, 0x4, R150 ;  /* 0x00000004f86e7825 */ /* 0x050fe200078e0296 */
        /* <DEDUP_REMOVED lines=13> */
[----:B------:R-:W-:-:S03]  /*c9d0*/  ISETP.GE.U32.AND P0, PT, R0, 0x7fffff53, PT ;  /* 0x7fffff530000780c */ /* 0x000fc60003f06070 */
[----:B----4-:R-:W-:Y:S01]  /*c9e0*/  IMAD.WIDE R110, R248, 0x4, R158 ;  /* 0x00000004f86e7825 */ /* 0x010fe200078e029e */
[----:B------:R2:W-:Y:S01]  /*c9f0*/  STL.64 [R1+0x558], R114 ;  /* 0x0005587201007387 */ /* 0x0005e20000100a00 */
[----:B------:R-:W-:-:S03]  /*ca00*/  IADD3 R0, R249, -0x72, RZ ;  /* 0xffffff8ef9007810 */ /* 0x000fc60007ffe0ff */
[----:B------:R2:W-:Y:S04]  /*ca10*/  LDGSTS.E [R113+0x19400], [R114.64], !P2 ;  /* 0x1940000072717fae */ /* 0x0005e8000d121848 */
[----:B------:R4:W-:Y:S04]  /*ca20*/  STL.64 [R1+0x550], R110 ;  /* 0x0005506e01007387 */ /* 0x0009e80000100a00 */
[----:B------:R4:W-:Y:S01]  /*ca30*/  LDGSTS.E [R113+0x19600], [R110.64], !P2 ;  /* 0x196000006e717fae */ /* 0x0009e2000d121848 */
[----:B--2---:R-:W-:Y:S01]  /*ca40*/  IMAD.WIDE R114, R248, 0x4, R160 ;  /* 0x00000004f8727825 */ /* 0x004fe200078e02a0 */
[----:B------:R-:W-:-:S03]  /*ca50*/  ISETP.GE.U32.AND P2, PT, R0, 0x7fffff4f, PT ;  /* 0x7fffff4f0000780c */ /* 0x000fc60003f46070 */
[C---:B----4-:R-:W-:Y:S01]  /*ca60*/  IMAD.WIDE R110, R248.reuse, 0x4, R162 ;  /* 0x00000004f86e7825 */ /* 0x050fe200078e02a2 */
[----:B------:R2:W-:Y:S04]  /*ca70*/  STL.64 [R1+0x530], R114 ;  /* 0x0005307201007387 */ /* 0x0005e80000100a00 */
[----:B------:R2:W-:Y:S04]  /*ca80*/  LDGSTS.E [R113+0x1a400], [R114.64], !P6 ;  /* 0x1a40000072717fae */ /* 0x0005e8000f121848 */
[----:B------:R4:W-:Y:S04]  /*ca90*/  STL.64 [R1+0x528], R110 ;  /* 0x0005286e01007387 */ /* 0x0009e80000100a00 */
[----:B------:R4:W-:Y:S01]  /*caa0*/  LDGSTS.E [R113+0x1a600], [R110.64], !P6 ;  /* 0x1a6000006e717fae */ /* 0x0009e2000f121848 */
[----:B--2---:R-:W-:-:S04]  /*cab0*/  IMAD.WIDE R114, R248, 0x4, R164 ;  /* 0x00000004f8727825 */ /* 0x004fc800078e02a4 */
[C---:B----4-:R-:W-:Y:S01]  /*cac0*/  IMAD.WIDE R110, R248.reuse, 0x4, R166 ;  /* 0x00000004f86e7825 */ /* 0x050fe200078e02a6 */
[----:B------:R-:W-:Y:S04]  /*cad0*/  STL.64 [R1+0x500], R114 ;  /* 0x0005007201007387 */ /* 0x000fe80000100a00 */
[----:B------:R2:W-:Y:S04]  /*cae0*/  LDGSTS.E [R113+0x1b400], [R114.64], !P0 ;  /* 0x1b40000072717fae */ /* 0x0005e8000c121848 */
[----:B------:R4:W-:Y:S04]  /*caf0*/  STL.64 [R1+0x4f8], R110 ;  /* 0x0004f86e01007387 */ /* 0x0009e80000100a00 */
[----:B------:R4:W-:Y:S02]  /*cb00*/  LDGSTS.E [R113+0x1b600], [R110.64], !P0 ;  /* 0x1b6000006e717fae */ /* 0x0009e4000c121848 */
[----:B----4-:R-:W-:-:S05]  /*cb10*/  IMAD.WIDE R110, R248, 0x4, R168 ;  /* 0x00000004f86e7825 */ /* 0x010fca00078e02a8 */
[----:B------:R4:W-:Y:S04]  /*cb20*/  STL.64 [R1+0x4d0], R110 ;  /* 0x0004d06e01007387 */ /* 0x0009e80000100a00 */
[----:B------:R4:W-:Y:S04]  /*cb30*/  LDGSTS.E [R113+0x1c400], [R110.64], !P2 ;  /* 0x1c4000006e717fae */ /* 0x0009e8000d121848 */
[----:B----4-:R-:W4:Y:S01]  /*cb40*/  LDL.LU.64 R110, [R1+0x1b0] ;  /* 0x0001b000016e7983 */ /* 0x010f220000300a00 */
[----:B------:R-:W-:Y:S01]  /*cb50*/  IADD3 R0, R249, -0x76, RZ ;  /* 0xffffff8af9007810 */ /* 0x000fe20007ffe0ff */
[----:B--2---:R-:W-:-:S03]  /*cb60*/  IMAD.WIDE R114, R248, 0x4, R170 ;  /* 0x00000004f8727825 */ /* 0x004fc600078e02aa */
[----:B------:R-:W-:Y:S02]  /*cb70*/  ISETP.GE.U32.AND P6, PT, R0, 0x7fffff4b, PT ;  /* 0x7fffff4b0000780c */ /* 0x000fe40003fc6070 */
[C---:B------:R-:W-:Y:S01]  /*cb80*/  IADD3 R0, R249.reuse, -0x7a, RZ ;  /* 0xffffff86f9007810 */ /* 0x040fe20007ffe0ff */
[----:B-1----:R-:W-:Y:S01]  /*cb90*/  IMAD.WIDE R116, R248, 0x4, R172 ;  /* 0x00000004f8747825 */ /* 0x002fe200078e02ac */
[----:B------:R1:W-:Y:S02]  /*cba0*/  STL.64 [R1+0x4c8], R114 ;  /* 0x0004c87201007387 */ /* 0x0003e40000100a00 */
[----:B------:R-:W-:Y:S02]  /*cbb0*/  ISETP.GE.U32.AND P0, PT, R0, 0x7fffff47, PT ;  /* 0x7fffff470000780c */ /* 0x000fe40003f06070 */
[----:B------:R1:W-:Y:S04]  /*cbc0*/  LDGSTS.E [R113+0x1c600], [R114.64], !P2 ;  /* 0x1c60000072717fae */ /* 0x0003e8000d121848 */
[----:B---3--:R-:W2:Y:S01]  /*cbd0*/  LDL.LU.64 R130, [R1+0x1a0] ;  /* 0x0001a00001827983 */ /* 0x008ea20000300a00 */
[----:B------:R-:W-:-:S03]  /*cbe0*/  IADD3 R0, R249, -0x7e, RZ ;  /* 0xffffff82f9007810 */ /* 0x000fc60007ffe0ff */
[----:B------:R3:W-:Y:S01]  /*cbf0*/  STL.64 [R1+0x4b0], R116 ;  /* 0x0004b07401007387 */ /* 0x0007e20000100a00 */
[----:B-1----:R-:W-:-:S03]  /*cc00*/  IMAD.WIDE R114, R248, 0x4, R174 ;  /* 0x00000004f8727825 */ /* 0x002fc600078e02ae */
[----:B------:R-:W2:Y:S04]  /*cc10*/  LDL.LU.64 R128, [R1+0x150] ;  /* 0x0001500001807983 */ /* 0x000ea80000300a00 */
[----:B------:R1:W-:Y:S01]  /*cc20*/  STL.64 [R1+0x4a8], R114 ;  /* 0x0004a87201007387 */ /* 0x0003e20000100a00 */
[----:B------:R-:W-:-:S03]  /*cc30*/  ISETP.GE.U32.AND P2, PT, R0, 0x7fffff43, PT ;  /* 0x7fffff430000780c */ /* 0x000fc60003f46070 */
[----:B------:R-:W2:Y:S04]  /*cc40*/  LDL.LU.64 R126, [R1+0x140] ;  /* 0x00014000017e7983 */ /* 0x000ea80000300a00 */
[----:B------:R3:W-:Y:S04]  /*cc50*/  LDGSTS.E [R113+0x1d400], [R116.64], !P6 ;  /* 0x1d40000074717fae */ /* 0x0007e8000f121848 */
[----:B------:R1:W-:Y:S04]  /*cc60*/  LDGSTS.E [R113+0x1d600], [R114.64], !P6 ;  /* 0x1d60000072717fae */ /* 0x0003e8000f121848 */
[----:B------:R-:W2:Y:S01]  /*cc70*/  LDL.LU.64 R124, [R1+0xf0] ;  /* 0x0000f000017c7983 */ /* 0x000ea20000300a00 */
[----:B---3--:R-:W-:-:S03]  /*cc80*/  IMAD.WIDE R116, R248, 0x4, R176 ;  /* 0x00000004f8747825 */ /* 0x008fc600078e02b0 */
[----:B------:R-:W3:Y:S01]  /*cc90*/  LDL.LU.64 R122, [R1+0xe8] ;  /* 0x0000e800017a7983 */ /* 0x000ee20000300a00 */
[----:B-1----:R-:W-:-:S03]  /*cca0*/  IMAD.WIDE R114, R248, 0x4, R178 ;  /* 0x00000004f8727825 */ /* 0x002fc600078e02b2 */
[----:B------:R-:W-:Y:S04]  /*ccb0*/  STL.64 [R1+0x160], R116 ;  /* 0x0001607401007387 */ /* 0x000fe80000100a00 */
[----:B------:R1:W-:Y:S01]  /*ccc0*/  LDGSTS.E [R113+0x1e400], [R116.64], !P0 ;  /* 0x1e40000074717fae */ /* 0x0003e2000c121848 */
[----:B-----5:R-:W-:-:S03]  /*ccd0*/  IMAD.WIDE R132, R248, 0x4, R182 ;  /* 0x00000004f8847825 */ /* 0x020fc600078e02b6 */
[----:B------:R5:W-:Y:S04]  /*cce0*/  STL.64 [R1+0x1c0], R114 ;  /* 0x0001c07201007387 */ /* 0x000be80000100a00 */
[----:B------:R5:W-:Y:S04]  /*ccf0*/  LDGSTS.E [R113+0x1e600], [R114.64], !P0 ;  /* 0x1e60000072717fae */ /* 0x000be8000c121848 */
[----:B------:R-:W3:Y:S04]  /*cd00*/  LDL.LU.64 R120, [R1+0xb0] ;  /* 0x0000b00001787983 */ /* 0x000ee80000300a00 */
[----:B------:R-:W3:Y:S01]  /*cd10*/  LDL.LU.64 R118, [R1+0xa8] ;  /* 0x0000a80001767983 */ /* 0x000ee20000300a00 */
[----:B-----5:R-:W-:-:S05]  /*cd20*/  IMAD.WIDE R114, R248, 0x4, R180 ;  /* 0x00000004f8727825 */ /* 0x020fca00078e02b4 */
[----:B------:R5:W-:Y:S04]  /*cd30*/  STL.64 [R1+0x168], R114 ;  /* 0x0001687201007387 */ /* 0x000be80000100a00 */
[----:B-1----:R-:W3:Y:S04]  /*cd40*/  LDL.LU.64 R116, [R1+0x70] ;  /* 0x0000700001747983 */ /* 0x002ee80000300a00 */
[----:B------:R5:W-:Y:S04]  /*cd50*/  LDGSTS.E [R113+0x1f400], [R114.64], !P2 ;  /* 0x1f40000072717fae */ /* 0x000be8000d121848 */
[----:B------:R4:W-:Y:S04]  /*cd60*/  STL.64 [R1+0x170], R132 ;  /* 0x0001708401007387 */ /* 0x0009e80000100a00 */
[----:B------:R1:W-:Y:S04]  /*cd70*/  LDGSTS.E [R113+0x1f600], [R132.64], !P2 ;  /* 0x1f60000084717fae */ /* 0x0003e8000d121848 */
[----:B-----5:R-:W5:Y:S04]  /*cd80*/  LDL.LU.64 R114, [R1+0x68] ;  /* 0x0000680001727983 */ /* 0x020f680000300a00 */
[----:B-1----:R-:W5:Y:S01]  /*cd90*/  LDL.LU.64 R112, [R1+0x30] ;  /* 0x0000300001707983 */ /* 0x002f620000300a00 */
[----:B----4-:R-:W-:-:S03]  /*cda0*/  IMAD.WIDE R132, R248, 0x4, R110 ;  /* 0x00000004f8847825 */ /* 0x010fc600078e026e */
[----:B------:R-:W4:Y:S01]  /*cdb0*/  LDL.LU.64 R110, [R1+0x28] ;  /* 0x00002800016e7983 */ /* 0x000f220000300a00 */
[----:B------:R-:W-:Y:S01]  /*cdc0*/  IADD3 R0, R249, -0x43, RZ ;  /* 0xffffffbdf9007810 */ /* 0x000fe20007ffe0ff */
[----:B------:R-:W-:-:S03]  /*cdd0*/  IMAD.SHL.U32 R108, R108, 0x4, RZ ;  /* 0x000000046c6c7824 */ /* 0x000fc600078e00ff */
[----:B------:R-:W-:Y:S02]  /*cde0*/  ISETP.GE.U32.AND P6, PT, R0, 0x7fffff7e, PT ;  /* 0x7fffff7e0000780c */ /* 0x000fe40003fc6070 */
[----:B------:R-:W-:-:S04]  /*cdf0*/  IADD3 R0, R249, -0x47, RZ ;  /* 0xffffffb9f9007810 */ /* 0x000fc80007ffe0ff */
[----:B------:R-:W-:Y:S02]  /*ce00*/  ISETP.GE.U32.AND P0, PT, R0, 0x7fffff7a, PT ;  /* 0x7fffff7a0000780c */ /* 0x000fe40003f06070 */
[C---:B------:R-:W-:Y:S02]  /*ce10*/  IADD3 R0, R249.reuse, -0x4b, RZ ;  /* 0xffffffb5f9007810 */ /* 0x040fe40007ffe0ff */
[----:B------:R-:W-:Y:S01]  /*ce20*/  LOP3.LUT R108, R108, 0x40, RZ, 0x3c, !PT ;  /* 0x000000406c6c7812 */ /* 0x000fe200078e3cff */
[----:B--2---:R-:W-:Y:S01]  /*ce30*/  IMAD.WIDE R130, R248, 0x4, R130 ;  /* 0x00000004f8827825 */ /* 0x004fe200078e0282 */
[----:B------:R-:W-:Y:S02]  /*ce40*/  ISETP.GE.U32.AND P2, PT, R0, 0x7fffff76, PT ;  /* 0x7fffff760000780c */ /* 0x000fe40003f46070 */
[----:B------:R-:W-:Y:S01]  /*ce50*/  IADD3 R0, R249, -0x4f, RZ ;  /* 0xffffffb1f9007810 */ /* 0x000fe20007ffe0ff */
[----:B------:R1:W-:Y:S01]  /*ce60*/  LDGSTS.E [R108+0x10800], [R132.64], !P6 ;  /* 0x10800000846c7fae */ /* 0x0003e2000f121848 */
[----:B------:R-:W-:-:S03]  /*ce70*/  IMAD.WIDE R128, R248, 0x4, R128 ;  /* 0x00000004f8807825 */ /* 0x000fc600078e0280 */
[----:B------:R2:W-:Y:S01]  /*ce80*/  LDGSTS.E [R108+0x10a00], [R130.64], !P6 ;  /* 0x10a00000826c7fae */ /* 0x0005e2000f121848 */
[----:B------:R-:W-:Y:S02]  /*ce90*/  ISETP.GE.U32.AND P6, PT, R0, 0x7fffff72, PT ;  /* 0x7fffff720000780c */ /* 0x000fe40003fc6070 */
[----:B------:R-:W-:Y:S01]  /*cea0*/  IADD3 R0, R249, -0x53, RZ ;  /* 0xffffffadf9007810 */ /* 0x000fe20007ffe0ff */
[----:B------:R1:W-:Y:S01]  /*ceb0*/  LDGSTS.E [R108+0x11800], [R128.64], !P0 ;  /* 0x11800000806c7fae */ /* 0x0003e2000c121848 */
[----:B------:R-:W-:-:S05]  /*cec0*/  IMAD.WIDE R126, R248, 0x4, R126 ;  /* 0x00000004f87e7825 */ /* 0x000fca00078e027e */
[----:B------:R1:W-:Y:S01]  /*ced0*/  LDGSTS.E [R108+0x11a00], [R126.64], !P0 ;  /* 0x11a000007e6c7fae */ /* 0x0003e2000c121848 */
[----:B------:R-:W-:Y:S02]  /*cee0*/  ISETP.GE.U32.AND P0, PT, R0, 0x7fffff6e, PT ;  /* 0x7fffff6e0000780c */ /* 0x000fe40003f06070 */
[----:B------:R-:W-:Y:S01]  /*cef0*/  IADD3 R0, R249, -0x57, RZ ;  /* 0xffffffa9f9007810 */ /* 0x000fe20007ffe0ff */
[----:B------:R-:W-:-:S04]  /*cf00*/  IMAD.WIDE R124, R248, 0x4, R124 ;  /* 0x00000004f87c7825 */ /* 0x000fc800078e027c */
[----:B---3--:R-:W-:Y:S01]  /*cf10*/  IMAD.WIDE R122, R248, 0x4, R122 ;  /* 0x00000004f87a7825 */ /* 0x008fe200078e027a */
[----:B------:R3:W-:Y:S04]  /*cf20*/  LDGSTS.E [R108+0x12800], [R124.64], !P2 ;  /* 0x128000007c6c7fae */ /* 0x0007e8000d121848 */
[----:B------:R1:W-:Y:S01]  /*cf30*/  LDGSTS.E [R108+0x12a00], [R122.64], !P2 ;  /* 0x12a000007a6c7fae */ /* 0x0003e2000d121848 */
[----:B------:R-:W-:Y:S02]  /*cf40*/  ISETP.GE.U32.AND P2, PT, R0, 0x7fffff6a, PT ;  /* 0x7fffff6a0000780c */ /* 0x000fe40003f46070 */
[----:B------:R-:W-:Y:S01]  /*cf50*/  IADD3 R0, R249, -0x5b, RZ ;  /* 0xffffffa5f9007810 */ /* 0x000fe20007ffe0ff */
[----:B------:R-:W-:Y:S04]  /*cf60*/  STL.64 [R1+0x770], R132 ;  /* 0x0007708401007387 */ /* 0x000fe80000100a00 */
[----:B------:R-:W-:Y:S01]  /*cf70*/  STL.64 [R1+0x768], R130 ;  /* 0x0007688201007387 */ /* 0x000fe20000100a00 */
[----:B------:R-:W-:-:S04]  /*cf80*/  IMAD.WIDE R120, R248, 0x4, R120 ;  /* 0x00000004f8787825 */ /* 0x000fc800078e0278 */
[----:B------:R-:W-:Y:S01]  /*cf90*/  IMAD.WIDE R118, R248, 0x4, R118 ;  /* 0x00000004f8767825 */ /* 0x000fe200078e0276 */
[----:B------:R1:W-:Y:S04]  /*cfa0*/  LDGSTS.E [R108+0x13800], [R120.64], !P6 ;  /* 0x13800000786c7fae */ /* 0x0003e8000f121848 */
[----:B------:R-:W-:Y:S04]  /*cfb0*/  STL.64 [R1+0x730], R128 ;  /* 0x0007308001007387 */ /* 0x000fe80000100a00 */
[----:B------:R1:W-:Y:S01]  /*cfc0*/  LDGSTS.E [R108+0x13a00], [R118.64], !P6 ;  /* 0x13a00000766c7fae */ /* 0x0003e2000f121848 */
[----:B------:R-:W-:Y:S01]  /*cfd0*/  ISETP.GE.U32.AND P6, PT, R0, 0x7fffff66, PT ;  /* 0x7fffff660000780c */ /* 0x000fe20003fc6070 */
[----:B------:R-:W-:-:S02]  /*cfe0*/  IMAD.WIDE R116, R248, 0x4, R116 ;  /* 0x00000004f8747825 */ /* 0x000fc400078e0274 */
[----:B------:R-:W-:Y:S01]  /*cff0*/  STL.64 [R1+0x728], R126 ;  /* 0x0007287e01007387 */ /* 0x000fe20000100a00 */
[----:B------:R-:W-:-:S03]  /*d000*/  IADD3 R0, R249, -0x5f, RZ ;  /* 0xffffffa1f9007810 */ /* 0x000fc60007ffe0ff */
[----:B------:R-:W-:Y:S04]  /*d010*/  STL.64 [R1+0x6f0], R124 ;  /* 0x0006f07c01007387 */ /* 0x000fe80000100a00 */
[----:B------:R-:W-:Y:S04]  /*d020*/  STL.64 [R1+0x6e8], R122 ;  /* 0x0006e87a01007387 */ /* 0x000fe80000100a00 */
[----:B------:R-:W-:Y:S01]  /*d030*/  STL.64 [R1+0x6b0], R120 ;  /* 0x0006b07801007387 */ /* 0x000fe20000100a00 */
[----:B-----5:R-:W-:-:S03]  /*d040*/  IMAD.WIDE R114, R248, 0x4, R114 ;  /* 0x00000004f8727825 */ /* 0x020fc600078e0272 */
        /* <DEDUP_REMOVED lines=8> */
[----:B------:R1:W-:Y:S04]  /*d0d0*/  STL.64 [R1+0x630], R112 ;  /* 0x0006307001007387 */ /* 0x0003e80000100a00 */
[----:B------:R1:W-:Y:S02]  /*d0e0*/  LDGSTS.E [R108+0x15800], [R112.64], !P2 ;  /* 0x15800000706c7fae */ /* 0x0003e4000d121848 */
[----:B-1----:R-:W-:-:S04]  /*d0f0*/  IMAD.WIDE R112, R248, 0x4, R246 ;  /* 0x00000004f8707825 */ /* 0x002fc800078e02f6 */
[----:B----4-:R-:W-:-:S05]  /*d100*/  IMAD.WIDE R110, R248, 0x4, R110 ;  /* 0x00000004f86e7825 */ /* 0x010fca00078e026e */
[----:B------:R1:W-:Y:S04]  /*d110*/  STL.64 [R1+0x628], R110 ;  /* 0x0006286e01007387 */ /* 0x0003e80000100a00 */
[----:B------:R1:W-:Y:S01]  /*d120*/  LDGSTS.E [R108+0x15a00], [R110.64], !P2 ;  /* 0x15a000006e6c7fae */ /* 0x0003e2000d121848 */
[----:B------:R-:W-:Y:S02]  /*d130*/  ISETP.GE.U32.AND P2, PT, R0, 0x7fffff5e, PT ;  /* 0x7fffff5e0000780c */ /* 0x000fe40003f46070 */
[----:B------:R-:W-:Y:S01]  /*d140*/  IADD3 R0, R249, -0x67, RZ ;  /* 0xffffff99f9007810 */ /* 0x000fe20007ffe0ff */
[----:B------:R4:W-:Y:S04]  /*d150*/  STL.64 [R1+0x5f0], R112 ;  /* 0x0005f07001007387 */ /* 0x0009e80000100a00 */
[----:B------:R4:W-:Y:S01]  /*d160*/  LDGSTS.E [R108+0x16800], [R112.64], !P6 ;  /* 0x16800000706c7fae */ /* 0x0009e2000f121848 */
[----:B-1----:R-:W-:-:S05]  /*d170*/  IMAD.WIDE R110, R248, 0x4, R244 ;  /* 0x00000004f86e7825 */ /* 0x002fca00078e02f4 */
[----:B------:R1:W-:Y:S01]  /*d180*/  STL.64 [R1+0x5e8], R110 ;  /* 0x0005e86e01007387 */ /* 0x0003e20000100a00 */
[----:B----4-:R-:W-:-:S03]  /*d190*/  IMAD.WIDE R112, R248, 0x4, R184 ;  /* 0x00000004f8707825 */ /* 0x010fc600078e02b8 */
        /* <DEDUP_REMOVED lines=17> */
[----:B------:R-:W-:-:S03]  /*d2b0*/  ISETP.GE.U32.AND P2, PT, R0, 0x7fffff52, PT ;  /* 0x7fffff520000780c */ /* 0x000fc60003f46070 */
[----:B------:R4:W-:Y:S01]  /*d2c0*/  STL.64 [R1+0x1b0], R112 ;  /* 0x0001b07001007387 */ /* 0x0009e20000100a00 */
[----:B------:R-:W-:-:S03]  /*d2d0*/  IADD3 R0, R249, -0x73, RZ ;  /* 0xffffff8df9007810 */ /* 0x000fc60007ffe0ff */
[----:B------:R4:W-:Y:S01]  /*d2e0*/  LDGSTS.E [R108+0x19800], [R112.64], !P6 ;  /* 0x19800000706c7fae */ /* 0x0009e2000f121848 */
[----:B-1----:R-:W-:-:S05]  /*d2f0*/  IMAD.WIDE R110, R248, 0x4, R194 ;  /* 0x00000004f86e7825 */ /* 0x002fca00078e02c2 */
[----:B------:R1:W-:Y:S01]  /*d300*/  STL.64 [R1+0x548], R110 ;  /* 0x0005486e01007387 */ /* 0x0003e20000100a00 */
[----:B----4-:R-:W-:-:S03]  /*d310*/  IMAD.WIDE R112, R248, 0x4, R196 ;  /* 0x00000004f8707825 */ /* 0x010fc600078e02c4 */
[----:B------:R1:W-:Y:S01]  /*d320*/  LDGSTS.E [R108+0x19a00], [R110.64], !P6 ;  /* 0x19a000006e6c7fae */ /* 0x0003e2000f121848 */
[----:B------:R-:W-:-:S03]  /*d330*/  ISETP.GE.U32.AND P6, PT, R0, 0x7fffff4e, PT ;  /* 0x7fffff4e0000780c */ /* 0x000fc60003fc6070 */
[----:B------:R4:W-:Y:S04]  /*d340*/  STL.64 [R1+0x520], R112 ;  /* 0x0005207001007387 */ /* 0x0009e80000100a00 */
[----:B------:R4:W-:Y:S01]  /*d350*/  LDGSTS.E [R108+0x1a800], [R112.64], !P0 ;  /* 0x1a800000706c7fae */ /* 0x0009e2000c121848 */
[----:B-1----:R-:W-:-:S05]  /*d360*/  IMAD.WIDE R110, R248, 0x4, R198 ;  /* 0x00000004f86e7825 */ /* 0x002fca00078e02c6 */
[----:B------:R1:W-:Y:S01]  /*d370*/  STL.64 [R1+0x518], R110 ;  /* 0x0005186e01007387 */ /* 0x0003e20000100a00 */
[----:B----4-:R-:W-:-:S03]  /*d380*/  IMAD.WIDE R112, R248, 0x4, R200 ;  /* 0x00000004f8707825 */ /* 0x010fc600078e02c8 */
[----:B------:R1:W-:Y:S04]  /*d390*/  LDGSTS.E [R108+0x1aa00], [R110.64], !P0 ;  /* 0x1aa000006e6c7fae */ /* 0x0003e8000c121848 */
[----:B------:R-:W-:Y:S04]  /*d3a0*/  STL.64 [R1+0x4f0], R112 ;  /* 0x0004f07001007387 */ /* 0x000fe80000100a00 */
[----:B------:R4:W-:Y:S01]  /*d3b0*/  LDGSTS.E [R108+0x1b800], [R112.64], !P2 ;  /* 0x1b800000706c7fae */ /* 0x0009e2000d121848 */
[----:B-1----:R-:W-:-:S05]  /*d3c0*/  IMAD.WIDE R110, R248, 0x4, R202 ;  /* 0x00000004f86e7825 */ /* 0x002fca00078e02ca */
[----:B------:R1:W-:Y:S04]  /*d3d0*/  STL.64 [R1+0x4e8], R110 ;  /* 0x0004e86e01007387 */ /* 0x0003e80000100a00 */
[----:B------:R1:W-:Y:S02]  /*d3e0*/  LDGSTS.E [R108+0x1ba00], [R110.64], !P2 ;  /* 0x1ba000006e6c7fae */ /* 0x0003e4000d121848 */
[----:B-1----:R-:W-:-:S05]  /*d3f0*/  IMAD.WIDE R110, R248, 0x4, R204 ;  /* 0x00000004f86e7825 */ /* 0x002fca00078e02cc */
[----:B------:R1:W-:Y:S04]  /*d400*/  STL.64 [R1+0x488], R110 ;  /* 0x0004886e01007387 */ /* 0x0003e80000100a00 */
[----:B------:R1:W-:Y:S04]  /*d410*/  LDGSTS.E [R108+0x1c800], [R110.64], !P6 ;  /* 0x1c8000006e6c7fae */ /* 0x0003e8000f121848 */
[----:B-1----:R-:W5:Y:S01]  /*d420*/  LDL.LU.64 R110, [R1+0x198] ;  /* 0x00019800016e7983 */ /* 0x002f620000300a00 */
[----:B------:R-:W-:Y:S01]  /*d430*/  IADD3 R0, R249, -0x77, RZ ;  /* 0xffffff89f9007810 */ /* 0x000fe20007ffe0ff */
[----:B----4-:R-:W-:-:S03]  /*d440*/  IMAD.WIDE R112, R248, 0x4, R206 ;  /* 0x00000004f8707825 */ /* 0x010fc600078e02ce */
[----:B------:R-:W-:Y:S02]  /*d450*/  ISETP.GE.U32.AND P0, PT, R0, 0x7fffff4a, PT ;  /* 0x7fffff4a0000780c */ /* 0x000fe40003f06070 */
[C---:B------:R-:W-:Y:S01]  /*d460*/  IADD3 R0, R249.reuse, -0x7b, RZ ;  /* 0xffffff85f9007810 */ /* 0x040fe20007ffe0ff */
[----:B------:R-:W-:Y:S01]  /*d470*/  IMAD.WIDE R114, R248, 0x4, R208 ;  /* 0x00000004f8727825 */ /* 0x000fe200078e02d0 */
[----:B------:R1:W-:Y:S02]  /*d480*/  STL.64 [R1+0x480], R112 ;  /* 0x0004807001007387 */ /* 0x0003e40000100a00 */
[----:B------:R-:W-:Y:S02]  /*d490*/  ISETP.GE.U32.AND P2, PT, R0, 0x7fffff46, PT ;  /* 0x7fffff460000780c */ /* 0x000fe40003f46070 */
[----:B------:R1:W-:Y:S04]  /*d4a0*/  LDGSTS.E [R108+0x1ca00], [R112.64], !P6 ;  /* 0x1ca00000706c7fae */ /* 0x0003e8000f121848 */
[----:B------:R-:W4:Y:S01]  /*d4b0*/  LDL.LU.64 R128, [R1+0x190] ;  /* 0x0001900001807983 */ /* 0x000f220000300a00 */
[----:B------:R-:W-:-:S03]  /*d4c0*/  IADD3 R0, R249, -0x7f, RZ ;  /* 0xffffff81f9007810 */ /* 0x000fc60007ffe0ff */
[----:B------:R2:W-:Y:S01]  /*d4d0*/  STL.64 [R1+0x1d0], R114 ;  /* 0x0001d07201007387 */ /* 0x0005e20000100a00 */
[----:B-1----:R-:W-:-:S03]  /*d4e0*/  IMAD.WIDE R112, R248, 0x4, R210 ;  /* 0x00000004f8707825 */ /* 0x002fc600078e02d2 */
[----:B------:R-:W4:Y:S04]  /*d4f0*/  LDL.LU.64 R126, [R1+0x138] ;  /* 0x00013800017e7983 */ /* 0x000f280000300a00 */
[----:B------:R1:W-:Y:S01]  /*d500*/  STL.64 [R1+0x478], R112 ;  /* 0x0004787001007387 */ /* 0x0003e20000100a00 */
[----:B------:R-:W-:-:S03]  /*d510*/  ISETP.GE.U32.AND P6, PT, R0, 0x7fffff42, PT ;  /* 0x7fffff420000780c */ /* 0x000fc60003fc6070 */
[----:B---3--:R-:W3:Y:S04]  /*d520*/  LDL.LU.64 R124, [R1+0x130] ;  /* 0x00013000017c7983 */ /* 0x008ee80000300a00 */
[----:B------:R2:W-:Y:S04]  /*d530*/  LDGSTS.E [R108+0x1d800], [R114.64], !P0 ;  /* 0x1d800000726c7fae */ /* 0x0005e8000c121848 */
[----:B------:R1:W-:Y:S04]  /*d540*/  LDGSTS.E [R108+0x1da00], [R112.64], !P0 ;  /* 0x1da00000706c7fae */ /* 0x0003e8000c121848 */
[----:B------:R-:W3:Y:S01]  /*d550*/  LDL.LU.64 R122, [R1+0xe0] ;  /* 0x0000e000017a7983 */ /* 0x000ee20000300a00 */
[----:B--2---:R-:W-:-:S03]  /*d560*/  IMAD.WIDE R114, R248, 0x4, R212 ;  /* 0x00000004f8727825 */ /* 0x004fc600078e02d4 */
[----:B------:R-:W2:Y:S01]  /*d570*/  LDL.LU.64 R120, [R1+0xd8] ;  /* 0x0000d80001787983 */ /* 0x000ea20000300a00 */
[----:B-1----:R-:W-:-:S03]  /*d580*/  IMAD.WIDE R112, R248, 0x4, R214 ;  /* 0x00000004f8707825 */ /* 0x002fc600078e02d6 */
[----:B------:R-:W-:Y:S04]  /*d590*/  STL.64 [R1+0x470], R114 ;  /* 0x0004707201007387 */ /* 0x000fe80000100a00 */
[----:B------:R1:W-:Y:S01]  /*d5a0*/  LDGSTS.E [R108+0x1e800], [R114.64], !P2 ;  /* 0x1e800000726c7fae */ /* 0x0003e2000d121848 */
[----:B------:R-:W-:-:S03]  /*d5b0*/  IMAD.WIDE R130, R248, 0x4, R218 ;  /* 0x00000004f8827825 */ /* 0x000fc600078e02da */
[----:B------:R1:W-:Y:S04]  /*d5c0*/  STL.64 [R1+0x468], R112 ;  /* 0x0004687001007387 */ /* 0x0003e80000100a00 */
[----:B------:R1:W-:Y:S04]  /*d5d0*/  LDGSTS.E [R108+0x1ea00], [R112.64], !P2 ;  /* 0x1ea00000706c7fae */ /* 0x0003e8000d121848 */
[----:B------:R-:W2:Y:S04]  /*d5e0*/  LDL.LU.64 R118, [R1+0xa0] ;  /* 0x0000a00001767983 */ /* 0x000ea80000300a00 */
[----:B------:R-:W2:Y:S01]  /*d5f0*/  LDL.LU.64 R116, [R1+0x98] ;  /* 0x0000980001747983 */ /* 0x000ea20000300a00 */
[----:B-1----:R-:W-:-:S05]  /*d600*/  IMAD.WIDE R112, R248, 0x4, R216 ;  /* 0x00000004f8707825 */ /* 0x002fca00078e02d8 */
[----:B------:R1:W-:Y:S04]  /*d610*/  STL.64 [R1+0x460], R112 ;  /* 0x0004607001007387 */ /* 0x0003e80000100a00 */
[----:B------:R-:W2:Y:S01]  /*d620*/  LDL.LU.64 R114, [R1+0x60] ;  /* 0x0000600001727983 */ /* 0x000ea20000300a00 */
[----:B------:R-:W-:-:S03]  /*d630*/  LOP3.LUT R164, R109, 0x60, RZ, 0x3c, !PT ;  /* 0x000000606da47812 */ /* 0x000fc600078e3cff */
[----:B------:R1:W-:Y:S04]  /*d640*/  LDGSTS.E [R108+0x1f800], [R112.64], !P6 ;  /* 0x1f800000706c7fae */ /* 0x0003e8000f121848 */
[----:B------:R5:W-:Y:S04]  /*d650*/  STL.64 [R1+0x458], R130 ;  /* 0x0004588201007387 */ /* 0x000be80000100a00 */
[----:B------:R5:W-:Y:S04]  /*d660*/  LDGSTS.E [R108+0x1fa00], [R130.64], !P6 ;  /* 0x1fa00000826c7fae */ /* 0x000be8000f121848 */
[----:B-1----:R-:W2:Y:S01]  /*d670*/  LDL.LU.64 R112, [R1+0x58] ;  /* 0x0000580001707983 */ /* 0x002ea20000300a00 */
[----:B-----5:R-:W-:-:S03]  /*d680*/  IMAD.WIDE R130, R248, 0x4, R110 ;  /* 0x00000004f8827825 */ /* 0x020fc600078e026e */
[----:B------:R-:W5:Y:S04]  /*d690*/  LDL.LU.64 R110, [R1+0x20] ;  /* 0x00002000016e7983 */ /* 0x000f680000300a00 */
[----:B------:R-:W5:Y:S01]  /*d6a0*/  LDL.LU.64 R108, [R1+0x18] ;  /* 0x00001800016c7983 */ /* 0x000f620000300a00 */
[----:B------:R-:W-:-:S04]  /*d6b0*/  IADD3 R0, R249, -0x44, RZ ;  /* 0xffffffbcf9007810 */ /* 0x000fc80007ffe0ff */
[----:B------:R-:W-:Y:S02]  /*d6c0*/  ISETP.GE.U32.AND P0, PT, R0, 0x7fffff7d, PT ;  /* 0x7fffff7d0000780c */ /* 0x000fe40003f06070 */
[----:B------:R-:W-:-:S04]  /*d6d0*/  IADD3 R0, R249, -0x48, RZ ;  /* 0xffffffb8f9007810 */ /* 0x000fc80007ffe0ff */
[----:B------:R-:W-:Y:S02]  /*d6e0*/  ISETP.GE.U32.AND P2, PT, R0, 0x7fffff79, PT ;  /* 0x7fffff790000780c */ /* 0x000fe40003f46070 */
[----:B------:R-:W-:Y:S01]  /*d6f0*/  IADD3 R0, R249, -0x4c, RZ ;  /* 0xffffffb4f9007810 */ /* 0x000fe20007ffe0ff */
[----:B----4-:R-:W-:-:S03]  /*d700*/  IMAD.WIDE R128, R248, 0x4, R128 ;  /* 0x00000004f8807825 */ /* 0x010fc600078e0280 */
[----:B------:R-:W-:Y:S01]  /*d710*/  ISETP.GE.U32.AND P6, PT, R0, 0x7fffff75, PT ;  /* 0x7fffff750000780c */ /* 0x000fe20003fc6070 */
[----:B------:R1:W-:Y:S01]  /*d720*/  LDGSTS.E [R164+0x10c00], [R130.64], !P0 ;  /* 0x10c0000082a47fae */ /* 0x0003e2000c121848 */
[C---:B------:R-:W-:Y:S01]  /*d730*/  IADD3 R0, R249.reuse, -0x50, RZ ;  /* 0xffffffb0f9007810 */ /* 0x040fe20007ffe0ff */
[----:B------:R-:W-:Y:S02]  /*d740*/  IMAD.WIDE R126, R248, 0x4, R126 ;  /* 0x00000004f87e7825 */ /* 0x000fe400078e027e */
[----:B------:R4:W-:Y:S01]  /*d750*/  LDGSTS.E [R164+0x10e00], [R128.64], !P0 ;  /* 0x10e0000080a47fae */ /* 0x0009e2000c121848 */
[----:B------:R-:W-:Y:S02]  /*d760*/  ISETP.GE.U32.AND P0, PT, R0, 0x7fffff71, PT ;  /* 0x7fffff710000780c */ /* 0x000fe40003f06070 */
[----:B------:R-:W-:Y:S01]  /*d770*/  IADD3 R0, R249, -0x54, RZ ;  /* 0xffffffacf9007810 */ /* 0x000fe20007ffe0ff */
[----:B------:R1:W-:Y:S01]  /*d780*/  LDGSTS.E [R164+0x11c00], [R126.64], !P2 ;  /* 0x11c000007ea47fae */ /* 0x0003e2000d121848 */
[----:B---3--:R-:W-:-:S05]  /*d790*/  IMAD.WIDE R124, R248, 0x4, R124 ;  /* 0x00000004f87c7825 */ /* 0x008fca00078e027c */
[----:B------:R3:W-:Y:S01]  /*d7a0*/  LDGSTS.E [R164+0x11e00], [R124.64], !P2 ;  /* 0x11e000007ca47fae */ /* 0x0007e2000d121848 */
[----:B------:R-:W-:Y:S02]  /*d7b0*/  ISETP.GE.U32.AND P2, PT, R0, 0x7fffff6d, PT ;  /* 0x7fffff6d0000780c */ /* 0x000fe40003f46070 */
[----:B------:R-:W-:Y:S01]  /*d7c0*/  IADD3 R0, R249, -0x58, RZ ;  /* 0xffffffa8f9007810 */ /* 0x000fe20007ffe0ff */
[----:B------:R-:W-:-:S04]  /*d7d0*/  IMAD.WIDE R122, R248, 0x4, R122 ;  /* 0x00000004f87a7825 */ /* 0x000fc800078e027a */
[----:B--2---:R-:W-:Y:S01]  /*d7e0*/  IMAD.WIDE R120, R248, 0x4, R120 ;  /* 0x00000004f8787825 */ /* 0x004fe200078e0278 */
        /* <DEDUP_REMOVED lines=18> */
[----:B------:R-:W-:-:S03]  /*d910*/  IMAD.WIDE R112, R248, 0x4, R112 ;  /* 0x00000004f8707825 */ /* 0x000fc600078e0270 */
[----:B------:R-:W-:Y:S04]  /*d920*/  STL.64 [R1+0x698], R116 ;  /* 0x0006987401007387 */ /* 0x000fe80000100a00 */
[----:B------:R1:W-:Y:S04]  /*d930*/  LDGSTS.E [R164+0x14c00], [R114.64], !P2 ;  /* 0x14c0000072a47fae */ /* 0x0003e8000d121848 */
[----:B------:R-:W-:Y:S04]  /*d940*/  STL.64 [R1+0x660], R114 ;  /* 0x0006607201007387 */ /* 0x000fe80000100a00 */
[----:B------:R1:W-:Y:S01]  /*d950*/  LDGSTS.E [R164+0x14e00], [R112.64], !P2 ;  /* 0x14e0000070a47fae */ /* 0x0003e2000d121848 */
[----:B------:R-:W-:-:S03]  /*d960*/  ISETP.GE.U32.AND P2, PT, R0, 0x7fffff61, PT ;  /* 0x7fffff610000780c */ /* 0x000fc60003f46070 */
[----:B------:R-:W-:Y:S01]  /*d970*/  STL.64 [R1+0x658], R112 ;  /* 0x0006587001007387 */ /* 0x000fe20000100a00 */
[----:B------:R-:W-:Y:S01]  /*d980*/  IADD3 R0, R249, -0x64, RZ ;  /* 0xffffff9cf9007810 */ /* 0x000fe20007ffe0ff */
[----:B-----5:R-:W-:-:S04]  /*d990*/  IMAD.WIDE R110, R248, 0x4, R110 ;  /* 0x00000004f86e7825 */ /* 0x020fc800078e026e */
[C---:B------:R-:W-:Y:S01]  /*d9a0*/  IMAD.WIDE R108, R248.reuse, 0x4, R108 ;  /* 0x00000004f86c7825 */ /* 0x040fe200078e026c */
[----:B------:R5:W-:Y:S04]  /*d9b0*/  STL.64 [R1+0x620], R110 ;  /* 0x0006206e01007387 */ /* 0x000be80000100a00 */
[----:B------:R5:W-:Y:S04]  /*d9c0*/  LDGSTS.E [R164+0x15c00], [R110.64], !P6 ;  /* 0x15c000006ea47fae */ /* 0x000be8000f121848 */
[----:B------:R1:W-:Y:S04]  /*d9d0*/  STL.64 [R1+0x618], R108 ;  /* 0x0006186c01007387 */ /* 0x0003e80000100a00 */
[----:B------:R1:W-:Y:S01]  /*d9e0*/  LDGSTS.E [R164+0x15e00], [R108.64], !P6 ;  /* 0x15e000006ca47fae */ /* 0x0003e2000f121848 */
[----:B-----5:R-:W-:Y:S01]  /*d9f0*/  IMAD.WIDE R110, R248, 0x4, R242 ;  /* 0x00000004f86e7825 */ /* 0x020fe200078e02f2 */
[----:B------:R-:W-:-:S02]  /*da00*/  ISETP.GE.U32.AND P6, PT, R0, 0x7fffff5d, PT ;  /* 0x7fffff5d0000780c */ /* 0x000fc40003fc6070 */
[----:B------:R-:W-:Y:S01]  /*da10*/  IADD3 R0, R249, -0x68, RZ ;  /* 0xffffff98f9007810 */ /* 0x000fe20007ffe0ff */
[C---:B-1----:R-:W-:Y:S01]  /*da20*/  IMAD.WIDE R108, R248.reuse, 0x4, R220 ;  /* 0x00000004f86c7825 */ /* 0x042fe200078e02dc */
[----:B------:R1:W-:Y:S04]  /*da30*/  STL.64 [R1+0x5e0], R110 ;  /* 0x0005e06e01007387 */ /* 0x0003e80000100a00 */
[----:B------:R1:W-:Y:S04]  /*da40*/  LDGSTS.E [R164+0x16c00], [R110.64], !P0 ;  /* 0x16c000006ea47fae */ /* 0x0003e8000c121848 */
[----:B------:R5:W-:Y:S04]  /*da50*/  STL.64 [R1+0x5d8], R108 ;  /* 0x0005d86c01007387 */ /* 0x000be80000100a00 */
[----:B------:R5:W-:Y:S01]  /*da60*/  LDGSTS.E [R164+0x16e00], [R108.64], !P0 ;  /* 0x16e000006ca47fae */ /* 0x000be2000c121848 */
[----:B-1----:R-:W-:Y:S01]  /*da70*/  IMAD.WIDE R110, R248, 0x4, R222 ;  /* 0x00000004f86e7825 */ /* 0x002fe200078e02de */
[----:B------:R-:W-:-:S02]  /*da80*/  ISETP.GE.U32.AND P0, PT, R0, 0x7fffff59, PT ;  /* 0x7fffff590000780c */ /* 0x000fc40003f06070 */
[----:B------:R-:W-:Y:S01]  /*da90*/  IADD3 R0, R249, -0x6c, RZ ;  /* 0xffffff94f9007810 */ /* 0x000fe20007ffe0ff */
[C---:B-----5:R-:W-:Y:S01]  /*daa0*/  IMAD.WIDE R108, R248.reuse, 0x4, R224 ;  /* 0x00000004f86c7825 */ /* 0x060fe200078e02e0 */
[----:B------:R1:W-:Y:S04]  /*dab0*/  STL.64 [R1+0x5a8], R110 ;  /* 0x0005a86e01007387 */ /* 0x0003e80000100a00 */
[----:B------:R1:W-:Y:S04]  /*dac0*/  LDGSTS.E [R164+0x17c00], [R110.64], !P2 ;  /* 0x17c000006ea47fae */ /* 0x0003e8000d121848 */
[----:B------:R5:W-:Y:S04]  /*dad0*/  STL.64 [R1+0x5a0], R108 ;  /* 0x0005a06c01007387 */ /* 0x000be80000100a00 */
[----:B------:R5:W-:Y:S01]  /*dae0*/  LDGSTS.E [R164+0x17e00], [R108.64], !P2 ;  /* 0x17e000006ca47fae */ /* 0x000be2000d121848 */
[----:B-1----:R-:W-:Y:S01]  /*daf0*/  IMAD.WIDE R110, R248, 0x4, R226 ;  /* 0x00000004f86e7825 */ /* 0x002fe200078e02e2 */
[----:B------:R-:W-:-:S03]  /*db00*/  ISETP.GE.U32.AND P2, PT, R0, 0x7fffff55, PT ;  /* 0x7fffff550000780c */ /* 0x000fc60003f46070 */
[C---:B-----5:R-:W-:Y:S01]  /*db10*/  IMAD.WIDE R108, R248.reuse, 0x4, R228 ;  /* 0x00000004f86c7825 */ /* 0x060fe200078e02e4 */
[----:B------:R1:W-:Y:S04]  /*db20*/  STL.64 [R1+0x450], R110 ;  /* 0x0004506e01007387 */ /* 0x0003e80000100a00 */
[----:B------:R1:W-:Y:S04]  /*db30*/  LDGSTS.E [R164+0x18c00], [R110.64], !P6 ;  /* 0x18c000006ea47fae */ /* 0x0003e8000f121848 */
[----:B------:R5:W-:Y:S04]  /*db40*/  STL.64 [R1+0x448], R108 ;  /* 0x0004486c01007387 */ /* 0x000be80000100a00 */
[----:B------:R5:W-:Y:S01]  /*db50*/  LDGSTS.E [R164+0x18e00], [R108.64], !P6 ;  /* 0x18e000006ca47fae */ /* 0x000be2000f121848 */
[----:B-1----:R-:W-:-:S04]  /*db60*/  IMAD.WIDE R110, R248, 0x4, R230 ;  /* 0x00000004f86e7825 */ /* 0x002fc800078e02e6 */
        /* <DEDUP_REMOVED lines=11> */
[----:B-1----:R-:W-:-:S03]  /*dc20*/  IMAD.WIDE R110, R248, 0x4, R238 ;  /* 0x00000004f86e7825 */ /* 0x002fc600078e02ee */
[----:B------:R-:W-:Y:S01]  /*dc30*/  STL.64 [R1+0x11d0], R248 ;  /* 0x0011d0f801007387 */ /* 0x000fe20000100a00 */
[----:B-----5:R-:W-:-:S03]  /*dc40*/  IMAD.WIDE R108, R248, 0x4, R240 ;  /* 0x00000004f86c7825 */ /* 0x020fc600078e02f0 */
[----:B------:R1:W-:Y:S04]  /*dc50*/  STL.64 [R1+0x420], R110 ;  /* 0x0004206e01007387 */ /* 0x0003e80000100a00 */
[----:B------:R5:W-:Y:S04]  /*dc60*/  STL.64 [R1+0x798], R108 ;  /* 0x0007986c01007387 */ /* 0x000be80000100a00 */
[----:B------:R-:W2:Y:S04]  /*dc70*/  LDL.LU.64 R154, [R1+0xf8] ;  /* 0x0000f800019a7983 */ /* 0x000ea80000300a00 */
[----:B------:R-:W3:Y:S04]  /*dc80*/  LDL.LU.64 R126, [R1+0x118] ;  /* 0x00011800017e7983 */ /* 0x000ee80000300a00 */
[----:B------:R-:W3:Y:S04]  /*dc90*/  LDL.LU.64 R182, [R1+0x128] ;  /* 0x0001280001b67983 */ /* 0x000ee80000300a00 */
[----:B------:R-:W3:Y:S04]  /*dca0*/  LDL.LU.64 R246, [R1+0x148] ;  /* 0x0001480001f67983 */ /* 0x000ee80000300a00 */
[----:B------:R-:W3:Y:S04]  /*dcb0*/  LDL.LU.64 R136, [R1+0x158] ;  /* 0x0001580001887983 */ /* 0x000ee80000300a00 */
[----:B----4-:R-:W4:Y:S04]  /*dcc0*/  LDL.LU.64 R128, [R1+0x178] ;  /* 0x0001780001807983 */ /* 0x010f280000300a00 */
[----:B------:R-:W4:Y:S04]  /*dcd0*/  LDL.LU.64 R180, [R1+0x188] ;  /* 0x0001880001b47983 */ /* 0x000f280000300a00 */
[----:B------:R-:W4:Y:S04]  /*dce0*/  LDL.LU.64 R178, [R1+0x1a8] ;  /* 0x0001a80001b27983 */ /* 0x000f280000300a00 */
[----:B------:R-:W4:Y:S01]  /*dcf0*/  LDL.LU.64 R170, [R1+0x1b8] ;  /* 0x0001b80001aa7983 */ /* 0x000f220000300a00 */
[----:B------:R-:W-:-:S02]  /*dd00*/  ULDC UR4, c[0x0][0x18c] ;  /* 0x0000630000047ab9 */ /* 0x000fc40000000800 */
[----:B------:R-:W-:Y:S01]  /*dd10*/  USHF.L.U32 UR4, UR4, 0x6, URZ ;  /* 0x0000000604047899 */ /* 0x000fe2000800063f */
[----:B------:R-:W5:Y:S04]  /*dd20*/  LDL.LU.64 R130, [R1+0x1c8] ;  /* 0x0001c80001827983 */ /* 0x000f680000300a00 */
[----:B------:R-:W5:Y:S01]  /*dd30*/  LDL.LU.64 R166, [R1+0x1d8] ;  /* 0x0001d80001a67983 */ /* 0x000f620000300a00 */
[----:B------:R-:W-:-:S03]  /*dd40*/  IMAD.U32 R218, RZ, RZ, UR4 ;  /* 0x00000004ffda7e24 */ /* 0x000fc6000f8e00ff */
[----:B------:R-:W5:Y:S04]  /*dd50*/  LDL.LU.64 R162, [R1+0x1e0] ;  /* 0x0001e00001a27983 */ /* 0x000f680000300a00 */
[----:B------:R-:W5:Y:S01]  /*dd60*/  LDL.LU.64 R138, [R1+0x1e8] ;  /* 0x0001e800018a7983 */ /* 0x000f620000300a00 */
[----:B------:R-:W-:-:S03]  /*dd70*/  IMAD.WIDE R2, R218, 0x4, R2 ;  /* 0x00000004da027825 */ /* 0x000fc600078e0202 */
        /* <DEDUP_REMOVED lines=14> */
[----:B------:R-:W-:Y:S01]  /*de60*/  STL [R1+0x11e0], R164 ;  /* 0x0011e0a401007387 */ /* 0x000fe20000100800 */
[----:B------:R-:W-:-:S03]  /*de70*/  IMAD.WIDE R18, R218, 0x4, R18 ;  /* 0x00000004da127825 */ /* 0x000fc600078e0212 */
[----:B------:R-:W-:Y:S01]  /*de80*/  STL.64 [R1+0x11b0], R2 ;  /* 0x0011b00201007387 */ /* 0x000fe20000100a00 */
[----:B------:R-:W-:-:S03]  /*de90*/  IMAD.WIDE R20, R218, 0x4, R20 ;  /* 0x00000004da147825 */ /* 0x000fc600078e0214 */
[----:B------:R1:W-:Y:S01]  /*dea0*/  STL.64 [R1+0x1190], R4 ;  /* 0x0011900401007387 */ /* 0x0003e20000100a00 */
[----:B------:R-:W-:-:S03]  /*deb0*/  IMAD.WIDE R22, R218, 0x4, R22 ;  /* 0x00000004da167825 */ /* 0x000fc600078e0216 */
[----:B------:R-:W-:Y:S04]  /*dec0*/  STL.64 [R1+0x1180], R6 ;  /* 0x0011800601007387 */ /* 0x000fe80000100a00 */
[----:B------:R1:W-:Y:S04]  /*ded0*/  STL.64 [R1+0x1188], R8 ;  /* 0x0011880801007387 */ /* 0x0003e80000100a00 */
[----:B------:R-:W-:Y:S04]  /*dee0*/  STL.64 [R1+0x11a8], R10 ;  /* 0x0011a80a01007387 */ /* 0x000fe80000100a00 */
[----:B------:R-:W-:Y:S01]  /*def0*/  STL.64 [R1+0x1198], R12 ;  /* 0x0011980c01007387 */ /* 0x000fe20000100a00 */
[----:B------:R-:W-:-:S03]  /*df00*/  IMAD.WIDE R172, R218, 0x4, R72 ;  /* 0x00000004daac7825 */ /* 0x000fc600078e0248 */
[----:B------:R-:W-:Y:S04]  /*df10*/  STL.64 [R1+0x11a0], R14 ;  /* 0x0011a00e01007387 */ /* 0x000fe80000100a00 */
[----:B------:R-:W-:Y:S04]  /*df20*/  STL.64 [R1+0x11b8], R16 ;  /* 0x0011b81001007387 */ /* 0x000fe80000100a00 */
[----:B------:R-:W-:Y:S04]  /*df30*/  STL.64 [R1+0x11c0], R18 ;  /* 0x0011c01201007387 */ /* 0x000fe80000100a00 */
[----:B------:R-:W-:Y:S04]  /*df40*/  STL.64 [R1+0x11c8], R20 ;  /* 0x0011c81401007387 */ /* 0x000fe80000100a00 */
[----:B------:R1:W-:Y:S01]  /*df50*/  STL.64 [R1+0x11d8], R22 ;  /* 0x0011d81601007387 */ /* 0x0003e20000100a00 */
[----:B------:R-:W-:-:S04]  /*df60*/  IMAD.WIDE R142, R218, 0x4, R74 ;  /* 0x00000004da8e7825 */ /* 0x000fc800078e024a */
[----:B------:R-:W-:-:S04]  /*df70*/  IMAD.WIDE R144, R218, 0x4, R76 ;  /* 0x00000004da907825 */ /* 0x000fc800078e024c */
[C---:B--2---:R-:W-:Y:S02]  /*df80*/  IMAD.WIDE R72, R218.reuse, 0x4, R154 ;  /* 0x00000004da487825 */ /* 0x044fe400078e029a */
[----:B------:R-:W2:Y:S02]  /*df90*/  LDL.LU.64 R154, [R1+0x228] ;  /* 0x00022800019a7983 */ /* 0x000ea40000300a00 */
[C---:B---3--:R-:W-:Y:S02]  /*dfa0*/  IMAD.WIDE R74, R218.reuse, 0x4, R136 ;  /* 0x00000004da4a7825 */ /* 0x048fe400078e0288 */
[----:B------:R-:W3:Y:S02]  /*dfb0*/  LDL.LU.64 R136, [R1+0x230] ;  /* 0x0002300001887983 */ /* 0x000ee40000300a00 */
[C---:B----4-:R-:W-:Y:S02]  /*dfc0*/  IMAD.WIDE R76, R218.reuse, 0x4, R170 ;  /* 0x00000004da4c7825 */ /* 0x050fe400078e02aa */
[----:B------:R-:W4:Y:S01]  /*dfd0*/  LDL.LU.64 R170, [R1+0x238] ;  /* 0x0002380001aa7983 */ /* 0x000f220000300a00 */
[----:B------:R-:W-:Y:S01]  /*dfe0*/  IADD3 R0, R249, -0x70, RZ ;  /* 0xffffff90f9007810 */ /* 0x000fe20007ffe0ff */
[----:B------:R-:W-:-:S02]  /*dff0*/  IMAD.WIDE R146, R218, 0x4, R78 ;  /* 0x00000004da927825 */ /* 0x000fc400078e024e */
[----:B------:R-:W3:Y:S01]  /*e000*/  LDL.LU.64 R200, [R1+0x240] ;  /* 0x0002400001c87983 */ /* 0x000ee20000300a00 */
[----:B------:R-:W-:Y:S01]  /*e010*/  ISETP.GE.U32.AND P6, PT, R0, 0x7fffff51, PT ;  /* 0x7fffff510000780c */ /* 0x000fe20003fc6070 */
[C---:B------:R-:W-:Y:S02]  /*e020*/  IMAD.WIDE R122, R218.reuse, 0x4, R38 ;  /* 0x00000004da7a7825 */ /* 0x040fe400078e0226 */
[----:B------:R-:W3:Y:S02]  /*e030*/  LDL.LU.64 R194, [R1+0x248] ;  /* 0x0002480001c27983 */ /* 0x000ee40000300a00 */
[----:B------:R-:W-:-:S04]  /*e040*/  IMAD.WIDE R174, R218, 0x4, R80 ;  /* 0x00000004daae7825 */ /* 0x000fc800078e0250 */
[C---:B-----5:R-:W-:Y:S02]  /*e050*/  IMAD.WIDE R78, R218.reuse, 0x4, R138 ;  /* 0x00000004da4e7825 */ /* 0x060fe400078e028a */
[----:B------:R-:W5:Y:S02]  /*e060*/  LDL.LU.64 R138, [R1+0x250] ;  /* 0x00025000018a7983 */ /* 0x000f640000300a00 */
[C---:B------:R-:W-:Y:S02]  /*e070*/  IMAD.WIDE R38, R218.reuse, 0x4, R246 ;  /* 0x00000004da267825 */ /* 0x040fe400078e02f6 */
[----:B------:R-:W5:Y:S04]  /*e080*/  LDL.LU.64 R244, [R1+0x258] ;  /* 0x0002580001f47983 */ /* 0x000f680000300a00 */
[----:B------:R-:W5:Y:S01]  /*e090*/  LDL.LU.64 R246, [R1+0x260] ;  /* 0x0002600001f67983 */ /* 0x000f620000300a00 */
[----:B------:R-:W-:-:S03]  /*e0a0*/  IMAD.WIDE R186, R218, 0x4, R166 ;  /* 0x00000004daba7825 */ /* 0x000fc600078e02a6 */
[----:B------:R1:W-:Y:S01]  /*e0b0*/  LDGSTS.E [R164+0x1bc00], [R110.64], !P6 ;  /* 0x1bc000006ea47fae */ /* 0x0003e2000f121848 */
[----:B------:R-:W-:-:S03]  /*e0c0*/  IMAD.WIDE R80, R218, 0x4, R250 ;  /* 0x00000004da507825 */ /* 0x000fc600078e02fa */
[----:B------:R-:W5:Y:S01]  /*e0d0*/  LDL.LU.64 R250, [R1+0x268] ;  /* 0x0002680001fa7983 */ /* 0x000f620000300a00 */
[----:B------:R-:W-:-:S03]  /*e0e0*/  IMAD.WIDE R148, R218, 0x4, R82 ;  /* 0x00000004da947825 */ /* 0x000fc600078e0252 */
[----:B------:R1:W-:Y:S01]  /*e0f0*/  LDGSTS.E [R164+0x1be00], [R108.64], !P6 ;  /* 0x1be000006ca47fae */ /* 0x0003e2000f121848 */
[----:B------:R-:W-:-:S03]  /*e100*/  IMAD.WIDE R190, R218, 0x4, R140 ;  /* 0x00000004dabe7825 */ /* 0x000fc600078e028c */
[----:B------:R-:W5:Y:S04]  /*e110*/  LDL.LU.64 R140, [R1+0x270] ;  /* 0x00027000018c7983 */ /* 0x000f680000300a00 */
[----:B------:R-:W5:Y:S04]  /*e120*/  LDL.LU.64 R196, [R1+0x278] ;  /* 0x0002780001c47983 */ /* 0x000f680000300a00 */
[----:B------:R-:W5:Y:S01]  /*e130*/  LDL.LU.64 R198, [R1+0x280] ;  /* 0x0002800001c67983 */ /* 0x000f620000300a00 */
[----:B------:R-:W-:-:S03]  /*e140*/  IMAD.WIDE R112, R218, 0x4, R28 ;  /* 0x00000004da707825 */ /* 0x000fc600078e021c */
[----:B------:R-:W5:Y:S01]  /*e150*/  LDL.LU.64 R166, [R1+0x288] ;  /* 0x0002880001a67983 */ /* 0x000f620000300a00 */
[----:B------:R-:W-:-:S04]  /*e160*/  IMAD.WIDE R184, R218, 0x4, R180 ;  /* 0x00000004dab87825 */ /* 0x000fc800078e02b4 */
[----:B-1----:R-:W-:-:S04]  /*e170*/  IMAD.WIDE R110, R218, 0x4, R26 ;  /* 0x00000004da6e7825 */ /* 0x002fc800078e021a */
[----:B------:R-:W-:-:S04]  /*e180*/  IMAD.WIDE R28, R218, 0x4, R156 ;  /* 0x00000004da1c7825 */ /* 0x000fc800078e029c */
[----:B------:R-:W-:-:S04]  /*e190*/  IMAD.WIDE R26, R218, 0x4, R158 ;  /* 0x00000004da1a7825 */ /* 0x000fc800078e029e */
[----:B------:R-:W-:-:S04]  /*e1a0*/  IMAD.WIDE R120, R218, 0x4, R36 ;  /* 0x00000004da787825 */ /* 0x000fc800078e0224 */
[----:B------:R-:W-:-:S04]  /*e1b0*/  IMAD.WIDE R188, R218, 0x4, R160 ;  /* 0x00000004dabc7825 */ /* 0x000fc800078e02a0 */
[----:B------:R-:W-:-:S04]  /*e1c0*/  IMAD.WIDE R108, R218, 0x4, R24 ;  /* 0x00000004da6c7825 */ /* 0x000fc800078e0218 */
[----:B------:R-:W-:-:S04]  /*e1d0*/  IMAD.WIDE R36, R218, 0x4, R178 ;  /* 0x00000004da247825 */ /* 0x000fc800078e02b2 */
[----:B------:R-:W-:-:S04]  /*e1e0*/  IMAD.WIDE R24, R218, 0x4, R162 ;  /* 0x00000004da187825 */ /* 0x000fc800078e02a2 */
[C---:B--2---:R-:W-:Y:S02]  /*e1f0*/  IMAD.WIDE R82, R218.reuse, 0x4, R154 ;  /* 0x00000004da527825 */ /* 0x044fe400078e029a */
[----:B------:R-:W2:Y:S04]  /*e200*/  LDL.LU.64 R154, [R1+0x290] ;  /* 0x00029000019a7983 */ /* 0x000ea80000300a00 */
[----:B------:R-:W2:Y:S04]  /*e210*/  LDL.LU.64 R180, [R1+0x298] ;  /* 0x0002980001b47983 */ /* 0x000ea80000300a00 */
[----:B------:R-:W2:Y:S04]  /*e220*/  LDL.LU.64 R156, [R1+0x2a0] ;  /* 0x0002a000019c7983 */ /* 0x000ea80000300a00 */
[----:B------:R-:W2:Y:S04]  /*e230*/  LDL.LU.64 R158, [R1+0x2a8] ;  /* 0x0002a800019e7983 */ /* 0x000ea80000300a00 */
[----:B------:R-:W2:Y:S04]  /*e240*/  LDL.LU.64 R160, [R1+0x2b0] ;  /* 0x0002b00001a07983 */ /* 0x000ea80000300a00 */
[----:B------:R-:W2:Y:S04]  /*e250*/  LDL.LU.64 R178, [R1+0x2b8] ;  /* 0x0002b80001b27983 */ /* 0x000ea80000300a00 */
[----:B------:R-:W2:Y:S01]  /*e260*/  LDL.LU.64 R162, [R1+0x2c0] ;  /* 0x0002c00001a27983 */ /* 0x000ea20000300a00 */
[----:B----4-:R-:W-:-:S03]  /*e270*/  IMAD.WIDE R192, R218, 0x4, R170 ;  /* 0x00000004dac07825 */ /* 0x010fc600078e02aa */
[----:B------:R-:W4:Y:S04]  /*e280*/  LDL.LU.64 R170, [R1+0x2c8] ;  /* 0x0002c80001aa7983 */ /* 0x000f280000300a00 */
[----:B------:R-:W4:Y:S01]  /*e290*/  LDL.LU.64 R204, [R1+0x2d0] ;  /* 0x0002d00001cc7983 */ /* 0x000f220000300a00 */
[----:B------:R-:W-:-:S03]  /*e2a0*/  IMAD.WIDE R150, R218, 0x4, R84 ;  /* 0x00000004da967825 */ /* 0x000fc600078e0254 */
[----:B------:R-:W4:Y:S01]  /*e2b0*/  LDL.LU.64 R206, [R1+0x2d8] ;  /* 0x0002d80001ce7983 */ /* 0x000f220000300a00 */
[----:B---3--:R-:W-:-:S03]  /*e2c0*/  IMAD.WIDE R84, R218, 0x4, R194 ;  /* 0x00000004da547825 */ /* 0x008fc600078e02c2 */
[----:B------:R-:W3:Y:S01]  /*e2d0*/  LDL.LU.64 R208, [R1+0x2e0] ;  /* 0x0002e00001d07983 */ /* 0x000ee20000300a00 */
[----:B------:R-:W-:-:S03]  /*e2e0*/  IMAD.WIDE R116, R218, 0x4, R32 ;  /* 0x00000004da747825 */ /* 0x000fc600078e0220 */
[----:B------:R-:W3:Y:S01]  /*e2f0*/  LDL.LU.64 R210, [R1+0x2e8] ;  /* 0x0002e80001d27983 */ /* 0x000ee20000300a00 */
[----:B------:R-:W-:-:S03]  /*e300*/  IMAD.WIDE R152, R218, 0x4, R86 ;  /* 0x00000004da987825 */ /* 0x000fc600078e0256 */
[----:B------:R-:W3:Y:S01]  /*e310*/  LDL.LU.64 R212, [R1+0x2f0] ;  /* 0x0002f00001d47983 */ /* 0x000ee20000300a00 */
[----:B-----5:R-:W-:-:S03]  /*e320*/  IMAD.WIDE R194, R218, 0x4, R244 ;  /* 0x00000004dac27825 */ /* 0x020fc600078e02f4 */
[----:B------:R-:W5:Y:S01]  /*e330*/  LDL.LU.64 R214, [R1+0x2f8] ;  /* 0x0002f80001d67983 */ /* 0x000f620000300a00 */
[----:B------:R-:W-:-:S03]  /*e340*/  IMAD.WIDE R32, R218, 0x4, R246 ;  /* 0x00000004da207825 */ /* 0x000fc600078e02f6 */
[----:B------:R-:W3:Y:S01]  /*e350*/  LDL.LU.64 R216, [R1+0x300] ;  /* 0x0003000001d87983 */ /* 0x000ee20000300a00 */
[----:B------:R-:W-:-:S03]  /*e360*/  IMAD.WIDE R176, R218, 0x4, R88 ;  /* 0x00000004dab07825 */ /* 0x000fc600078e0258 */
[----:B------:R-:W3:Y:S01]  /*e370*/  LDL.LU.64 R244, [R1+0x308] ;  /* 0x0003080001f47983 */ /* 0x000ee20000300a00 */
[----:B------:R-:W-:-:S03]  /*e380*/  IMAD.WIDE R86, R218, 0x4, R250 ;  /* 0x00000004da567825 */ /* 0x000fc600078e02fa */
[----:B------:R-:W5:Y:S01]  /*e390*/  LDL.LU.64 R246, [R1+0x310] ;  /* 0x0003100001f67983 */ /* 0x000f620000300a00 */
[----:B------:R-:W-:-:S03]  /*e3a0*/  IMAD.WIDE R118, R218, 0x4, R34 ;  /* 0x00000004da767825 */ /* 0x000fc600078e0222 */
[----:B------:R-:W5:Y:S01]  /*e3b0*/  LDL.LU.64 R250, [R1+0x318] ;  /* 0x0003180001fa7983 */ /* 0x000f620000300a00 */
[----:B------:R-:W-:-:S04]  /*e3c0*/  IMAD.WIDE R114, R218, 0x4, R30 ;  /* 0x00000004da727825 */ /* 0x000fc800078e021e */
[----:B------:R-:W-:-:S04]  /*e3d0*/  IMAD.WIDE R34, R218, 0x4, R198 ;  /* 0x00000004da227825 */ /* 0x000fc800078e02c6 */
[C---:B------:R-:W-:Y:S02]  /*e3e0*/  IMAD.WIDE R88, R218.reuse, 0x4, R166 ;  /* 0x00000004da587825 */ /* 0x040fe400078e02a6 */
[----:B------:R-:W5:Y:S02]  /*e3f0*/  LDL.LU.64 R166, [R1+0x320] ;  /* 0x0003200001a67983 */ /* 0x000f640000300a00 */
[----:B------:R-:W-:-:S04]  /*e400*/  IMAD.WIDE R30, R218, 0x4, R200 ;  /* 0x00000004da1e7825 */ /* 0x000fc800078e02c8 */
[C---:B--2---:R-:W-:Y:S02]  /*e410*/  IMAD.WIDE R198, R218.reuse, 0x4, R180 ;  /* 0x00000004dac67825 */ /* 0x044fe400078e02b4 */
[----:B------:R-:W2:Y:S02]  /*e420*/  LDL.LU.64 R180, [R1+0x328] ;  /* 0x0003280001b47983 */ /* 0x000ea40000300a00 */
[C---:B------:R-:W-:Y:S02]  /*e430*/  IMAD.WIDE R200, R218.reuse, 0x4, R178 ;  /* 0x00000004dac87825 */ /* 0x040fe400078e02b2 */
[----:B------:R-:W2:Y:S02]  /*e440*/  LDL.LU.64 R178, [R1+0x330] ;  /* 0x0003300001b27983 */ /* 0x000ea40000300a00 */
[C---:B----4-:R-:W-:Y:S02]  /*e450*/  IMAD.WIDE R202, R218.reuse, 0x4, R170 ;  /* 0x00000004daca7825 */ /* 0x050fe400078e02aa */
[----:B------:R-:W4:Y:S04]  /*e460*/  LDL.LU.64 R170, [R1+0x338] ;  /* 0x0003380001aa7983 */ /* 0x000f280000300a00 */
[----:B------:R-:W4:Y:S04]  /*e470*/  LDL.LU.64 R234, [R1+0x340] ;  /* 0x0003400001ea7983 */ /* 0x000f280000300a00 */
[----:B------:R-:W4:Y:S04]  /*e480*/  LDL.LU.64 R236, [R1+0x348] ;  /* 0x0003480001ec7983 */ /* 0x000f280000300a00 */
[----:B------:R-:W4:Y:S04]  /*e490*/  LDL.LU.64 R238, [R1+0x350] ;  /* 0x0003500001ee7983 */ /* 0x000f280000300a00 */
[----:B------:R-:W4:Y:S04]  /*e4a0*/  LDL.LU.64 R240, [R1+0x358] ;  /* 0x0003580001f07983 */ /* 0x000f280000300a00 */
[----:B------:R-:W4:Y:S01]  /*e4b0*/  LDL.LU.64 R242, [R1+0x360] ;  /* 0x0003600001f27983 */ /* 0x000f220000300a00 */
[----:B------:R-:W-:Y:S01]  /*e4c0*/  IADD3 R0, R249, -0x74, RZ ;  /* 0xffffff8cf9007810 */ /* 0x000fe20007ffe0ff */
[----:B------:R-:W-:-:S04]  /*e4d0*/  IMAD.WIDE R168, R218, 0x4, R56 ;  /* 0x00000004daa87825 */ /* 0x000fc800078e0238 */
[C---:B---3--:R-:W-:Y:S02]  /*e4e0*/  IMAD.WIDE R220, R218.reuse, 0x4, R244 ;  /* 0x00000004dadc7825 */ /* 0x048fe400078e02f4 */
[----:B------:R-:W3:Y:S02]  /*e4f0*/  LDL.LU.64 R244, [R1+0x368] ;  /* 0x0003680001f47983 */ /* 0x000ee40000300a00 */
[C---:B-----5:R-:W-:Y:S02]  /*e500*/  IMAD.WIDE R222, R218.reuse, 0x4, R246 ;  /* 0x00000004dade7825 */ /* 0x060fe400078e02f6 */
[----:B------:R-:W5:Y:S02]  /*e510*/  LDL.LU.64 R246, [R1+0x370] ;  /* 0x0003700001f67983 */ /* 0x000f640000300a00 */
[----:B------:R-:W-:Y:S02]  /*e520*/  IMAD.WIDE R224, R218, 0x4, R250 ;  /* 0x00000004dae07825 */ /* 0x000fe400078e02fa */
[----:B------:R-:W3:Y:S04]  /*e530*/  LDL.LU.64 R250, [R1+0x378] ;  /* 0x0003780001fa7983 */ /* 0x000ee80000300a00 */
[----:B------:R-:W3:Y:S01]  /*e540*/  LDL.LU.64 R4, [R1+0x380] ;  /* 0x0003800001047983 */ /* 0x000ee20000300a00 */
[----:B------:R-:W-:Y:S01]  /*e550*/  ISETP.GE.U32.AND P0, PT, R0, 0x7fffff4d, PT ;  /* 0x7fffff4d0000780c */ /* 0x000fe20003f06070 */
[----:B------:R-:W-:-:S02]  /*e560*/  IMAD.WIDE R226, R218, 0x4, R166 ;  /* 0x00000004dae27825 */ /* 0x000fc400078e02a6 */
[----:B------:R-:W5:Y:S04]  /*e570*/  LDL.LU.64 R166, [R1+0x388] ;  /* 0x0003880001a67983 */ /* 0x000f680000300a00 */
[----:B------:R-:W5:Y:S01]  /*e580*/  LDL.LU.64 R56, [R1+0x390] ;  /* 0x0003900001387983 */ /* 0x000f620000300a00 */
[----:B------:R-:W-:-:S03]  /*e590*/  IMAD.WIDE R124, R218, 0x4, R58 ;  /* 0x00000004da7c7825 */ /* 0x000fc600078e023a */
[----:B------:R-:W5:Y:S01]  /*e5a0*/  LDL.LU.64 R164, [R1+0x398] ;  /* 0x0003980001a47983 */ /* 0x000f620000300a00 */
[----:B------:R-:W-:-:S03]  /*e5b0*/  IADD3 R0, R249, -0x78, RZ ;  /* 0xffffff88f9007810 */ /* 0x000fc60007ffe0ff */
[----:B------:R-:W5:Y:S01]  /*e5c0*/  LDL.LU.64 R8, [R1+0x3a0] ;  /* 0x0003a00001087983 */ /* 0x000f620000300a00 */
[----:B------:R-:W-:Y:S02]  /*e5d0*/  ISETP.GE.U32.AND P2, PT, R0, 0x7fffff49, PT ;  /* 0x7fffff490000780c */ /* 0x000fe40003f46070 */
[----:B------:R-:W-:Y:S01]  /*e5e0*/  IADD3 R0, R249, -0x7c, RZ ;  /* 0xffffff84f9007810 */ /* 0x000fe20007ffe0ff */
[C---:B--2---:R-:W-:Y:S02]  /*e5f0*/  IMAD.WIDE R228, R218.reuse, 0x4, R180 ;  /* 0x00000004dae47825 */ /* 0x044fe400078e02b4 */
[----:B------:R-:W2:Y:S04]  /*e600*/  LDL.LU.64 R180, [R1+0x3a8] ;  /* 0x0003a80001b47983 */ /* 0x000ea80000300a00 */
[----:B------:R-:W2:Y:S04]  /*e610*/  LDL.LU.64 R58, [R1+0x3b0] ;  /* 0x0003b000013a7983 */ /* 0x000ea80000300a00 */
[----:B------:R-:W2:Y:S04]  /*e620*/  LDL.LU.64 R22, [R1+0x3b8] ;  /* 0x0003b80001167983 */ /* 0x000ea80000300a00 */
[----:B------:R-:W2:Y:S01]  /*e630*/  LDL.LU.64 R6, [R1+0x3c0] ;  /* 0x0003c00001067983 */ /* 0x000ea20000300a00 */
[----:B------:R-:W-:-:S03]  /*e640*/  IMAD.WIDE R230, R218, 0x4, R178 ;  /* 0x00000004dae67825 */ /* 0x000fc600078e02b2 */
[----:B------:R-:W2:Y:S01]  /*e650*/  LDL.LU.64 R178, [R1+0x3d0] ;  /* 0x0003d00001b27983 */ /* 0x000ea20000300a00 */
[----:B----4-:R-:W-:-:S03]  /*e660*/  IMAD.WIDE R232, R218, 0x4, R170 ;  /* 0x00000004dae87825 */ /* 0x010fc600078e02aa */
[----:B------:R-:W4:Y:S04]  /*e670*/  LDL.LU.64 R170, [R1+0x3c8] ;  /* 0x0003c80001aa7983 */ /* 0x000f280000300a00 */
[----:B------:R-:W4:Y:S04]  /*e680*/  LDL.LU.64 R248, [R1+0x3d8] ;  /* 0x0003d80001f87983 */ /* 0x000f280000300a00 */
[----:B------:R-:W4:Y:S04]  /*e690*/  LDL.LU.64 R20, [R1+0x3e0] ;  /* 0x0003e00001147983 */ /* 0x000f280000300a00 */
[----:B------:R-:W4:Y:S04]  /*e6a0*/  LDL.LU.64 R16, [R1+0x3e8] ;  /* 0x0003e80001107983 */ /* 0x000f280000300a00 */
[----:B------:R-:W4:Y:S04]  /*e6b0*/  LDL.LU.64 R10, [R1+0x3f0] ;  /* 0x0003f000010a7983 */ /* 0x000f280000300a00 */
[----:B------:R-:W4:Y:S04]  /*e6c0*/  LDL.LU.64 R12, [R1+0x3f8] ;  /* 0x0003f800010c7983 */ /* 0x000f280000300a00 */
[----:B------:R-:W4:Y:S04]  /*e6d0*/  LDL.LU.64 R18, [R1+0x400] ;  /* 0x0004000001127983 */ /* 0x000f280000300a00 */
[----:B------:R-:W4:Y:S04]  /*e6e0*/  LDL.LU.64 R2, [R1+0x408] ;  /* 0x0004080001027983 */ /* 0x000f280000300a00 */
[----:B------:R-:W4:Y:S01]  /*e6f0*/  LDL.LU.64 R14, [R1+0x410] ;  /* 0x00041000010e7983 */ /* 0x000f220000300a00 */
[----:B---3--:R-:W-:-:S05]  /*e700*/  IMAD.WIDE R4, R218, 0x4, R4 ;  /* 0x00000004da047825 */ /* 0x008fca00078e0204 */
[----:B------:R1:W-:Y:S01]  /*e710*/  STL.64 [R1], R4 ;  /* 0x0000000401007387 */ /* 0x0003e20000100a00 */
[----:B-----5:R-:W-:-:S03]  /*e720*/  IMAD.WIDE R164, R218, 0x4, R164 ;  /* 0x00000004daa47825 */ /* 0x020fc600078e02a4 */
[----:B-1----:R-:W3:Y:S01]  /*e730*/  LDL.LU.64 R4, [R1+0x418] ;  /* 0x0004180001047983 */ /* 0x002ee20000300a00 */
[----:B------:R-:W-:-:S03]  /*e740*/  IMAD.WIDE R8, R218, 0x4, R8 ;  /* 0x00000004da087825 */ /* 0x000fc600078e0208 */
[----:B------:R1:W-:Y:S04]  /*e750*/  STL.64 [R1+0x18], R164 ;  /* 0x000018a401007387 */ /* 0x0003e80000100a00 */
[----:B-1----:R-:W5:Y:S04]  /*e760*/  LDL.LU R164, [R1+0x11e0] ;  /* 0x0011e00001a47983 */ /* 0x002f680000300800 */
[----:B------:R-:W3:Y:S01]  /*e770*/  LDL R165, [R1+0x934] ;  /* 0x0009340001a57983 */ /* 0x000ee20000100800 */
[----:B--2---:R-:W-:-:S04]  /*e780*/  IMAD.WIDE R180, R218, 0x4, R180 ;  /* 0x00000004dab47825 */ /* 0x004fc800078e02b4 */
[----:B------:R-:W-:-:S04]  /*e790*/  IMAD.WIDE R22, R218, 0x4, R22 ;  /* 0x00000004da167825 */ /* 0x000fc800078e0216 */
[C---:B------:R-:W-:Y:S01]  /*e7a0*/  IMAD.WIDE R6, R218.reuse, 0x4, R6 ;  /* 0x00000004da067825 */ /* 0x040fe200078e0206 */
[----:B------:R1:W-:Y:S04]  /*e7b0*/  STL.64 [R1+0x38], R22 ;  /* 0x0000381601007387 */ /* 0x0003e80000100a00 */
[----:B-1----:R-:W2:Y:S04]  /*e7c0*/  LDL.LU.64 R22, [R1+0x11d8] ;  /* 0x0011d80001167983 */ /* 0x002ea80000300a00 */
[----:B------:R-:W-:Y:S01]  /*e7d0*/  STL.64 [R1+0x20], R8 ;  /* 0x0000200801007387 */ /* 0x000fe20000100a00 */
[----:B----4-:R-:W-:-:S03]  /*e7e0*/  IMAD.WIDE R248, R218, 0x4, R248 ;  /* 0x00000004daf87825 */ /* 0x010fc600078e02f8 */
[----:B------:R-:W-:Y:S04]  /*e7f0*/  STL.64 [R1+0x28], R180 ;  /* 0x000028b401007387 */ /* 0x000fe80000100a00 */
[----:B------:R-:W-:Y:S04]  /*e800*/  STL.64 [R1+0x40], R6 ;  /* 0x0000400601007387 */ /* 0x000fe80000100a00 */
[----:B------:R1:W-:Y:S04]  /*e810*/  STL.64 [R1+0x58], R248 ;  /* 0x000058f801007387 */ /* 0x0003e80000100a00 */
[----:B-1----:R-:W4:Y:S01]  /*e820*/  LDL.LU.64 R248, [R1+0x11d0] ;  /* 0x0011d00001f87983 */ /* 0x002f220000300a00 */
[----:B------:R-:W-:-:S04]  /*e830*/  IMAD.WIDE R178, R218, 0x4, R178 ;  /* 0x00000004dab27825 */ /* 0x000fc800078e02b2 */
[----:B------:R-:W-:Y:S01]  /*e840*/  IMAD.WIDE R170, R218, 0x4, R170 ;  /* 0x00000004daaa7825 */ /* 0x000fe200078e02aa */
[----:B------:R-:W-:Y:S01]  /*e850*/  STL.64 [R1+0x48], R178 ;  /* 0x000048b201007387 */ /* 0x000fe20000100a00 */
[----:B------:R-:W-:-:S03]  /*e860*/  ISETP.GE.U32.AND P6, PT, R0, 0x7fffff45, PT ;  /* 0x7fffff450000780c */ /* 0x000fc60003fc6070 */
[----:B------:R-:W-:Y:S01]  /*e870*/  STL.64 [R1+0x50], R170 ;  /* 0x000050aa01007387 */ /* 0x000fe20000100a00 */
[----:B----4-:R-:W-:-:S04]  /*e880*/  IMAD.WIDE R20, R248, 0x4, R20 ;  /* 0x00000004f8147825 */ /* 0x010fc800078e0214 */
[C---:B------:R-:W-:Y:S01]  /*e890*/  IMAD.WIDE R16, R248.reuse, 0x4, R16 ;  /* 0x00000004f8107825 */ /* 0x040fe200078e0210 */
[----:B------:R1:W-:Y:S03]  /*e8a0*/  STL.64 [R1+0x148], R20 ;  /* 0x0001481401007387 */ /* 0x0003e60000100a00 */
[C---:B------:R-:W-:Y:S01]  /*e8b0*/  IMAD.WIDE R10, R248.reuse, 0x4, R10 ;  /* 0x00000004f80a7825 */ /* 0x040fe200078e020a */
[----:B------:R-:W-:Y:S03]  /*e8c0*/  STL.64 [R1+0x138], R16 ;  /* 0x0001381001007387 */ /* 0x000fe60000100a00 */
[C---:B------:R-:W-:Y:S01]  /*e8d0*/  IMAD.WIDE R18, R248.reuse, 0x4, R18 ;  /* 0x00000004f8127825 */ /* 0x040fe200078e0212 */
[----:B------:R-:W-:Y:S03]  /*e8e0*/  STL.64 [R1+0x128], R10 ;  /* 0x0001280a01007387 */ /* 0x000fe60000100a00 */
[C---:B------:R-:W-:Y:S01]  /*e8f0*/  IMAD.WIDE R12, R248.reuse, 0x4, R12 ;  /* 0x00000004f80c7825 */ /* 0x040fe200078e020c */
[----:B------:R4:W-:Y:S03]  /*e900*/  STL.64 [R1+0x140], R18 ;  /* 0x0001401201007387 */ /* 0x0009e60000100a00 */
[C---:B------:R-:W-:Y:S01]  /*e910*/  IMAD.WIDE R2, R248.reuse, 0x4, R2 ;  /* 0x00000004f8027825 */ /* 0x040fe200078e0202 */
[----:B------:R-:W-:Y:S03]  /*e920*/  STL.64 [R1+0x118], R12 ;  /* 0x0001180c01007387 */ /* 0x000fe60000100a00 */
[C---:B------:R-:W-:Y:S01]  /*e930*/  IMAD.WIDE R14, R248.reuse, 0x4, R14 ;  /* 0x00000004f80e7825 */ /* 0x040fe200078e020e */
[----:B------:R1:W-:Y:S03]  /*e940*/  STL.64 [R1+0x130], R2 ;  /* 0x0001300201007387 */ /* 0x0003e60000100a00 */
[----:B---3--:R-:W-:Y:S01]  /*e950*/  IMAD.WIDE R4, R248, 0x4, R4 ;  /* 0x00000004f8047825 */ /* 0x008fe200078e0204 */
[----:B------:R-:W-:Y:S04]  /*e960*/  STL.64 [R1+0x1178], R248 ;  /* 0x001178f801007387 */ /* 0x000fe80000100a00 */
[----:B------:R3:W-:Y:S04]  /*e970*/  STL.64 [R1+0x120], R14 ;  /* 0x0001200e01007387 */ /* 0x0007e80000100a00 */
[----:B-----5:R1:W-:Y:S04]  /*e980*/  LDGSTS.E [R164+0x1cc00], [R20.64], !P0 ;  /* 0x1cc0000014a47fae */ /* 0x0203e8000c121848 */
[----:B------:R4:W-:Y:S04]  /*e990*/  LDGSTS.E [R164+0x1ce00], [R18.64], !P0 ;  /* 0x1ce0000012a47fae */ /* 0x0009e8000c121848 */
[----:B------:R5:W-:Y:S04]  /*e9a0*/  LDGSTS.E [R164+0x1dc00], [R16.64], !P2 ;  /* 0x1dc0000010a47fae */ /* 0x000be8000d121848 */
[----:B-1----:R-:W2:Y:S04]  /*e9b0*/  LDL.LU.64 R20, [R1+0x11c8] ;  /* 0x0011c80001147983 */ /* 0x002ea80000300a00 */
[----:B----4-:R-:W4:Y:S04]  /*e9c0*/  LDL.LU.64 R18, [R1+0x11c0] ;  /* 0x0011c00001127983 */ /* 0x010f280000300a00 */
[----:B------:R1:W-:Y:S04]  /*e9d0*/  STL.64 [R1+0x110], R4 ;  /* 0x0001100401007387 */ /* 0x0003e80000100a00 */
[----:B-----5:R-:W5:Y:S04]  /*e9e0*/  LDL.LU.64 R16, [R1+0x11b8] ;  /* 0x0011b80001107983 */ /* 0x020f680000300a00 */
[----:B------:R1:W-:Y:S04]  /*e9f0*/  LDGSTS.E [R164+0x1de00], [R2.64], !P2 ;  /* 0x1de0000002a47fae */ /* 0x0003e8000d121848 */
[----:B------:R3:W-:Y:S04]  /*ea00*/  LDGSTS.E [R164+0x1ec00], [R10.64], !P6 ;  /* 0x1ec000000aa47fae */ /* 0x0007e8000f121848 */
[----:B------:R3:W-:Y:S04]  /*ea10*/  LDGSTS.E [R164+0x1ee00], [R14.64], !P6 ;  /* 0x1ee000000ea47fae */ /* 0x0007e8000f121848 */
[----:B-1----:R-:W2:Y:S04]  /*ea20*/  LDL.LU.64 R2, [R1+0x11b0] ;  /* 0x0011b00001027983 */ /* 0x002ea80000300a00 */
[----:B---3--:R-:W3:Y:S04]  /*ea30*/  LDL.LU.64 R10, [R1+0x11a8] ;  /* 0x0011a800010a7983 */ /* 0x008ee80000300a00 */
[----:B------:R-:W4:Y:S04]  /*ea40*/  LDL.LU.64 R14, [R1+0x11a0] ;  /* 0x0011a000010e7983 */ /* 0x000f280000300a00 */
[----:B------:R1:W-:Y:S04]  /*ea50*/  LDGSTS.E [R164+0x1fc00], [R12.64], !P3 ;  /* 0x1fc000000ca47fae */ /* 0x0003e8000d921848 */
[----:B------:R1:W-:Y:S01]  /*ea60*/  LDGSTS.E [R164+0x1fe00], [R4.64], !P3 ;  /* 0x1fe0000004a47fae */ /* 0x0003e2000d921848 */
[----:B------:R-:W-:-:S03]  /*ea70*/  IMAD.WIDE R42, R218, 0x4, R42 ;  /* 0x00000004da2a7825 */ /* 0x000fc600078e022a */
[----:B------:R-:W0:Y:S04]  /*ea80*/  LDGDEPBAR ;  /* 0x00000000000079af */ /* 0x000e280000000000 */
[----:B-1----:R-:W5:Y:S04]  /*ea90*/  LDL.LU.64 R12, [R1+0x1198] ;  /* 0x00119800010c7983 */ /* 0x002f680000300a00 */
[----:B------:R-:W5:Y:S04]  /*eaa0*/  LDL.LU.64 R4, [R1+0x1190] ;  /* 0x0011900001047983 */ /* 0x000f680000300a00 */
[----:B------:R-:W5:Y:S01]  /*eab0*/  LDL.LU.64 R248, [R1] ;  /* 0x0000000001f87983 */ /* 0x000f620000300a00 */
[----:B------:R-:W-:-:S03]  /*eac0*/  IMAD.WIDE R50, R218, 0x4, R50 ;  /* 0x00000004da327825 */ /* 0x000fc600078e0232 */
[----:B------:R-:W5:Y:S01]  /*ead0*/  LDL R164, [R1+0x1148] ;  /* 0x0011480001a47983 */ /* 0x000f620000100800 */
[----:B------:R-:W-:-:S04]  /*eae0*/  IMAD.WIDE R66, R218, 0x4, R66 ;  /* 0x00000004da427825 */ /* 0x000fc800078e0242 */
        /* <DEDUP_REMOVED lines=8> */
[C---:B------:R-:W-:Y:S01]  /*eb70*/  IMAD.WIDE R242, R218.reuse, 0x4, R242 ;  /* 0x00000004daf27825 */ /* 0x040fe200078e02f2 */
[----:B--2---:R1:W-:Y:S04]  /*eb80*/  LDGSTS.E [R165+0x40000], [R2.64], P5 ;  /* 0x4000000002a57fae */ /* 0x0043e8000a921848 */
[----:B---3--:R2:W-:Y:S04]  /*eb90*/  LDGSTS.E [R165+0x40800], [R10.64], P5 ;  /* 0x408000000aa57fae */ /* 0x0085e8000a921848 */
        /* <DEDUP_REMOVED lines=19> */
[----:B------:R2:W-:Y:S01]  /*ecd0*/  LDGSTS.E [R165+0x4a800], [R34.64], P5 ;  /* 0x4a80000022a57fae */ /* 0x0005e2000a921848 */
[----:B-1----:R-:W-:-:S03]  /*ece0*/  IMAD.WIDE R2, R218, 0x4, R2 ;  /* 0x00000004da027825 */ /* 0x002fc600078e0202 */
[----:B------:R2:W-:Y:S04]  /*ecf0*/  LDGSTS.E [R165+0x4b000], [R156.64], P5 ;  /* 0x4b0000009ca57fae */ /* 0x0005e8000a921848 */
[----:B------:R2:W-:Y:S04]  /*ed00*/  LDGSTS.E [R165+0x4b800], [R162.64], P5 ;  /* 0x4b800000a2a57fae */ /* 0x0005e8000a921848 */
[----:B------:R2:W-:Y:S04]  /*ed10*/  LDGSTS.E [R165+0x4c000], [R208.64], P5 ;  /* 0x4c000000d0a57fae */ /* 0x0005e8000a921848 */
[----:B------:R2:W-:Y:S04]  /*ed20*/  LDGSTS.E [R165+0x4c800], [R216.64], P5 ;  /* 0x4c800000d8a57fae */ /* 0x0005e8000a921848 */
[----:B------:R2:W-:Y:S04]  /*ed30*/  LDGSTS.E [R165+0x4d000], [R226.64], P5 ;  /* 0x4d000000e2a57fae */ /* 0x0005e8000a921848 */
[----:B------:R2:W-:Y:S04]  /*ed40*/  LDGSTS.E [R165+0x4d800], [R234.64], P5 ;  /* 0x4d800000eaa57fae */ /* 0x0005e8000a921848 */
[----:B------:R2:W-:Y:S04]  /*ed50*/  LDGSTS.E [R165+0x4e000], [R242.64], P5 ;  /* 0x4e000000f2a57fae */ /* 0x0005e8000a921848 */
[----:B-----5:R2:W-:Y:S04]  /*ed60*/  LDGSTS.E [R165+0x4e800], [R248.64], P5 ;  /* 0x4e800000f8a57fae */ /* 0x0205e8000a921848 */
[----:B------:R1:W-:Y:S04]  /*ed70*/  STL.64 [R1+0x108], R2 ;  /* 0x0001080201007387 */ /* 0x0003e80000100a00 */
[----:B------:R3:W-:Y:S04]  /*ed80*/  LDGSTS.E [R165+0x4f000], [R8.64], P5 ;  /* 0x4f00000008a57fae */ /* 0x0007e8000a921848 */
[----:B------:R4:W-:Y:S01]  /*ed90*/  LDGSTS.E [R165+0x4f800], [R6.64], P5 ;  /* 0x4f80000006a57fae */ /* 0x0009e2000a921848 */
[----:B------:R-:W-:-:S03]  /*eda0*/  IMAD.WIDE R44, R218, 0x4, R44 ;  /* 0x00000004da2c7825 */ /* 0x000fc600078e022c */
[----:B------:R5:W-:Y:S04]  /*edb0*/  LDGSTS.E [R164+0x40200], [R4.64], P5 ;  /* 0x4020000004a47fae */ /* 0x000be8000a921848 */
[----:B---3--:R-:W5:Y:S04]  /*edc0*/  LDL.LU.64 R8, [R1+0x1188] ;  /* 0x0011880001087983 */ /* 0x008f680000300a00 */
[----:B----4-:R-:W3:Y:S04]  /*edd0*/  LDL.LU.64 R6, [R1+0x1180] ;  /* 0x0011800001067983 */ /* 0x010ee80000300a00 */
[----:B--2---:R-:W3:Y:S01]  /*ede0*/  LDL R165, [R1+0x1144] ;  /* 0x0011440001a57983 */ /* 0x004ee20000100800 */
[----:B------:R-:W-:-:S03]  /*edf0*/  IMAD.WIDE R52, R218, 0x4, R52 ;  /* 0x00000004da347825 */ /* 0x000fc600078e0234 */
[----:B------:R2:W-:Y:S01]  /*ee00*/  LDGSTS.E [R164+0x40a00], [R12.64], P5 ;  /* 0x40a000000ca47fae */ /* 0x0005e2000a921848 */
[----:B------:R-:W-:-:S03]  /*ee10*/  IMAD.WIDE R60, R218, 0x4, R60 ;  /* 0x00000004da3c7825 */ /* 0x000fc600078e023c */
[----:B------:R4:W-:Y:S01]  /*ee20*/  LDGSTS.E [R164+0x41200], [R20.64], P5 ;  /* 0x4120000014a47fae */ /* 0x0009e2000a921848 */
[----:B------:R-:W-:-:S03]  /*ee30*/  IMAD.WIDE R68, R218, 0x4, R68 ;  /* 0x00000004da447825 */ /* 0x000fc600078e0244 */
[----:B------:R1:W-:Y:S01]  /*ee40*/  LDGSTS.E [R164+0x41a00], [R112.64], P5 ;  /* 0x41a0000070a47fae */ /* 0x0003e2000a921848 */
[----:B------:R-:W-:-:S03]  /*ee50*/  IMAD.WIDE R92, R218, 0x4, R92 ;  /* 0x00000004da5c7825 */ /* 0x000fc600078e025c */
[----:B------:R2:W-:Y:S01]  /*ee60*/  LDGSTS.E [R164+0x42200], [R120.64], P5 ;  /* 0x4220000078a47fae */ /* 0x0005e2000a921848 */
[----:B------:R-:W-:-:S03]  /*ee70*/  IMAD.WIDE R100, R218, 0x4, R100 ;  /* 0x00000004da647825 */ /* 0x000fc600078e0264 */
        /* <DEDUP_REMOVED lines=9> */
[----:B------:R-:W-:-:S03]  /*ef10*/  IMAD.WIDE R158, R218, 0x4, R158 ;  /* 0x00000004da9e7825 */ /* 0x000fc600078e029e */
[----:B------:R2:W-:Y:S04]  /*ef20*/  LDGSTS.E [R164+0x47200], [R74.64], P5 ;  /* 0x472000004aa47fae */ /* 0x0005e8000a921848 */
[----:B------:R2:W-:Y:S01]  /*ef30*/  LDGSTS.E [R164+0x47a00], [R76.64], P5 ;  /* 0x47a000004ca47fae */ /* 0x0005e2000a921848 */
[----:B------:R-:W-:-:S03]  /*ef40*/  IMAD.WIDE R210, R218, 0x4, R210 ;  /* 0x00000004dad27825 */ /* 0x000fc600078e02d2 */
[----:B------:R2:W-:Y:S04]  /*ef50*/  LDGSTS.E [R164+0x48200], [R78.64], P5 ;  /* 0x482000004ea47fae */ /* 0x0005e8000a921848 */
[----:B------:R2:W-:Y:S04]  /*ef60*/  LDGSTS.E [R164+0x48a00], [R80.64], P5 ;  /* 0x48a0000050a47fae */ /* 0x0005e8000a921848 */
        /* <DEDUP_REMOVED lines=15> */
[----:B------:R2:W-:Y:S01]  /*f060*/  LDGSTS.E [R164+0x4ea00], [R166.64], P5 ;  /* 0x4ea00000a6a47fae */ /* 0x0005e2000a921848 */
[----:B------:R-:W-:-:S03]  /*f070*/  IMAD.WIDE R54, R218, 0x4, R54 ;  /* 0x00000004da367825 */ /* 0x000fc600078e0236 */
[----:B------:R2:W-:Y:S01]  /*f080*/  LDGSTS.E [R164+0x4f200], [R180.64], P5 ;  /* 0x4f200000b4a47fae */ /* 0x0005e2000a921848 */
[----:B-1----:R-:W-:-:S03]  /*f090*/  IMAD.WIDE R2, R218, 0x4, R4 ;  /* 0x00000004da027825 */ /* 0x002fc600078e0204 */
[----:B------:R1:W-:Y:S01]  /*f0a0*/  LDGSTS.E [R164+0x4fa00], [R178.64], P5 ;  /* 0x4fa00000b2a47fae */ /* 0x0003e2000a921848 */
[----:B------:R-:W-:-:S04]  /*f0b0*/  IMAD.WIDE R62, R218, 0x4, R62 ;  /* 0x00000004da3e7825 */ /* 0x000fc800078e023e */
[C---:B------:R-:W-:Y:S01]  /*f0c0*/  IMAD.WIDE R70, R218.reuse, 0x4, R70 ;  /* 0x00000004da467825 */ /* 0x040fe200078e0246 */
[----:B------:R1:W-:Y:S03]  /*f0d0*/  STL.64 [R1+0x100], R2 ;  /* 0x0001000201007387 */ /* 0x0003e60000100a00 */
        /* <DEDUP_REMOVED lines=27> */
[C---:B-1----:R-:W-:Y:S01]  /*f290*/  IMAD.WIDE R178, R218.reuse, 0x4, R96 ;  /* 0x00000004dab27825 */ /* 0x042fe200078e0260 */
[----:B---3--:R1:W-:Y:S04]  /*f2a0*/  LDGSTS.E [R165+0x40400], [R6.64], P5 ;  /* 0x4040000006a57fae */ /* 0x0083e8000a921848 */
[----:B------:R3:W-:Y:S04]  /*f2b0*/  LDGSTS.E [R165+0x40c00], [R14.64], P5 ;  /* 0x40c000000ea57fae */ /* 0x0007e8000a921848 */
[----:B------:R2:W-:Y:S04]  /*f2c0*/  LDGSTS.E [R165+0x41400], [R22.64], P5 ;  /* 0x4140000016a57fae */ /* 0x0005e8000a921848 */
[----:B------:R1:W-:Y:S01]  /*f2d0*/  LDGSTS.E [R165+0x41c00], [R114.64], P5 ;  /* 0x41c0000072a57fae */ /* 0x0003e2000a921848 */
[----:B------:R-:W-:-:S03]  /*f2e0*/  IMAD.WIDE R2, R218, 0x4, R6 ;  /* 0x00000004da027825 */ /* 0x000fc600078e0206 */
[----:B------:R2:W-:Y:S04]  /*f2f0*/  LDGSTS.E [R165+0x42400], [R122.64], P5 ;  /* 0x424000007aa57fae */ /* 0x0005e8000a921848 */
[----:B------:R2:W-:Y:S04]  /*f300*/  LDGSTS.E [R165+0x42c00], [R46.64], P5 ;  /* 0x42c000002ea57fae */ /* 0x0005e8000a921848 */
[----:B------:R2:W-:Y:S04]  /*f310*/  LDGSTS.E [R165+0x43400], [R54.64], P5 ;  /* 0x4340000036a57fae */ /* 0x0005e8000a921848 */
[----:B------:R2:W-:Y:S01]  /*f320*/  LDGSTS.E [R165+0x43c00], [R62.64], P5 ;  /* 0x43c000003ea57fae */ /* 0x0005e2000a921848 */
[----:B-----5:R-:W-:-:S03]  /*f330*/  IMAD.WIDE R4, R218, 0x4, R8 ;  /* 0x00000004da047825 */ /* 0x020fc600078e0208 */
[----:B------:R5:W-:Y:S01]  /*f340*/  LDGSTS.E [R165+0x44400], [R70.64], P5 ;  /* 0x4440000046a57fae */ /* 0x000be2000a921848 */
[----:B-1----:R-:W-:-:S03]  /*f350*/  IMAD.WIDE R6, R218, 0x4, R10 ;  /* 0x00000004da067825 */ /* 0x002fc600078e020a */
[----:B------:R1:W-:Y:S04]  /*f360*/  LDGSTS.E [R165+0x44c00], [R146.64], P5 ;  /* 0x44c0000092a57fae */ /* 0x0003e8000a921848 */
[----:B------:R5:W-:Y:S04]  /*f370*/  LDGSTS.E [R165+0x45400], [R152.64], P5 ;  /* 0x4540000098a57fae */ /* 0x000be8000a921848 */
[----:B------:R5:W-:Y:S04]  /*f380*/  LDGSTS.E [R165+0x45c00], [R94.64], P5 ;  /* 0x45c000005ea57fae */ /* 0x000be8000a921848 */
[----:B------:R1:W-:Y:S04]  /*f390*/  STL.64 [R1+0xf8], R2 ;  /* 0x0000f80201007387 */ /* 0x0003e80000100a00 */
[----:B------:R5:W-:Y:S04]  /*f3a0*/  LDGSTS.E [R165+0x46400], [R102.64], P5 ;  /* 0x4640000066a57fae */ /* 0x000be8000a921848 */
[----:B------:R5:W-:Y:S01]  /*f3b0*/  LDGSTS.E [R165+0x46c00], [R126.64], P5 ;  /* 0x46c000007ea57fae */ /* 0x000be2000a921848 */
[----:B-1----:R-:W-:-:S03]  /*f3c0*/  IMAD.WIDE R2, R218, 0x4, R12 ;  /* 0x00000004da027825 */ /* 0x002fc600078e020c */
[----:B------:R5:W-:Y:S04]  /*f3d0*/  LDGSTS.E [R165+0x47400], [R128.64], P5 ;  /* 0x4740000080a57fae */ /* 0x000be8000a921848 */
[----:B------:R5:W-:Y:S04]  /*f3e0*/  LDGSTS.E [R165+0x47c00], [R130.64], P5 ;  /* 0x47c0000082a57fae */ /* 0x000be8000a921848 */
[----:B------:R5:W-:Y:S04]  /*f3f0*/  LDGSTS.E [R165+0x48400], [R132.64], P5 ;  /* 0x4840000084a57fae */ /* 0x000be8000a921848 */
[----:B------:R1:W-:Y:S04]  /*f400*/  STL.64 [R1+0x150], R4 ;  /* 0x0001500401007387 */ /* 0x0003e80000100a00 */
[----:B------:R5:W-:Y:S04]  /*f410*/  LDGSTS.E [R165+0x48c00], [R134.64], P5 ;  /* 0x48c0000086a57fae */ /* 0x000be8000a921848 */
[----:B------:R2:W-:Y:S01]  /*f420*/  STL.64 [R1+0xf0], R6 ;  /* 0x0000f00601007387 */ /* 0x0005e20000100a00 */
[----:B-1----:R-:W-:-:S03]  /*f430*/  IMAD.WIDE R4, R218, 0x4, R14 ;  /* 0x00000004da047825 */ /* 0x002fc600078e020e */
[----:B------:R5:W-:Y:S04]  /*f440*/  LDGSTS.E [R165+0x49400], [R136.64], P5 ;  /* 0x4940000088a57fae */ /* 0x000be8000a921848 */
[----:B------:R1:W-:Y:S04]  /*f450*/  STL.64 [R1+0xe8], R2 ;  /* 0x0000e80201007387 */ /* 0x0003e80000100a00 */
[----:B------:R5:W-:Y:S01]  /*f460*/  LDGSTS.E [R165+0x49c00], [R138.64], P5 ;  /* 0x49c000008aa57fae */ /* 0x000be2000a921848 */
[----:B--2---:R-:W-:-:S03]  /*f470*/  IMAD.WIDE R6, R218, 0x4, R18 ;  /* 0x00000004da067825 */ /* 0x004fc600078e0212 */
[----:B------:R5:W-:Y:S01]  /*f480*/  LDGSTS.E [R165+0x4a400], [R140.64], P5 ;  /* 0x4a4000008ca57fae */ /* 0x000be2000a921848 */
[----:B-1----:R-:W-:-:S03]  /*f490*/  IMAD.WIDE R2, R218, 0x4, R16 ;  /* 0x00000004da027825 */ /* 0x002fc600078e0210 */
[----:B------:R1:W-:Y:S04]  /*f4a0*/  LDGSTS.E [R165+0x4ac00], [R154.64], P5 ;  /* 0x4ac000009aa57fae */ /* 0x0003e8000a921848 */
[----:B------:R5:W-:Y:S04]  /*f4b0*/  LDGSTS.E [R165+0x4b400], [R160.64], P5 ;  /* 0x4b400000a0a57fae */ /* 0x000be8000a921848 */
[----:B------:R2:W-:Y:S04]  /*f4c0*/  STL.64 [R1+0xe0], R4 ;  /* 0x0000e00401007387 */ /* 0x0005e80000100a00 */
[----:B------:R1:W-:Y:S04]  /*f4d0*/  LDGSTS.E [R165+0x4bc00], [R204.64], P5 ;  /* 0x4bc00000cca57fae */ /* 0x0003e8000a921848 */
[----:B------:R5:W-:Y:S01]  /*f4e0*/  LDGSTS.E [R165+0x4c400], [R212.64], P5 ;  /* 0x4c400000d4a57fae */ /* 0x000be2000a921848 */
[----:B--2---:R-:W-:-:S03]  /*f4f0*/  IMAD.WIDE R4, R218, 0x4, R20 ;  /* 0x00000004da047825 */ /* 0x004fc600078e0214 */
[----:B------:R2:W-:Y:S04]  /*f500*/  STL.64 [R1+0xd8], R2 ;  /* 0x0000d80201007387 */ /* 0x0005e80000100a00 */
[----:B------:R1:W-:Y:S04]  /*f510*/  LDGSTS.E [R165+0x4cc00], [R222.64], P5 ;  /* 0x4cc00000dea57fae */ /* 0x0003e8000a921848 */
[----:B------:R5:W-:Y:S01]  /*f520*/  LDGSTS.E [R165+0x4d400], [R230.64], P5 ;  /* 0x4d400000e6a57fae */ /* 0x000be2000a921848 */
[----:B--2---:R-:W-:-:S03]  /*f530*/  IMAD.WIDE R2, R218, 0x4, R22 ;  /* 0x00000004da027825 */ /* 0x004fc600078e0216 */
[----:B------:R5:W-:Y:S04]  /*f540*/  LDGSTS.E [R165+0x4dc00], [R238.64], P5 ;  /* 0x4dc00000eea57fae */ /* 0x000be8000a921848 */
[----:B------:R2:W-:Y:S04]  /*f550*/  STL.64 [R1+0xd0], R6 ;  /* 0x0000d00601007387 */ /* 0x0005e80000100a00 */
[----:B------:R5:W-:Y:S04]  /*f560*/  LDGSTS.E [R165+0x4e400], [R246.64], P5 ;  /* 0x4e400000f6a57fae */ /* 0x000be8000a921848 */
[----:B------:R1:W-:Y:S04]  /*f570*/  STL.64 [R1+0xc8], R4 ;  /* 0x0000c80401007387 */ /* 0x0003e80000100a00 */
[----:B------:R3:W-:Y:S01]  /*f580*/  LDGSTS.E [R165+0x4ec00], [R56.64], P5 ;  /* 0x4ec0000038a57fae */ /* 0x0007e2000a921848 */
[----:B--2---:R-:W-:-:S03]  /*f590*/  IMAD.WIDE R6, R218, 0x4, R110 ;  /* 0x00000004da067825 */ /* 0x004fc600078e026e */
[----:B------:R2:W-:Y:S01]  /*f5a0*/  LDGSTS.E [R165+0x4f400], [R58.64], P5 ;  /* 0x4f4000003aa57fae */ /* 0x0005e2000a921848 */
[----:B-1----:R-:W-:-:S03]  /*f5b0*/  IMAD.WIDE R4, R218, 0x4, R108 ;  /* 0x00000004da047825 */ /* 0x002fc600078e026c */
[----:B------:R1:W-:Y:S04]  /*f5c0*/  STL.64 [R1+0xc0], R2 ;  /* 0x0000c00201007387 */ /* 0x0003e80000100a00 */
[----:B------:R5:W-:Y:S04]  /*f5d0*/  LDGSTS.E [R165+0x4fc00], [R170.64], P5 ;  /* 0x4fc00000aaa57fae */ /* 0x000be8000a921848 */
[----:B------:R2:W-:Y:S01]  /*f5e0*/  LDGSTS.E [R252+0x40600], [R8.64], P5 ;  /* 0x4060000008fc7fae */ /* 0x0005e2000a921848 */
[----:B-1----:R-:W-:-:S03]  /*f5f0*/  IMAD.WIDE R2, R218, 0x4, R112 ;  /* 0x00000004da027825 */ /* 0x002fc600078e0270 */
[----:B------:R1:W-:Y:S04]  /*f600*/  LDGSTS.E [R252+0x40e00], [R16.64], P5 ;  /* 0x40e0000010fc7fae */ /* 0x0003e8000a921848 */
[----:B------:R1:W-:Y:S04]  /*f610*/  LDGSTS.E [R252+0x41600], [R108.64], P5 ;  /* 0x416000006cfc7fae */ /* 0x0003e8000a921848 */
[----:B------:R1:W-:Y:S04]  /*f620*/  STL.64 [R1+0xb8], R4 ;  /* 0x0000b80401007387 */ /* 0x0003e80000100a00 */
[----:B------:R2:W-:Y:S04]  /*f630*/  STL.64 [R1+0xb0], R6 ;  /* 0x0000b00601007387 */ /* 0x0005e80000100a00 */
[----:B------:R3:W-:Y:S01]  /*f640*/  LDGSTS.E [R252+0x41e00], [R116.64], P5 ;  /* 0x41e0000074fc7fae */ /* 0x0007e2000a921848 */
[----:B-1----:R-:W-:-:S03]  /*f650*/  IMAD.WIDE R4, R218, 0x4, R114 ;  /* 0x00000004da047825 */ /* 0x002fc600078e0272 */
[----:B------:R1:W-:Y:S04]  /*f660*/  STL.64 [R1+0xa8], R2 ;  /* 0x0000a80201007387 */ /* 0x0003e80000100a00 */
[----:B------:R3:W-:Y:S01]  /*f670*/  LDGSTS.E [R252+0x42600], [R40.64], P5 ;  /* 0x4260000028fc7fae */ /* 0x0007e2000a921848 */
[----:B--2---:R-:W-:-:S03]  /*f680*/  IMAD.WIDE R6, R218, 0x4, R118 ;  /* 0x00000004da067825 */ /* 0x004fc600078e0276 */
        /* <DEDUP_REMOVED lines=10> */
[----:B------:R1:W-:Y:S01]  /*f730*/  LDGSTS.E [R252+0x45e00], [R96.64], P5 ;  /* 0x45e0000060fc7fae */ /* 0x0003e2000a921848 */
[----:B--2---:R-:W-:-:S03]  /*f740*/  IMAD.WIDE R2, R218, 0x4, R122 ;  /* 0x00000004da027825 */ /* 0x004fc600078e027a */
[----:B------:R3:W-:Y:S04]  /*f750*/  LDGSTS.E [R252+0x46600], [R104.64], P5 ;  /* 0x4660000068fc7fae */ /* 0x0007e8000a921848 */
[----:B------:R-:W-:Y:S04]  /*f760*/  STL.64 [R1+0x90], R6 ;  /* 0x0000900601007387 */ /* 0x000fe80000100a00 */
[----:B------:R1:W-:Y:S04]  /*f770*/  LDGSTS.E [R252+0x46e00], [R182.64], P5 ;  /* 0x46e00000b6fc7fae */ /* 0x0003e8000a921848 */
[----:B------:R-:W2:Y:S04]  /*f780*/  LDL.LU.64 R108, [R1+0x48] ;  /* 0x00004800016c7983 */ /* 0x000ea80000300a00 */
[----:B------:R1:W-:Y:S04]  /*f790*/  LDGSTS.E [R252+0x47600], [R184.64], P5 ;  /* 0x47600000b8fc7fae */ /* 0x0003e8000a921848 */
[----:B------:R-:W-:Y:S04]  /*f7a0*/  STL.64 [R1+0x88], R4 ;  /* 0x0000880401007387 */ /* 0x000fe80000100a00 */
[----:B------:R1:W-:Y:S04]  /*f7b0*/  LDGSTS.E [R252+0x47e00], [R186.64], P5 ;  /* 0x47e00000bafc7fae */ /* 0x0003e8000a921848 */
[----:B------:R1:W-:Y:S04]  /*f7c0*/  STL.64 [R1+0x80], R2 ;  /* 0x0000800201007387 */ /* 0x0003e80000100a00 */
[----:B------:R2:W-:Y:S01]  /*f7d0*/  LDGSTS.E [R252+0x48600], [R188.64], P5 ;  /* 0x48600000bcfc7fae */ /* 0x0005e2000a921848 */
[----:B------:R-:W-:-:S03]  /*f7e0*/  IMAD.WIDE R112, R218, 0x4, R54 ;  /* 0x00000004da707825 */ /* 0x000fc600078e0236 */
[----:B------:R2:W-:Y:S01]  /*f7f0*/  LDGSTS.E [R252+0x48e00], [R190.64], P5 ;  /* 0x48e00000befc7fae */ /* 0x0005e2000a921848 */
[----:B-1----:R-:W-:-:S03]  /*f800*/  IMAD.WIDE R2, R218, 0x4, R42 ;  /* 0x00000004da027825 */ /* 0x002fc600078e022a */
[----:B------:R1:W-:Y:S01]  /*f810*/  LDGSTS.E [R252+0x49600], [R192.64], P5 ;  /* 0x49600000c0fc7fae */ /* 0x0003e2000a921848 */
[----:B------:R-:W-:-:S03]  /*f820*/  IMAD.MOV.U32 R42, RZ, RZ, R56 ;  /* 0x000000ffff2a7224 */ /* 0x000fc600078e0038 */
[----:B------:R1:W-:Y:S01]  /*f830*/  LDGSTS.E [R252+0x49e00], [R194.64], P5 ;  /* 0x49e00000c2fc7fae */ /* 0x0003e2000a921848 */
[----:B------:R-:W-:Y:S02]  /*f840*/  IMAD.MOV.U32 R43, RZ, RZ, R57 ;  /* 0x000000ffff2b7224 */ /* 0x000fe400078e0039 */
[C---:B---3--:R-:W-:Y:S01]  /*f850*/  IMAD.WIDE R56, R218.reuse, 0x4, R44 ;  /* 0x00000004da387825 */ /* 0x048fe200078e022c */
[----:B------:R-:W-:Y:S01]  /*f860*/  MOV R44, R58 ;  /* 0x0000003a002c7202 */ /* 0x000fe20000000f00 */
[----:B------:R3:W-:Y:S02]  /*f870*/  LDGSTS.E [R252+0x4a600], [R196.64], P5 ;  /* 0x4a600000c4fc7fae */ /* 0x0007e4000a921848 */
[----:B------:R-:W-:Y:S02]  /*f880*/  IMAD.MOV.U32 R45, RZ, RZ, R59 ;  /* 0x000000ffff2d7224 */ /* 0x000fe400078e003b */
[C---:B------:R-:W-:Y:S01]  /*f890*/  IMAD.WIDE R58, R218.reuse, 0x4, R52 ;  /* 0x00000004da3a7825 */ /* 0x040fe200078e0234 */
[----:B------:R-:W3:Y:S03]  /*f8a0*/  LDL.LU.64 R54, [R1+0x40] ;  /* 0x0000400001367983 */ /* 0x000ee60000300a00 */
[C---:B------:R-:W-:Y:S01]  /*f8b0*/  IMAD.WIDE R118, R218.reuse, 0x4, R146 ;  /* 0x00000004da767825 */ /* 0x040fe200078e0292 */
[----:B------:R1:W-:Y:S03]  /*f8c0*/  LDGSTS.E [R252+0x4ae00], [R198.64], P5 ;  /* 0x4ae00000c6fc7fae */ /* 0x0003e6000a921848 */
[C---:B------:R-:W-:Y:S01]  /*f8d0*/  IMAD.WIDE R14, R218.reuse, 0x4, R90 ;  /* 0x00000004da0e7825 */ /* 0x040fe200078e025a */
[----:B------:R-:W3:Y:S03]  /*f8e0*/  LDL.LU.64 R52, [R1+0x20] ;  /* 0x0000200001347983 */ /* 0x000ee60000300a00 */
[C---:B------:R-:W-:Y:S01]  /*f8f0*/  IMAD.WIDE R18, R218.reuse, 0x4, R106 ;  /* 0x00000004da127825 */ /* 0x040fe200078e026a */
[----:B------:R1:W-:Y:S03]  /*f900*/  LDGSTS.E [R252+0x4b600], [R200.64], P5 ;  /* 0x4b600000c8fc7fae */ /* 0x0003e6000a921848 */
[C---:B----4-:R-:W-:Y:S01]  /*f910*/  IMAD.WIDE R20, R218.reuse, 0x4, R38 ;  /* 0x00000004da147825 */ /* 0x050fe200078e0226 */
[----:B------:R-:W4:Y:S03]  /*f920*/  LDL.LU.64 R106, [R1+0x28] ;  /* 0x00002800016a7983 */ /* 0x000f260000300a00 */
[C---:B------:R-:W-:Y:S01]  /*f930*/  IMAD.WIDE R114, R218.reuse, 0x4, R62 ;  /* 0x00000004da727825 */ /* 0x040fe200078e023e */
[----:B------:R1:W-:Y:S03]  /*f940*/  LDGSTS.E [R252+0x4be00], [R206.64], P5 ;  /* 0x4be00000cefc7fae */ /* 0x0003e6000a921848 */
[C---:B------:R-:W-:Y:S01]  /*f950*/  IMAD.WIDE R90, R218.reuse, 0x4, R158 ;  /* 0x00000004da5a7825 */ /* 0x040fe200078e029e */
[----:B------:R1:W-:Y:S03]  /*f960*/  LDGSTS.E [R252+0x4c600], [R214.64], P5 ;  /* 0x4c600000d6fc7fae */ /* 0x0003e6000a921848 */
[C---:B------:R-:W-:Y:S01]  /*f970*/  IMAD.WIDE R38, R218.reuse, 0x4, R162 ;  /* 0x00000004da267825 */ /* 0x040fe200078e02a2 */
[----:B------:R1:W-:Y:S03]  /*f980*/  LDGSTS.E [R252+0x4ce00], [R224.64], P5 ;  /* 0x4ce00000e0fc7fae */ /* 0x0003e6000a921848 */
[C---:B------:R-:W-:Y:S01]  /*f990*/  IMAD.WIDE R146, R218.reuse, 0x4, R204 ;  /* 0x00000004da927825 */ /* 0x040fe200078e02cc */
[----:B------:R-:W3:Y:S03]  /*f9a0*/  LDL.LU.64 R162, [R1+0x50] ;  /* 0x0000500001a27983 */ /* 0x000ee60000300a00 */
[----:B------:R-:W-:Y:S01]  /*f9b0*/  IMAD.WIDE R62, R218, 0x4, R68 ;  /* 0x00000004da3e7825 */ /* 0x000fe200078e0244 */
[----:B------:R2:W-:Y:S03]  /*f9c0*/  LDGSTS.E [R252+0x4d600], [R232.64], P5 ;  /* 0x4d600000e8fc7fae */ /* 0x0005e6000a921848 */
[----:B------:R-:W-:-:S02]  /*f9d0*/  IMAD.MOV.U32 R158, RZ, RZ, R42 ;  /* 0x000000ffff9e7224 */ /* 0x000fc400078e002a */
[----:B------:R-:W-:Y:S02]  /*f9e0*/  IMAD.MOV.U32 R159, RZ, RZ, R43 ;  /* 0x000000ffff9f7224 */ /* 0x000fe400078e002b */
[C---:B------:R-:W-:Y:S02]  /*f9f0*/  IMAD.WIDE R204, R218.reuse, 0x4, R214 ;  /* 0x00000004dacc7825 */ /* 0x040fe400078e02d6 */
[----:B-1----:R-:W3:Y:S02]  /*fa00*/  LDL.LU.64 R214, [R1+0x18] ;  /* 0x0000180001d67983 */ /* 0x002ee40000300a00 */
[----:B------:R-:W-:-:S04]  /*fa10*/  IMAD.WIDE R8, R218, 0x4, R66 ;  /* 0x00000004da087825 */ /* 0x000fc800078e0242 */
[----:B------:R-:W-:-:S04]  /*fa20*/  IMAD.WIDE R68, R218, 0x4, R92 ;  /* 0x00000004da447825 */ /* 0x000fc800078e025c */
[C---:B------:R-:W-:Y:S02]  /*fa30*/  IMAD.WIDE R42, R218.reuse, 0x4, R216 ;  /* 0x00000004da2a7825 */ /* 0x040fe400078e02d8 */
[----:B------:R-:W4:Y:S02]  /*fa40*/  LDL.LU.64 R216, [R1+0x38] ;  /* 0x0000380001d87983 */ /* 0x000f240000300a00 */
[----:B------:R-:W-:-:S04]  /*fa50*/  IMAD.WIDE R66, R218, 0x4, R150 ;  /* 0x00000004da427825 */ /* 0x000fc800078e0296 */
[----:B------:R-:W-:-:S04]  /*fa60*/  IMAD.WIDE R92, R218, 0x4, R202 ;  /* 0x00000004da5c7825 */ /* 0x000fc800078e02ca */
[C---:B------:R-:W-:Y:S02]  /*fa70*/  IMAD.WIDE R96, R218.reuse, 0x4, R220 ;  /* 0x00000004da607825 */ /* 0x040fe400078e02dc */
[----:B------:R-:W4:Y:S02]  /*fa80*/  LDL.LU.64 R220, [R1+0x788] ;  /* 0x0007880001dc7983 */ /* 0x000f240000300a00 */
[----:B------:R-:W-:-:S04]  /*fa90*/  IMAD.WIDE R202, R218, 0x4, R206 ;  /* 0x00000004daca7825 */ /* 0x000fc800078e02ce */
[C---:B------:R-:W-:Y:S02]  /*faa0*/  IMAD.WIDE R150, R218.reuse, 0x4, R222 ;  /* 0x00000004da967825 */ /* 0x040fe400078e02de */
[----:B------:R-:W4:Y:S02]  /*fab0*/  LDL.LU.64 R222, [R1+0x790] ;  /* 0x0007900001de7983 */ /* 0x000f240000300a00 */
[----:B------:R-:W-:-:S04]  /*fac0*/  IMAD.WIDE R4, R218, 0x4, R50 ;  /* 0x00000004da047825 */ /* 0x000fc800078e0232 */
[C---:B------:R-:W-:Y:S02]  /*fad0*/  IMAD.WIDE R206, R218.reuse, 0x4, R224 ;  /* 0x00000004dace7825 */ /* 0x040fe400078e02e0 */
[----:B------:R-:W4:Y:S02]  /*fae0*/  LDL.LU.64 R224, [R1+0x58] ;  /* 0x0000580001e07983 */ /* 0x000f240000300a00 */
[C---:B------:R-:W-:Y:S02]  /*faf0*/  IMAD.WIDE R50, R218.reuse, 0x4, R248 ;  /* 0x00000004da327825 */ /* 0x040fe400078e02f8 */
[----:B------:R-:W4:Y:S02]  /*fb00*/  LDL.LU.64 R248, [R1+0x1178] ;  /* 0x0011780001f87983 */ /* 0x000f240000300a00 */
[----:B------:R-:W-:-:S04]  /*fb10*/  IMAD.WIDE R240, R218, 0x4, R240 ;  /* 0x00000004daf07825 */ /* 0x000fc800078e02f0 */
[C---:B------:R-:W-:Y:S01]  /*fb20*/  IMAD.WIDE R250, R218.reuse, 0x4, R250 ;  /* 0x00000004dafa7825 */ /* 0x040fe200078e02fa */
[----:B------:R1:W-:Y:S03]  /*fb30*/  LDGSTS.E [R252+0x4de00], [R240.64], P5 ;  /* 0x4de00000f0fc7fae */ /* 0x0003e6000a921848 */
[C---:B------:R-:W-:Y:S01]  /*fb40*/  IMAD.WIDE R10, R218.reuse, 0x4, R142 ;  /* 0x00000004da0a7825 */ /* 0x040fe200078e028e */
[----:B------:R1:W-:Y:S03]  /*fb50*/  LDGSTS.E [R252+0x4e600], [R250.64], P5 ;  /* 0x4e600000fafc7fae */ /* 0x0003e6000a921848 */
[----:B------:R-:W-:-:S04]  /*fb60*/  IMAD.WIDE R16, R218, 0x4, R98 ;  /* 0x00000004da107825 */ /* 0x000fc800078e0262 */
[----:B------:R-:W-:-:S04]  /*fb70*/  IMAD.WIDE R142, R218, 0x4, R154 ;  /* 0x00000004da8e7825 */ /* 0x000fc800078e029a */
[----:B------:R-:W-:-:S04]  /*fb80*/  IMAD.WIDE R98, R218, 0x4, R228 ;  /* 0x00000004da627825 */ /* 0x000fc800078e02e4 */
[----:B------:R-:W-:-:S04]  /*fb90*/  IMAD.WIDE R154, R218, 0x4, R238 ;  /* 0x00000004da9a7825 */ /* 0x000fc800078e02ee */
[----:B-----5:R-:W-:-:S04]  /*fba0*/  IMAD.WIDE R164, R218, 0x4, R40 ;  /* 0x00000004daa47825 */ /* 0x020fc800078e0228 */
[----:B------:R-:W-:Y:S02]  /*fbb0*/  IMAD.MOV.U32 R40, RZ, RZ, R166 ;  /* 0x000000ffff287224 */ /* 0x000fe400078e00a6 */
[----:B------:R-:W-:Y:S02]  /*fbc0*/  IMAD.MOV.U32 R41, RZ, RZ, R167 ;  /* 0x000000ffff297224 */ /* 0x000fe400078e00a7 */
[----:B------:R-:W-:-:S04]  /*fbd0*/  IMAD.WIDE R170, R218, 0x4, R64 ;  /* 0x00000004daaa7825 */ /* 0x000fc800078e0240 */
[----:B------:R-:W-:-:S04]  /*fbe0*/  IMAD.WIDE R64, R218, 0x4, R144 ;  /* 0x00000004da407825 */ /* 0x000fc800078e0290 */
[----:B------:R-:W-:-:S04]  /*fbf0*/  IMAD.WIDE R180, R218, 0x4, R104 ;  /* 0x00000004dab47825 */ /* 0x000fc800078e0268 */
[----:B------:R-:W-:-:S04]  /*fc00*/  IMAD.WIDE R144, R218, 0x4, R160 ;  /* 0x00000004da907825 */ /* 0x000fc800078e02a0 */
[----:B------:R-:W-:Y:S02]  /*fc10*/  IMAD.MOV.U32 R160, RZ, RZ, R44 ;  /* 0x000000ffffa07224 */ /* 0x000fe400078e002c */
[----:B------:R-:W-:Y:S02]  /*fc20*/  IMAD.MOV.U32 R161, RZ, RZ, R45 ;  /* 0x000000ffffa17224 */ /* 0x000fe400078e002d */
[----:B------:R-:W-:Y:S02]  /*fc30*/  IMAD.MOV.U32 R104, RZ, RZ, R40 ;  /* 0x000000ffff687224 */ /* 0x000fe400078e0028 */
[----:B------:R-:W-:Y:S02]  /*fc40*/  IMAD.MOV.U32 R105, RZ, RZ, R41 ;  /* 0x000000ffff697224 */ /* 0x000fe400078e0029 */
        /* <DEDUP_REMOVED lines=31> */
[----:B--2---:R-:W-:-:S04]  /*fe40*/  IMAD.WIDE R188, R218, 0x4, R188 ;  /* 0x00000004dabc7825 */ /* 0x004fc800078e02bc */
        /* <DEDUP_REMOVED lines=12> */
[----:B---3--:R2:W-:Y:S04]  /*ff10*/  LDGSTS.E [R252+0x4ee00], [R214.64], P5 ;  /* 0x4ee00000d6fc7fae */ /* 0x0085e8000a921848 */
[----:B----4-:R3:W-:Y:S01]  /*ff20*/  LDGSTS.E [R252+0x4f600], [R216.64], P5 ;  /* 0x4f600000d8fc7fae */ /* 0x0107e2000a921848 */
[----:B------:R-:W-:-:S04]  /*ff30*/  IMAD.WIDE R32, R218, 0x4, R32 ;  /* 0x00000004da207825 */ /* 0x000fc800078e0220 */
[----:B------:R-:W-:Y:S01]  /*ff40*/  IMAD.WIDE R86, R218, 0x4, R86 ;  /* 0x00000004da567825 */ /* 0x000fe200078e0256 */
[----:B------:R1:W-:Y:S03]  /*ff50*/  LDGSTS.E [R252+0x4fe00], [R224.64], P5 ;  /* 0x4fe00000e0fc7fae */ /* 0x0003e6000a921848 */
[C---:B------:R-:W-:Y:S01]  /*ff60*/  IMAD.WIDE R228, R248.reuse, 0x4, R220 ;  /* 0x00000004f8e47825 */ /* 0x040fe200078e02dc */
[C---:B------:R-:W-:Y:S01]  /*ff70*/  IADD3 R0, R249.reuse, -0x81, RZ ;  /* 0xffffff7ff9007810 */ /* 0x040fe20007ffe0ff */
[----:B------:R-:W0:Y:S02]  /*ff80*/  LDGDEPBAR ;  /* 0x00000000000079af */ /* 0x000e240000000000 */
[----:B------:R-:W-:Y:S01]  /*ff90*/  IMAD.WIDE R238, R248, 0x4, R222 ;  /* 0x00000004f8ee7825 */ /* 0x000fe200078e02de */
[----:B------:R-:W-:Y:S01]  /*ffa0*/  ISETP.GE.U32.AND P6, PT, R0, 0x7fffff40, PT ;  /* 0x7fffff400000780c */ /* 0x000fe20003fc6070 */
[----:B------:R1:W-:Y:S01]  /*ffb0*/  STL.64 [R1+0x70], R228 ;  /* 0x000070e401007387 */ /* 0x0003e20000100a00 */
[----:B------:R-:W-:-:S03]  /*ffc0*/  IADD3 R0, R249, -0x82, RZ ;  /* 0xffffff7ef9007810 */ /* 0x000fc60007ffe0ff */
[----:B------:R1:W-:Y:S01]  /*ffd0*/  STL.64 [R1+0x78], R238 ;  /* 0x000078ee01007387 */ /* 0x0003e20000100a00 */
[----:B------:R-:W-:Y:S02]  /*ffe0*/  ISETP.GE.U32.AND P5, PT, R0, 0x7fffff3f, PT ;  /* 0x7fffff3f0000780c */ /* 0x000fe40003fa6070 */
[----:B------:R-:W-:-:S04]  /*fff0*/  IADD3 R0, R249, -0x83, RZ ;  /* 0xffffff7df9007810 */ /* 0x000fc80007ffe0ff */
[----:B------:R-:W-:Y:S02]  /*10000*/  ISETP.GE.U32.AND P0, PT, R0, 0x7fffff3e, PT ;  /* 0x7fffff3e0000780c */ /* 0x000fe40003f06070 */
[----:B------:R-:W-:-:S04]  /*10010*/  IADD3 R0, R249, -0x84, RZ ;  /* 0xffffff7cf9007810 */ /* 0x000fc80007ffe0ff */
[----:B------:R-:W-:Y:S02]  /*10020*/  ISETP.GE.U32.AND P3, PT, R0, 0x7fffff3d, PT ;  /* 0x7fffff3d0000780c */ /* 0x000fe40003f66070 */
[----:B------:R-:W-:Y:S01]  /*10030*/  IADD3 R0, R249, -0x85, RZ ;  /* 0xffffff7bf9007810 */ /* 0x000fe20007ffe0ff */
[----:B------:R-:W-:-:S03]  /*10040*/  IMAD.WIDE R140, R218, 0x4, R140 ;  /* 0x00000004da8c7825 */ /* 0x000fc600078e028c */
[----:B------:R-:W-:Y:S01]  /*10050*/  ISETP.GE.U32.AND P2, PT, R0, 0x7fffff3c, PT ;  /* 0x7fffff3c0000780c */ /* 0x000fe20003f46070 */
        /* <DEDUP_REMOVED lines=21> */
[----:B---3--:R-:W-:-:S04]  /*101b0*/  IMAD.WIDE R216, R218, 0x4, R216 ;  /* 0x00000004dad87825 */ /* 0x008fc800078e02d8 */
[----:B------:R-:W-:-:S04]  /*101c0*/  IMAD.WIDE R54, R218, 0x4, R54 ;  /* 0x00000004da367825 */ /* 0x000fc800078e0236 */
[----:B------:R-:W-:-:S04]  /*101d0*/  IMAD.WIDE R108, R218, 0x4, R108 ;  /* 0x00000004da6c7825 */ /* 0x000fc800078e026c */
[----:B------:R-:W-:-:S04]  /*101e0*/  IMAD.WIDE R162, R218, 0x4, R162 ;  /* 0x00000004daa27825 */ /* 0x000fc800078e02a2 */
[----:B------:R-:W-:-:S04]  /*101f0*/  IMAD.WIDE R218, R218, 0x4, R224 ;  /* 0x00000004dada7825 */ /* 0x000fc800078e02e0 */
[----:B-1----:R-:W2:Y:S04]  /*10200*/  LDL.LU.64 R220, [R1+0x750] ;  /* 0x0007500001dc7983 */ /* 0x002ea80000300a00 */
[----:B------:R-:W1:Y:S04]  /*10210*/  S2R R243, SR_TID.X ;  /* 0x0000000000f37919 */ /* 0x000e680000002100 */
[----:B------:R-:W3:Y:S04]  /*10220*/  LDL.LU.64 R230, [R1+0x748] ;  /* 0x0007480001e67983 */ /* 0x000ee80000300a00 */
[----:B------:R-:W4:Y:S04]  /*10230*/  LDL.LU.64 R222, [R1+0x710] ;  /* 0x0007100001de7983 */ /* 0x000f280000300a00 */
[----:B------:R-:W5:Y:S04]  /*10240*/  LDL.LU.64 R232, [R1+0x708] ;  /* 0x0007080001e87983 */ /* 0x000f680000300a00 */
[----:B------:R-:W4:Y:S04]  /*10250*/  LDL.LU.64 R224, [R1+0x6d0] ;  /* 0x0006d00001e07983 */ /* 0x000f280000300a00 */
[----:B------:R-:W4:Y:S04]  /*10260*/  LDL.LU.64 R236, [R1+0x6c8] ;  /* 0x0006c80001ec7983 */ /* 0x000f280000300a00 */
[----:B------:R-:W5:Y:S04]  /*10270*/  LDL.LU.64 R234, [R1+0x690] ;  /* 0x0006900001ea7983 */ /* 0x000f680000300a00 */
[----:B------:R-:W5:Y:S01]  /*10280*/  LDL.LU.64 R226, [R1+0x688] ;  /* 0x0006880001e27983 */ /* 0x000f620000300a00 */
[----:B------:R-:W-:-:S03]  /*10290*/  IADD3 R0, R249, -0x89, RZ ;  /* 0xffffff77f9007810 */ /* 0x000fc60007ffe0ff */
[----:B------:R-:W-:Y:S04]  /*102a0*/  STL.64 [R1+0x1248], R186 ;  /* 0x001248ba01007387 */ /* 0x000fe80000100a00 */
[----:B------:R-:W-:Y:S04]  /*102b0*/  STL.64 [R1+0x1240], R188 ;  /* 0x001240bc01007387 */ /* 0x000fe80000100a00 */
[----:B------:R-:W-:Y:S04]  /*102c0*/  STL.64 [R1+0x1238], R190 ;  /* 0x001238be01007387 */ /* 0x000fe80000100a00 */
[----:B------:R-:W-:Y:S04]  /*102d0*/  STL.64 [R1+0x1230], R192 ;  /* 0x001230c001007387 */ /* 0x000fe80000100a00 */
[----:B------:R-:W-:Y:S04]  /*102e0*/  STL.64 [R1+0x1228], R194 ;  /* 0x001228c201007387 */ /* 0x000fe80000100a00 */
[----:B------:R-:W-:Y:S04]  /*102f0*/  STL.64 [R1+0x1220], R196 ;  /* 0x001220c401007387 */ /* 0x000fe80000100a00 */
[----:B------:R-:W-:Y:S04]  /*10300*/  STL.64 [R1+0x1218], R198 ;  /* 0x001218c601007387 */ /* 0x000fe80000100a00 */
[----:B------:R1:W-:Y:S04]  /*10310*/  STL.64 [R1+0x1210], R200 ;  /* 0x001210c801007387 */ /* 0x0003e80000100a00 */
[----:B------:R-:W-:Y:S04]  /*10320*/  STL.64 [R1+0x1208], R202 ;  /* 0x001208ca01007387 */ /* 0x000fe80000100a00 */
[----:B------:R-:W-:Y:S01]  /*10330*/  STL.64 [R1+0x1200], R204 ;  /* 0x001200cc01007387 */ /* 0x000fe20000100a00 */
[----:B-1----:R-:W-:-:S03]  /*10340*/  LOP3.LUT R200, R243, 0x7f, RZ, 0xc0, !PT ;  /* 0x0000007ff3c87812 */ /* 0x002fc600078ec0ff */
[----:B------:R-:W-:Y:S02]  /*10350*/  STL.64 [R1+0x11f8], R206 ;  /* 0x0011f8ce01007387 */ /* 0x000fe40000100a00 */
[----:B------:R-:W-:Y:S02]  /*10360*/  IMAD.SHL.U32 R201, R200, 0x4, RZ ;  /* 0x00000004c8c97824 */ /* 0x000fe400078e00ff */
[----:B------:R-:W-:Y:S06]  /*10370*/  BAR.SYNC.DEFER_BLOCKING 0x0 ;  /* 0x0000000000007b1d */ /* 0x000fec0000010000 */
[----:B------:R-:W-:Y:S04]  /*10380*/  STL.64 [R1+0x11f0], R208 ;  /* 0x0011f0d001007387 */ /* 0x000fe80000100a00 */
[----:B------:R-:W-:Y:S04]  /*10390*/  STL.64 [R1+0x11e8], R210 ;  /* 0x0011e8d201007387 */ /* 0x000fe80000100a00 */
[----:B------:R-:W-:Y:S04]  /*103a0*/  STL.64 [R1+0x11e0], R212 ;  /* 0x0011e0d401007387 */ /* 0x000fe80000100a00 */
[----:B------:R-:W-:Y:S04]  /*103b0*/  STL.64 [R1+0x11d8], R214 ;  /* 0x0011d8d601007387 */ /* 0x000fe80000100a00 */
[----:B------:R-:W-:Y:S04]  /*103c0*/  STL.64 [R1+0x11d0], R216 ;  /* 0x0011d0d801007387 */ /* 0x000fe80000100a00 */
[----:B------:R-:W-:Y:S01]  /*103d0*/  @!PT LDS RZ, [RZ] ;  /* 0x00000000fffff984 */ /* 0x000fe20000000800 */
[----:B------:R-:W-:Y:S01]  /*103e0*/  @!PT LDS RZ, [RZ] ;  /* 0x00000000fffff984 */ /* 0x000fe20000000800 */
[----:B------:R-:W-:Y:S01]  /*103f0*/  @!PT LDS RZ, [RZ] ;  /* 0x00000000fffff984 */ /* 0x000fe20000000800 */
[----:B------:R1:W-:Y:S04]  /*10400*/  LDGSTS.E [R201+0x20000], [R238.64], !P6 ;  /* 0x20000000eec97fae */ /* 0x0003e8000f121848 */
[----:B------:R-:W-:Y:S04]  /*10410*/  STL.64 [R1+0x11c8], R218 ;  /* 0x0011c8da01007387 */ /* 0x000fe80000100a00 */
[----:B------:R1:W-:Y:S01]  /*10420*/  LDGSTS.E [R201+0x20200], [R228.64], !P6 ;  /* 0x20200000e4c97fae */ /* 0x0003e2000f121848 */
[----:B------:R-:W-:-:S03]  /*10430*/  ISETP.GE.U32.AND P6, PT, R0, 0x7fffff38, PT ;  /* 0x7fffff380000780c */ /* 0x000fc60003fc6070 */
[----:B-1----:R-:W5:Y:S01]  /*10440*/  LDL.LU.64 R228, [R1+0x650] ;  /* 0x0006500001e47983 */ /* 0x002f620000300a00 */
[----:B--2---:R-:W-:-:S03]  /*10450*/  IMAD.WIDE R188, R248, 0x4, R220 ;  /* 0x00000004f8bc7825 */ /* 0x004fc600078e02dc */
[----:B------:R-:W2:Y:S01]  /*10460*/  LDL.LU.64 R220, [R1+0x648] ;  /* 0x0006480001dc7983 */ /* 0x000ea20000300a00 */
[----:B------:R-:W-:Y:S01]  /*10470*/  IADD3 R0, R249, -0x8d, RZ ;  /* 0xffffff73f9007810 */ /* 0x000fe20007ffe0ff */
[----:B---3--:R-:W-:Y:S02]  /*10480*/  IMAD.WIDE R186, R248, 0x4, R230 ;  /* 0x00000004f8ba7825 */ /* 0x008fe400078e02e6 */
[----:B------:R4:W-:Y:S04]  /*10490*/  STL.64 [R1+0x58], R188 ;  /* 0x000058bc01007387 */ /* 0x0009e80000100a00 */
[----:B------:R4:W-:Y:S04]  /*104a0*/  LDGSTS.E [R201+0x21000], [R188.64], !P2 ;  /* 0x21000000bcc97fae */ /* 0x0009e8000d121848 */
[----:B------:R5:W-:Y:S04]  /*104b0*/  STL.64 [R1+0x258], R186 ;  /* 0x000258ba01007387 */ /* 0x000be80000100a00 */
[----:B------:R5:W-:Y:S01]  /*104c0*/  LDGSTS.E [R201+0x21200], [R186.64], !P2 ;  /* 0x21200000bac97fae */ /* 0x000be2000d121848 */
[----:B------:R-:W-:Y:S01]  /*104d0*/  ISETP.GE.U32.AND P2, PT, R0, 0x7fffff34, PT ;  /* 0x7fffff340000780c */ /* 0x000fe20003f46070 */
[----:B----4-:R-:W-:-:S02]  /*104e0*/  IMAD.WIDE R188, R248, 0x4, R222 ;  /* 0x00000004f8bc7825 */ /* 0x010fc400078e02de */
[----:B------:R-:W3:Y:S04]  /*104f0*/  LDL.LU.64 R230, [R1+0x610] ;  /* 0x0006100001e67983 */ /* 0x000ee80000300a00 */
[----:B------:R-:W4:Y:S01]  /*10500*/  LDL.LU.64 R222, [R1+0x608] ;  /* 0x0006080001de7983 */ /* 0x000f220000300a00 */
[----:B-----5:R-:W-:-:S03]  /*10510*/  IMAD.WIDE R186, R248, 0x4, R232 ;  /* 0x00000004f8ba7825 */ /* 0x020fc600078e02e8 */
[----:B------:R1:W-:Y:S01]  /*10520*/  STL.64 [R1+0x48], R188 ;  /* 0x000048bc01007387 */ /* 0x0003e20000100a00 */
[----:B------:R-:W-:-:S03]  /*10530*/  IADD3 R0, R249, -0x91, RZ ;  /* 0xffffff6ff9007810 */ /* 0x000fc60007ffe0ff */
[----:B------:R1:W-:Y:S04]  /*10540*/  LDGSTS.E [R201+0x22000], [R188.64], !P6 ;  /* 0x22000000bcc97fae */ /* 0x0003e8000f121848 */
[----:B------:R5:W-:Y:S04]  /*10550*/  STL.64 [R1+0x260], R186 ;  /* 0x000260ba01007387 */ /* 0x000be80000100a00 */
[----:B------:R-:W4:Y:S01]  /*10560*/  LDL.LU.64 R232, [R1+0x5d0] ;  /* 0x0005d00001e87983 */ /* 0x000f220000300a00 */
[----:B-1----:R-:W-:-:S03]  /*10570*/  IMAD.WIDE R188, R248, 0x4, R224 ;  /* 0x00000004f8bc7825 */ /* 0x002fc600078e02e0 */
[----:B------:R5:W-:Y:S04]  /*10580*/  LDGSTS.E [R201+0x22200], [R186.64], !P6 ;  /* 0x22200000bac97fae */ /* 0x000be8000f121848 */
[----:B------:R-:W4:Y:S01]  /*10590*/  LDL.LU.64 R224, [R1+0x5c8] ;  /* 0x0005c80001e07983 */ /* 0x000f220000300a00 */
[----:B------:R-:W-:-:S03]  /*105a0*/  ISETP.GE.U32.AND P6, PT, R0, 0x7fffff30, PT ;  /* 0x7fffff300000780c */ /* 0x000fc60003fc6070 */
[----:B------:R1:W-:Y:S01]  /*105b0*/  STL.64 [R1+0x38], R188 ;  /* 0x000038bc01007387 */ /* 0x0003e20000100a00 */
[----:B-----5:R-:W-:-:S03]  /*105c0*/  IMAD.WIDE R186, R248, 0x4, R236 ;  /* 0x00000004f8ba7825 */ /* 0x020fc600078e02ec */
[----:B------:R1:W-:Y:S04]  /*105d0*/  LDGSTS.E [R201+0x23000], [R188.64], !P2 ;  /* 0x23000000bcc97fae */ /* 0x0003e8000d121848 */
[----:B------:R5:W-:Y:S04]  /*105e0*/  STL.64 [R1+0x268], R186 ;  /* 0x000268ba01007387 */ /* 0x000be80000100a00 */
[----:B------:R5:W-:Y:S01]  /*105f0*/  LDGSTS.E [R201+0x23200], [R186.64], !P2 ;  /* 0x23200000bac97fae */ /* 0x000be2000d121848 */
[----:B-1----:R-:W-:-:S03]  /*10600*/  IMAD.WIDE R188, R248, 0x4, R234 ;  /* 0x00000004f8bc7825 */ /* 0x002fc600078e02ea */
[----:B------:R-:W4:Y:S04]  /*10610*/  LDL.LU.64 R234, [R1+0x598] ;  /* 0x0005980001ea7983 */ /* 0x000f280000300a00 */
[----:B------:R1:W-:Y:S01]  /*10620*/  LDGSTS.E [R201+0x24000], [R188.64], !P6 ;  /* 0x24000000bcc97fae */ /* 0x0003e2000f121848 */
[----:B-----5:R-:W-:-:S03]  /*10630*/  IMAD.WIDE R186, R248, 0x4, R226 ;  /* 0x00000004f8ba7825 */ /* 0x020fc600078e02e2 */
[----:B------:R-:W5:Y:S04]  /*10640*/  LDL.LU.64 R226, [R1+0x590] ;  /* 0x0005900001e27983 */ /* 0x000f680000300a00 */
[----:B------:R1:W-:Y:S04]  /*10650*/  STL.64 [R1+0x28], R188 ;  /* 0x000028bc01007387 */ /* 0x0003e80000100a00 */
[----:B------:R2:W-:Y:S04]  /*10660*/  STL.64 [R1+0x270], R186 ;  /* 0x000270ba01007387 */ /* 0x0005e80000100a00 */
[----:B------:R2:W-:Y:S01]  /*10670*/  LDGSTS.E [R201+0x24200], [R186.64], !P6 ;  /* 0x24200000bac97fae */ /* 0x0005e2000f121848 */
[----:B-1----:R-:W-:-:S04]  /*10680*/  IMAD.WIDE R188, R248, 0x4, R228 ;  /* 0x00000004f8bc7825 */ /* 0x002fc800078e02e4 */
[----:B--2---:R-:W-:Y:S02]  /*10690*/  IMAD.WIDE R186, R248, 0x4, R220 ;  /* 0x00000004f8ba7825 */ /* 0x004fe400078e02dc */
[----:B------:R-:W2:Y:S04]  /*106a0*/  LDL.LU.64 R220, [R1+0x568] ;  /* 0x0005680001dc7983 */ /* 0x000ea80000300a00 */
[----:B------:R-:W2:Y:S01]  /*106b0*/  LDL.LU.64 R228, [R1+0x560] ;  /* 0x0005600001e47983 */ /* 0x000ea20000300a00 */
[----:B------:R-:W-:-:S04]  /*106c0*/  IADD3 R0, R249, -0x95, RZ ;  /* 0xffffff6bf9007810 */ /* 0x000fc80007ffe0ff */
[----:B------:R-:W-:Y:S02]  /*106d0*/  ISETP.GE.U32.AND P2, PT, R0, 0x7fffff2c, PT ;  /* 0x7fffff2c0000780c */ /* 0x000fe40003f46070 */
[----:B------:R-:W-:-:S04]  /*106e0*/  IADD3 R0, R249, -0x99, RZ ;  /* 0xffffff67f9007810 */ /* 0x000fc80007ffe0ff */
[----:B------:R-:W-:Y:S01]  /*106f0*/  ISETP.GE.U32.AND P6, PT, R0, 0x7fffff28, PT ;  /* 0x7fffff280000780c */ /* 0x000fe20003fc6070 */
[----:B------:R3:W-:Y:S01]  /*10700*/  STL.64 [R1+0x18], R188 ;  /* 0x000018bc01007387 */ /* 0x0007e20000100a00 */
[----:B------:R-:W-:-:S03]  /*10710*/  IADD3 R0, R249, -0x9d, RZ ;  /* 0xffffff63f9007810 */ /* 0x000fc60007ffe0ff */
[----:B------:R4:W-:Y:S04]  /*10720*/  STL.64 [R1+0x278], R186 ;  /* 0x000278ba01007387 */ /* 0x0009e80000100a00 */
[----:B------:R3:W-:Y:S04]  /*10730*/  LDGSTS.E [R201+0x25000], [R188.64], !P2 ;  /* 0x25000000bcc97fae */ /* 0x0007e8000d121848 */
[----:B------:R4:W-:Y:S01]  /*10740*/  LDGSTS.E [R201+0x25200], [R186.64], !P2 ;  /* 0x25200000bac97fae */ /* 0x0009e2000d121848 */
[----:B------:R-:W-:Y:S01]  /*10750*/  ISETP.GE.U32.AND P2, PT, R0, 0x7fffff24, PT ;  /* 0x7fffff240000780c */ /* 0x000fe20003f46070 */
[----:B---3--:R-:W-:-:S04]  /*10760*/  IMAD.WIDE R188, R248, 0x4, R230 ;  /* 0x00000004f8bc7825 */ /* 0x008fc800078e02e6 */
[C---:B----4-:R-:W-:Y:S01]  /*10770*/  IMAD.WIDE R186, R248.reuse, 0x4, R222 ;  /* 0x00000004f8ba7825 */ /* 0x050fe200078e02de */
[----:B------:R1:W-:Y:S04]  /*10780*/  LDGSTS.E [R201+0x26000], [R188.64], !P6 ;  /* 0x26000000bcc97fae */ /* 0x0003e8000f121848 */
[----:B------:R-:W3:Y:S04]  /*10790*/  LDL.LU.64 R222, [R1+0x540] ;  /* 0x0005400001de7983 */ /* 0x000ee80000300a00 */
[----:B------:R-:W4:Y:S01]  /*107a0*/  LDL.LU.64 R230, [R1+0x538] ;  /* 0x0005380001e67983 */ /* 0x000f220000300a00 */
[----:B------:R-:W-:-:S03]  /*107b0*/  IMAD.WIDE R250, R248, 0x4, R232 ;  /* 0x00000004f8fa7825 */ /* 0x000fc600078e02e8 */
[----:B------:R-:W-:Y:S04]  /*107c0*/  STL.64 [R1+0x8], R188 ;  /* 0x000008bc01007387 */ /* 0x000fe80000100a00 */
[----:B------:R1:W-:Y:S04]  /*107d0*/  STL.64 [R1+0x280], R186 ;  /* 0x000280ba01007387 */ /* 0x0003e80000100a00 */
[----:B------:R1:W-:Y:S01]  /*107e0*/  LDGSTS.E [R201+0x26200], [R186.64], !P6 ;  /* 0x26200000bac97fae */ /* 0x0003e2000f121848 */
[----:B------:R-:W-:-:S03]  /*107f0*/  IADD3 R0, R249, -0xa1, RZ ;  /* 0xffffff5ff9007810 */ /* 0x000fc60007ffe0ff */
[----:B------:R2:W-:Y:S01]  /*10800*/  LDGSTS.E [R201+0x27000], [R250.64], !P2 ;  /* 0x27000000fac97fae */ /* 0x0005e2000d121848 */
[----:B------:R-:W-:Y:S01]  /*10810*/  ISETP.GE.U32.AND P6, PT, R0, 0x7fffff20, PT ;  /* 0x7fffff200000780c */ /* 0x000fe20003fc6070 */
[C---:B-1----:R-:W-:Y:S02]  /*10820*/  IMAD.WIDE R186, R248.reuse, 0x4, R224 ;  /* 0x00000004f8ba7825 */ /* 0x042fe400078e02e0 */
[----:B------:R-:W4:Y:S04]  /*10830*/  LDL.LU.64 R224, [R1+0x510] ;  /* 0x0005100001e07983 */ /* 0x000f280000300a00 */
[----:B------:R-:W4:Y:S01]  /*10840*/  LDL.LU.64 R232, [R1+0x508] ;  /* 0x0005080001e87983 */ /* 0x000f220000300a00 */
[----:B------:R-:W-:-:S03]  /*10850*/  IMAD.WIDE R244, R248, 0x4, R234 ;  /* 0x00000004f8f47825 */ /* 0x000fc600078e02ea */
[----:B------:R5:W-:Y:S04]  /*10860*/  STL.64 [R1+0x288], R186 ;  /* 0x000288ba01007387 */ /* 0x000be80000100a00 */
[----:B------:R5:W-:Y:S04]  /*10870*/  LDGSTS.E [R201+0x27200], [R186.64], !P2 ;  /* 0x27200000bac97fae */ /* 0x000be8000d121848 */
[----:B------:R-:W-:Y:S04]  /*10880*/  STL.64 [R1+0x11b8], R250 ;  /* 0x0011b8fa01007387 */ /* 0x000fe80000100a00 */
[----:B------:R1:W-:Y:S01]  /*10890*/  LDGSTS.E [R201+0x28000], [R244.64], !P6 ;  /* 0x28000000f4c97fae */ /* 0x0003e2000f121848 */
[----:B-----5:R-:W-:-:S03]  /*108a0*/  IMAD.WIDE R186, R248, 0x4, R226 ;  /* 0x00000004f8ba7825 */ /* 0x020fc600078e02e2 */
[----:B------:R-:W5:Y:S04]  /*108b0*/  LDL.LU.64 R226, [R1+0x4e0] ;  /* 0x0004e00001e27983 */ /* 0x000f680000300a00 */
[----:B------:R-:W5:Y:S04]  /*108c0*/  LDL.LU.64 R234, [R1+0x4d8] ;  /* 0x0004d80001ea7983 */ /* 0x000f680000300a00 */
[----:B------:R2:W-:Y:S04]  /*108d0*/  STL.64 [R1+0x290], R186 ;  /* 0x000290ba01007387 */ /* 0x0005e80000100a00 */
[----:B------:R2:W-:Y:S04]  /*108e0*/  LDGSTS.E [R201+0x28200], [R186.64], !P6 ;  /* 0x28200000bac97fae */ /* 0x0005e8000f121848 */
[----:B------:R-:W-:Y:S01]  /*108f0*/  STL.64 [R1+0x11c0], R244 ;  /* 0x0011c0f401007387 */ /* 0x000fe20000100a00 */
[----:B--2---:R-:W-:-:S03]  /*10900*/  IMAD.WIDE R186, R248, 0x4, R228 ;  /* 0x00000004f8ba7825 */ /* 0x004fc600078e02e4 */
[----:B------:R-:W2:Y:S04]  /*10910*/  LDL.LU.64 R228, [R1+0x4c0] ;  /* 0x0004c00001e47983 */ /* 0x000ea80000300a00 */
[----:B------:R-:W2:Y:S01]  /*10920*/  LDL.LU.64 R236, [R1+0x4b8] ;  /* 0x0004b80001ec7983 */ /* 0x000ea20000300a00 */
[----:B------:R-:W-:-:S04]  /*10930*/  IADD3 R0, R249, -0xa5, RZ ;  /* 0xffffff5bf9007810 */ /* 0x000fc80007ffe0ff */
[----:B------:R-:W-:Y:S02]  /*10940*/  ISETP.GE.U32.AND P2, PT, R0, 0x7fffff1c, PT ;  /* 0x7fffff1c0000780c */ /* 0x000fe40003f46070 */
[----:B------:R-:W-:Y:S01]  /*10950*/  IADD3 R0, R249, -0xa9, RZ ;  /* 0xffffff57f9007810 */ /* 0x000fe20007ffe0ff */
[----:B------:R-:W-:-:S03]  /*10960*/  IMAD.WIDE R220, R248, 0x4, R220 ;  /* 0x00000004f8dc7825 */ /* 0x000fc600078e02dc */
[----:B------:R-:W-:Y:S02]  /*10970*/  ISETP.GE.U32.AND P6, PT, R0, 0x7fffff18, PT ;  /* 0x7fffff180000780c */ /* 0x000fe40003fc6070 */
[----:B------:R-:W-:Y:S01]  /*10980*/  IADD3 R0, R249, -0xad, RZ ;  /* 0xffffff53f9007810 */ /* 0x000fe20007ffe0ff */
[----:B------:R4:W-:Y:S04]  /*10990*/  STL.64 [R1+0x298], R186 ;  /* 0x000298ba01007387 */ /* 0x0009e80000100a00 */
[----:B------:R1:W-:Y:S04]  /*109a0*/  LDGSTS.E [R201+0x29000], [R220.64], !P2 ;  /* 0x29000000dcc97fae */ /* 0x0003e8000d121848 */
[----:B------:R4:W-:Y:S01]  /*109b0*/  LDGSTS.E [R201+0x29200], [R186.64], !P2 ;  /* 0x29200000bac97fae */ /* 0x0009e2000d121848 */
[----:B------:R-:W-:-:S02]  /*109c0*/  ISETP.GE.U32.AND P2, PT, R0, 0x7fffff14, PT ;  /* 0x7fffff140000780c */ /* 0x000fc40003f46070 */
[----:B------:R-:W-:Y:S01]  /*109d0*/  IADD3 R0, R249, -0xb1, RZ ;  /* 0xffffff4ff9007810 */ /* 0x000fe20007ffe0ff */
[----:B---3--:R-:W-:-:S04]  /*109e0*/  IMAD.WIDE R222, R248, 0x4, R222 ;  /* 0x00000004f8de7825 */ /* 0x008fc800078e02de */
[C---:B----4-:R-:W-:Y:S01]  /*109f0*/  IMAD.WIDE R186, R248.reuse, 0x4, R230 ;  /* 0x00000004f8ba7825 */ /* 0x050fe200078e02e6 */
[----:B------:R3:W-:Y:S04]  /*10a00*/  LDGSTS.E [R201+0x2a000], [R222.64], !P6 ;  /* 0x2a000000dec97fae */ /* 0x0007e8000f121848 */
[----:B------:R-:W4:Y:S04]  /*10a10*/  LDL.LU.64 R230, [R1+0x4a0] ;  /* 0x0004a00001e67983 */ /* 0x000f280000300a00 */
[----:B------:R-:W3:Y:S04]  /*10a20*/  LDL.LU.64 R238, [R1+0x498] ;  /* 0x0004980001ee7983 */ /* 0x000ee80000300a00 */
[----:B------:R1:W-:Y:S04]  /*10a30*/  STL.64 [R1+0x2a0], R186 ;  /* 0x0002a0ba01007387 */ /* 0x0003e80000100a00 */
[----:B------:R1:W-:Y:S04]  /*10a40*/  LDGSTS.E [R201+0x2a200], [R186.64], !P6 ;  /* 0x2a200000bac97fae */ /* 0x0003e8000f121848 */
[----:B------:R-:W-:Y:S01]  /*10a50*/  STL.64 [R1+0x11a8], R222 ;  /* 0x0011a8de01007387 */ /* 0x000fe20000100a00 */
[----:B------:R-:W-:-:S04]  /*10a60*/  IMAD.WIDE R224, R248, 0x4, R224 ;  /* 0x00000004f8e07825 */ /* 0x000fc800078e02e0 */
[----:B-1----:R-:W-:Y:S01]  /*10a70*/  IMAD.WIDE R186, R248, 0x4, R232 ;  /* 0x00000004f8ba7825 */ /* 0x002fe200078e02e8 */
[----:B------:R-:W-:Y:S01]  /*10a80*/  STL.64 [R1+0x1198], R224 ;  /* 0x001198e001007387 */ /* 0x000fe20000100a00 */
[----:B------:R-:W-:-:S03]  /*10a90*/  ISETP.GE.U32.AND P6, PT, R0, 0x7fffff10, PT ;  /* 0x7fffff100000780c */ /* 0x000fc60003fc6070 */
[----:B------:R1:W-:Y:S04]  /*10aa0*/  STL.64 [R1+0x2a8], R186 ;  /* 0x0002a8ba01007387 */ /* 0x0003e80000100a00 */
[----:B------:R1:W-:Y:S04]  /*10ab0*/  LDGSTS.E [R201+0x2b000], [R224.64], !P2 ;  /* 0x2b000000e0c97fae */ /* 0x0003e8000d121848 */
[----:B------:R-:W4:Y:S04]  /*10ac0*/  LDL.LU.64 R232, [R1+0x490] ;  /* 0x0004900001e87983 */ /* 0x000f280000300a00 */
[----:B------:R1:W-:Y:S04]  /*10ad0*/  LDGSTS.E [R201+0x2b200], [R186.64], !P2 ;  /* 0x2b200000bac97fae */ /* 0x0003e8000d121848 */
[----:B------:R-:W4:Y:S01]  /*10ae0*/  LDL.LU.64 R240, [R1+0x180] ;  /* 0x0001800001f07983 */ /* 0x000f220000300a00 */
[----:B-----5:R-:W-:-:S04]  /*10af0*/  IMAD.WIDE R226, R248, 0x4, R226 ;  /* 0x00000004f8e27825 */ /* 0x020fc800078e02e2 */
[C---:B-1----:R-:W-:Y:S01]  /*10b00*/  IMAD.WIDE R186, R248.reuse, 0x4, R234 ;  /* 0x00000004f8ba7825 */ /* 0x042fe200078e02ea */
[----:B------:R-:W-:Y:S04]  /*10b10*/  STL.64 [R1+0x1178], R226 ;  /* 0x001178e201007387 */ /* 0x000fe80000100a00 */
[----:B------:R1:W-:Y:S04]  /*10b20*/  STL.64 [R1+0x2b0], R186 ;  /* 0x0002b0ba01007387 */ /* 0x0003e80000100a00 */
[----:B------:R-:W5:Y:S04]  /*10b30*/  LDL.LU.64 R234, [R1+0x780] ;  /* 0x0007800001ea7983 */ /* 0x000f680000300a00 */
[----:B------:R1:W-:Y:S04]  /*10b40*/  LDGSTS.E [R201+0x2c000], [R226.64], !P6 ;  /* 0x2c000000e2c97fae */ /* 0x0003e8000f121848 */
[----:B------:R1:W-:Y:S04]  /*10b50*/  LDGSTS.E [R201+0x2c200], [R186.64], !P6 ;  /* 0x2c200000bac97fae */ /* 0x0003e8000f121848 */
[----:B------:R-:W5:Y:S01]  /*10b60*/  LDL.LU.64 R188, [R1+0x778] ;  /* 0x0007780001bc7983 */ /* 0x000f620000300a00 */
[----:B--2---:R-:W-:-:S04]  /*10b70*/  IMAD.WIDE R228, R248, 0x4, R228 ;  /* 0x00000004f8e47825 */ /* 0x004fc800078e02e4 */
[----:B-1----:R-:W-:-:S05]  /*10b80*/  IMAD.WIDE R186, R248, 0x4, R236 ;  /* 0x00000004f8ba7825 */ /* 0x002fca00078e02ec */
[----:B------:R1:W-:Y:S04]  /*10b90*/  STL.64 [R1+0x2b8], R186 ;  /* 0x0002b8ba01007387 */ /* 0x0003e80000100a00 */
[----:B------:R-:W-:Y:S04]  /*10ba0*/  STL.64 [R1+0x1180], R228 ;  /* 0x001180e401007387 */ /* 0x000fe80000100a00 */
[----:B------:R-:W2:Y:S01]  /*10bb0*/  LDL.LU.64 R236, [R1+0x740] ;  /* 0x0007400001ec7983 */ /* 0x000ea20000300a00 */
[----:B------:R-:W-:-:S04]  /*10bc0*/  IADD3 R0, R249, -0xb5, RZ ;  /* 0xffffff4bf9007810 */ /* 0x000fc80007ffe0ff */
[----:B------:R-:W-:Y:S02]  /*10bd0*/  ISETP.GE.U32.AND P2, PT, R0, 0x7fffff0c, PT ;  /* 0x7fffff0c0000780c */ /* 0x000fe40003f46070 */
[----:B------:R-:W-:-:S04]  /*10be0*/  IADD3 R0, R249, -0xb9, RZ ;  /* 0xffffff47f9007810 */ /* 0x000fc80007ffe0ff */
[----:B------:R-:W-:-:S07]  /*10bf0*/  ISETP.GE.U32.AND P6, PT, R0, 0x7fffff08, PT ;  /* 0x7fffff080000780c */ /* 0x000fce0003fc6070 */
[----:B------:R1:W-:Y:S04]  /*10c00*/  LDGSTS.E [R201+0x2d000], [R228.64], !P2 ;  /* 0x2d000000e4c97fae */ /* 0x0003e8000d121848 */
[----:B------:R1:W-:Y:S04]  /*10c10*/  LDGSTS.E [R201+0x2d200], [R186.64], !P2 ;  /* 0x2d200000bac97fae */ /* 0x0003e8000d121848 */
[----:B-1----:R-:W2:Y:S01]  /*10c20*/  LDL.LU.64 R186, [R1+0x738] ;  /* 0x0007380001ba7983 */ /* 0x002ea20000300a00 */
[----:B---3--:R-:W-:-:S03]  /*10c30*/  IMAD.WIDE R190, R248, 0x4, R238 ;  /* 0x00000004f8be7825 */ /* 0x008fc600078e02ee */
[----:B------:R-:W3:Y:S01]  /*10c40*/  LDL.LU.64 R238, [R1+0x700] ;  /* 0x0007000001ee7983 */ /* 0x000ee20000300a00 */
[----:B----4-:R-:W-:-:S03]  /*10c50*/  IMAD.WIDE R230, R248, 0x4, R230 ;  /* 0x00000004f8e67825 */ /* 0x010fc600078e02e6 */
[----:B------:R-:W-:Y:S01]  /*10c60*/  STL.64 [R1+0x2c0], R190 ;  /* 0x0002c0be01007387 */ /* 0x000fe20000100a00 */
[----:B------:R-:W-:-:S03]  /*10c70*/  LOP3.LUT R243, R243, 0x7f, RZ, 0xc0, !PT ;  /* 0x0000007ff3f37812 */ /* 0x000fc600078ec0ff */
[----:B------:R1:W-:Y:S04]  /*10c80*/  STL.64 [R1+0x1188], R230 ;  /* 0x001188e601007387 */ /* 0x0003e80000100a00 */
[----:B------:R1:W-:Y:S04]  /*10c90*/  LDGSTS.E [R201+0x2e000], [R230.64], !P6 ;  /* 0x2e000000e6c97fae */ /* 0x0003e8000f121848 */
[----:B------:R-:W4:Y:S01]  /*10ca0*/  LDL.LU.64 R246, [R1+0x6f8] ;  /* 0x0006f80001f67983 */ /* 0x000f220000300a00 */
[----:B------:R-:W-:Y:S01]  /*10cb0*/  IADD3 R0, R249, -0xbd, RZ ;  /* 0xffffff43f9007810 */ /* 0x000fe20007ffe0ff */
[----:B------:R-:W-:Y:S01]  /*10cc0*/  IMAD.SHL.U32 R243, R243, 0x4, RZ ;  /* 0x00000004f3f37824 */ /* 0x000fe200078e00ff */
[----:B-1----:R-:W-:-:S05]  /*10cd0*/  SHF.L.U32 R231, R200, 0x2, RZ ;  /* 0x00000002c8e77819 */ /* 0x002fca00000006ff */
[----:B------:R1:W-:Y:S01]  /*10ce0*/  LDGSTS.E [R231+0x2e200], [R190.64], !P6 ;  /* 0x2e200000bee77fae */ /* 0x0003e2000f121848 */
[----:B------:R-:W-:Y:S01]  /*10cf0*/  IMAD.WIDE R232, R248, 0x4, R232 ;  /* 0x00000004f8e87825 */ /* 0x000fe200078e02e8 */
[----:B------:R-:W-:-:S03]  /*10d00*/  ISETP.GE.U32.AND P2, PT, R0, 0x7fffff04, PT ;  /* 0x7fffff040000780c */ /* 0x000fc60003f46070 */
[----:B------:R-:W-:Y:S02]  /*10d10*/  IMAD.WIDE R192, R248, 0x4, R240 ;  /* 0x00000004f8c07825 */ /* 0x000fe400078e02f0 */
[----:B------:R-:W4:Y:S04]  /*10d20*/  LDL.LU.64 R240, [R1+0x6c0] ;  /* 0x0006c00001f07983 */ /* 0x000f280000300a00 */
[----:B-1----:R-:W4:Y:S01]  /*10d30*/  LDL.LU.64 R190, [R1+0x6b8] ;  /* 0x0006b80001be7983 */ /* 0x002f220000300a00 */
[----:B------:R-:W-:-:S03]  /*10d40*/  LOP3.LUT R205, R243, 0x20, RZ, 0x3c, !PT ;  /* 0x00000020f3cd7812 */ /* 0x000fc600078e3cff */
[----:B------:R-:W-:Y:S04]  /*10d50*/  STL.64 [R1+0x2c8], R192 ;  /* 0x0002c8c001007387 */ /* 0x000fe80000100a00 */
[----:B------:R-:W-:Y:S01]  /*10d60*/  STL.64 [R1+0x1190], R232 ;  /* 0x001190e801007387 */ /* 0x000fe20000100a00 */
[----:B-----5:R-:W-:-:S03]  /*10d70*/  IMAD.WIDE R244, R248, 0x4, R234 ;  /* 0x00000004f8f47825 */ /* 0x020fc600078e02ea */
[----:B------:R-:W5:Y:S04]  /*10d80*/  LDL.LU.64 R242, [R1+0x680] ;  /* 0x0006800001f27983 */ /* 0x000f680000300a00 */
[----:B------:R-:W5:Y:S04]  /*10d90*/  LDL.LU.64 R234, [R1+0x678] ;  /* 0x0006780001ea7983 */ /* 0x000f680000300a00 */
[----:B------:R1:W-:Y:S01]  /*10da0*/  LDGSTS.E [R231+0x2f000], [R232.64], !P2 ;  /* 0x2f000000e8e77fae */ /* 0x0003e2000d121848 */
[----:B------:R-:W-:-:S03]  /*10db0*/  IMAD.WIDE R188, R248, 0x4, R188 ;  /* 0x00000004f8bc7825 */ /* 0x000fc600078e02bc */
[----:B------:R2:W-:Y:S04]  /*10dc0*/  LDGSTS.E [R231+0x2f200], [R192.64], !P2 ;  /* 0x2f200000c0e77fae */ /* 0x0005e8000d121848 */
[----:B------:R1:W-:Y:S04]  /*10dd0*/  LDGSTS.E [R205+0x20400], [R244.64], !P5 ;  /* 0x20400000f4cd7fae */ /* 0x0003e8000e921848 */
[----:B------:R1:W-:Y:S04]  /*10de0*/  STL.64 [R1+0x248], R188 ;  /* 0x000248bc01007387 */ /* 0x0003e80000100a00 */
[----:B------:R1:W-:Y:S04]  /*10df0*/  LDGSTS.E [R205+0x20600], [R188.64], !P5 ;  /* 0x20600000bccd7fae */ /* 0x0003e8000e921848 */
[----:B-1----:R-:W5:Y:S01]  /*10e00*/  LDL.LU.64 R188, [R1+0x640] ;  /* 0x0006400001bc7983 */ /* 0x002f620000300a00 */
[----:B--2---:R-:W-:-:S03]  /*10e10*/  IMAD.WIDE R192, R248, 0x4, R236 ;  /* 0x00000004f8c07825 */ /* 0x004fc600078e02ec */
[----:B------:R-:W2:Y:S01]  /*10e20*/  LDL.LU.64 R236, [R1+0x638] ;  /* 0x0006380001ec7983 */ /* 0x000ea20000300a00 */
[----:B------:R-:W-:-:S04]  /*10e30*/  IADD3 R0, R249, -0x86, RZ ;  /* 0xffffff7af9007810 */ /* 0x000fc80007ffe0ff */
[----:B------:R-:W-:Y:S02]  /*10e40*/  ISETP.GE.U32.AND P6, PT, R0, 0x7fffff3b, PT ;  /* 0x7fffff3b0000780c */ /* 0x000fe40003fc6070 */
[----:B------:R-:W-:-:S04]  /*10e50*/  IADD3 R0, R249, -0x87, RZ ;  /* 0xffffff79f9007810 */ /* 0x000fc80007ffe0ff */
[----:B------:R-:W-:Y:S02]  /*10e60*/  ISETP.GE.U32.AND P2, PT, R0, 0x7fffff3a, PT ;  /* 0x7fffff3a0000780c */ /* 0x000fe40003f46070 */
[C---:B------:R-:W-:Y:S01]  /*10e70*/  IADD3 R0, R249.reuse, -0x8a, RZ ;  /* 0xffffff76f9007810 */ /* 0x040fe20007ffe0ff */
[----:B------:R-:W-:Y:S03]  /*10e80*/  STL.64 [R1+0x50], R192 ;  /* 0x000050c001007387 */ /* 0x000fe60000100a00 */
[----:B------:R-:W-:Y:S01]  /*10e90*/  ISETP.GE.U32.AND P5, PT, R0, 0x7fffff37, PT ;  /* 0x7fffff370000780c */ /* 0x000fe20003fa6070 */
[----:B------:R4:W-:Y:S01]  /*10ea0*/  LDGSTS.E [R205+0x21400], [R192.64], !P6 ;  /* 0x21400000c0cd7fae */ /* 0x0009e2000f121848 */
[----:B------:R-:W-:Y:S01]  /*10eb0*/  IADD3 R0, R249, -0x8e, RZ ;  /* 0xffffff72f9007810 */ /* 0x000fe20007ffe0ff */
[----:B------:R-:W-:-:S04]  /*10ec0*/  IMAD.WIDE R186, R248, 0x4, R186 ;  /* 0x00000004f8ba7825 */ /* 0x000fc800078e02ba */
[----:B---3--:R-:W-:Y:S01]  /*10ed0*/  IMAD.WIDE R194, R248, 0x4, R238 ;  /* 0x00000004f8c27825 */ /* 0x008fe200078e02ee */
[----:B------:R1:W-:Y:S04]  /*10ee0*/  STL.64 [R1+0x2d0], R186 ;  /* 0x0002d0ba01007387 */ /* 0x0003e80000100a00 */
[----:B------:R1:W-:Y:S01]  /*10ef0*/  LDGSTS.E [R205+0x21600], [R186.64], !P6 ;  /* 0x21600000bacd7fae */ /* 0x0003e2000f121848 */
[----:B------:R-:W-:-:S03]  /*10f00*/  ISETP.GE.U32.AND P6, PT, R0, 0x7fffff33, PT ;  /* 0x7fffff330000780c */ /* 0x000fc60003fc6070 */
[----:B------:R3:W-:Y:S04]  /*10f10*/  LDGSTS.E [R205+0x22400], [R194.64], !P5 ;  /* 0x22400000c2cd7fae */ /* 0x0007e8000e921848 */
[----:B-1----:R-:W3:Y:S04]  /*10f20*/  LDL.LU.64 R186, [R1+0x600] ;  /* 0x0006000001ba7983 */ /* 0x002ee80000300a00 */
[----:B------:R-:W3:Y:S01]  /*10f30*/  LDL.LU.64 R238, [R1+0x5f8] ;  /* 0x0005f80001ee7983 */ /* 0x000ee20000300a00 */
[----:B----4-:R-:W-:-:S03]  /*10f40*/  IMAD.WIDE R192, R248, 0x4, R246 ;  /* 0x00000004f8c07825 */ /* 0x010fc600078e02f6 */
[----:B------:R-:W-:Y:S01]  /*10f50*/  STL.64 [R1+0x40], R194 ;  /* 0x000040c201007387 */ /* 0x000fe20000100a00 */
[----:B------:R-:W-:-:S03]  /*10f60*/  IADD3 R0, R249, -0x92, RZ ;  /* 0xffffff6ef9007810 */ /* 0x000fc60007ffe0ff */
[----:B------:R1:W-:Y:S04]  /*10f70*/  STL.64 [R1+0x2d8], R192 ;  /* 0x0002d8c001007387 */ /* 0x0003e80000100a00 */
[----:B------:R1:W-:Y:S04]  /*10f80*/  LDGSTS.E [R205+0x22600], [R192.64], !P5 ;  /* 0x22600000c0cd7fae */ /* 0x0003e8000e921848 */
[----:B------:R-:W4:Y:S01]  /*10f90*/  LDL.LU.64 R246, [R1+0x5c0] ;  /* 0x0005c00001f67983 */ /* 0x000f220000300a00 */
[----:B------:R-:W-:Y:S01]  /*10fa0*/  ISETP.GE.U32.AND P5, PT, R0, 0x7fffff2f, PT ;  /* 0x7fffff2f0000780c */ /* 0x000fe20003fa6070 */
[----:B-1----:R-:W-:-:S02]  /*10fb0*/  IMAD.WIDE R192, R248, 0x4, R240 ;  /* 0x00000004f8c07825 */ /* 0x002fc400078e02f0 */
[----:B------:R-:W4:Y:S02]  /*10fc0*/  LDL.LU.64 R240, [R1+0x5b8] ;  /* 0x0005b80001f07983 */ /* 0x000f240000300a00 */
[----:B------:R-:W-:Y:S02]  /*10fd0*/  IMAD.WIDE R190, R248, 0x4, R190 ;  /* 0x00000004f8be7825 */ /* 0x000fe400078e02be */
[----:B------:R5:W-:Y:S04]  /*10fe0*/  STL.64 [R1+0x30], R192 ;  /* 0x000030c001007387 */ /* 0x000be80000100a00 */
[----:B------:R5:W-:Y:S01]  /*10ff0*/  LDGSTS.E [R205+0x23400], [R192.64], !P6 ;  /* 0x23400000c0cd7fae */ /* 0x000be2000f121848 */
[----:B------:R-:W-:-:S03]  /*11000*/  IADD3 R0, R249, -0x96, RZ ;  /* 0xffffff6af9007810 */ /* 0x000fc60007ffe0ff */
[----:B------:R1:W-:Y:S04]  /*11010*/  STL.64 [R1+0x2e0], R190 ;  /* 0x0002e0be01007387 */ /* 0x0003e80000100a00 */
[----:B------:R1:W-:Y:S01]  /*11020*/  LDGSTS.E [R205+0x23600], [R190.64], !P6 ;  /* 0x23600000becd7fae */ /* 0x0003e2000f121848 */
[----:B-----5:R-:W-:Y:S01]  /*11030*/  IMAD.WIDE R192, R248, 0x4, R242 ;  /* 0x00000004f8c07825 */ /* 0x020fe200078e02f2 */
[----:B------:R-:W-:-:S04]  /*11040*/  ISETP.GE.U32.AND P6, PT, R0, 0x7fffff2b, PT ;  /* 0x7fffff2b0000780c */ /* 0x000fc80003fc6070 */
[----:B------:R5:W-:Y:S01]  /*11050*/  LDGSTS.E [R205+0x24400], [R192.64], !P5 ;  /* 0x24400000c0cd7fae */ /* 0x000be2000e921848 */
[----:B-1----:R-:W-:-:S03]  /*11060*/  IMAD.WIDE R190, R248, 0x4, R234 ;  /* 0x00000004f8be7825 */ /* 0x002fc600078e02ea */
[----:B------:R-:W5:Y:S04]  /*11070*/  LDL.LU.64 R234, [R1+0x588] ;  /* 0x0005880001ea7983 */ /* 0x000f680000300a00 */
[----:B------:R-:W5:Y:S04]  /*11080*/  LDL.LU.64 R242, [R1+0x580] ;  /* 0x0005800001f27983 */ /* 0x000f680000300a00 */
[----:B------:R-:W-:Y:S04]  /*11090*/  STL.64 [R1+0x20], R192 ;  /* 0x000020c001007387 */ /* 0x000fe80000100a00 */
[----:B------:R1:W-:Y:S04]  /*110a0*/  STL.64 [R1+0x2e8], R190 ;  /* 0x0002e8be01007387 */ /* 0x0003e80000100a00 */
[----:B------:R1:W-:Y:S02]  /*110b0*/  LDGSTS.E [R205+0x24600], [R190.64], !P5 ;  /* 0x24600000becd7fae */ /* 0x0003e4000e921848 */
[----:B-1----:R-:W-:-:S05]  /*110c0*/  IMAD.WIDE R190, R248, 0x4, R188 ;  /* 0x00000004f8be7825 */ /* 0x002fca00078e02bc */
[----:B------:R3:W-:Y:S01]  /*110d0*/  LDGSTS.E [R205+0x25400], [R190.64], !P6 ;  /* 0x25400000becd7fae */ /* 0x0007e2000f121848 */
[----:B--2---:R-:W-:-:S03]  /*110e0*/  IMAD.WIDE R188, R248, 0x4, R236 ;  /* 0x00000004f8bc7825 */ /* 0x004fc600078e02ec */
[----:B------:R-:W2:Y:S04]  /*110f0*/  LDL.LU.64 R236, [R1+0x558] ;  /* 0x0005580001ec7983 */ /* 0x000ea80000300a00 */
[----:B------:R-:W-:Y:S04]  /*11100*/  STL.64 [R1+0x10], R190 ;  /* 0x000010be01007387 */ /* 0x000fe80000100a00 */
[----:B------:R1:W-:Y:S04]  /*11110*/  STL.64 [R1+0x2f0], R188 ;  /* 0x0002f0bc01007387 */ /* 0x0003e80000100a00 */
[----:B------:R1:W-:Y:S04]  /*11120*/  LDGSTS.E [R205+0x25600], [R188.64], !P6 ;  /* 0x25600000bccd7fae */ /* 0x0003e8000f121848 */
[----:B-1----:R-:W2:Y:S01]  /*11130*/  LDL.LU.64 R188, [R1+0x550] ;  /* 0x0005500001bc7983 */ /* 0x002ea20000300a00 */
[----:B------:R-:W-:-:S04]  /*11140*/  IADD3 R0, R249, -0x9a, RZ ;  /* 0xffffff66f9007810 */ /* 0x000fc80007ffe0ff */
[----:B------:R-:W-:Y:S02]  /*11150*/  ISETP.GE.U32.AND P5, PT, R0, 0x7fffff27, PT ;  /* 0x7fffff270000780c */ /* 0x000fe40003fa6070 */
[----:B------:R-:W-:-:S04]  /*11160*/  IADD3 R0, R249, -0x9e, RZ ;  /* 0xffffff62f9007810 */ /* 0x000fc80007ffe0ff */
[----:B------:R-:W-:Y:S01]  /*11170*/  ISETP.GE.U32.AND P6, PT, R0, 0x7fffff23, PT ;  /* 0x7fffff230000780c */ /* 0x000fe20003fc6070 */
[----:B---3--:R-:W-:-:S04]  /*11180*/  IMAD.WIDE R190, R248, 0x4, R186 ;  /* 0x00000004f8be7825 */ /* 0x008fc800078e02ba */
[C---:B------:R-:W-:Y:S02]  /*11190*/  IMAD.WIDE R186, R248.reuse, 0x4, R238 ;  /* 0x00000004f8ba7825 */ /* 0x040fe400078e02ee */
[----:B------:R1:W-:Y:S04]  /*111a0*/  LDGSTS.E [R205+0x26400], [R190.64], !P5 ;  /* 0x26400000becd7fae */ /* 0x0003e8000e921848 */
[----:B------:R-:W3:Y:S04]  /*111b0*/  LDL.LU.64 R238, [R1+0x530] ;  /* 0x0005300001ee7983 */ /* 0x000ee80000300a00 */
[----:B------:R-:W-:Y:S04]  /*111c0*/  STL.64 [R1], R190 ;  /* 0x000000be01007387 */ /* 0x000fe80000100a00 */
[----:B------:R1:W-:Y:S04]  /*111d0*/  STL.64 [R1+0x2f8], R186 ;  /* 0x0002f8ba01007387 */ /* 0x0003e80000100a00 */
[----:B------:R1:W-:Y:S01]  /*111e0*/  LDGSTS.E [R205+0x26600], [R186.64], !P5 ;  /* 0x26600000bacd7fae */ /* 0x0003e2000e921848 */
[----:B----4-:R-:W-:-:S05]  /*111f0*/  IMAD.WIDE R246, R248, 0x4, R246 ;  /* 0x00000004f8f67825 */ /* 0x010fca00078e02f6 */
[----:B------:R4:W-:Y:S04]  /*11200*/  LDGSTS.E [R205+0x27400], [R246.64], !P6 ;  /* 0x27400000f6cd7fae */ /* 0x0009e8000f121848 */
[----:B-1----:R-:W4:Y:S01]  /*11210*/  LDL.LU.64 R186, [R1+0x528] ;  /* 0x0005280001ba7983 */ /* 0x002f220000300a00 */
[----:B------:R-:W-:-:S03]  /*11220*/  IMAD.WIDE R190, R248, 0x4, R240 ;  /* 0x00000004f8be7825 */ /* 0x000fc600078e02f0 */
[----:B------:R-:W4:Y:S04]  /*11230*/  LDL.LU.64 R240, [R1+0x500] ;  /* 0x0005000001f07983 */ /* 0x000f280000300a00 */
[----:B------:R-:W4:Y:S04]  /*11240*/  LDL.LU.64 R198, [R1+0x4f8] ;  /* 0x0004f80001c67983 */ /* 0x000f280000300a00 */
[----:B------:R1:W-:Y:S04]  /*11250*/  STL.64 [R1+0x300], R190 ;  /* 0x000300be01007387 */ /* 0x0003e80000100a00 */
[----:B------:R1:W-:Y:S04]  /*11260*/  LDGSTS.E [R205+0x27600], [R190.64], !P6 ;  /* 0x27600000becd7fae */ /* 0x0003e8000f121848 */
[----:B------:R-:W-:Y:S01]  /*11270*/  STL.64 [R1+0x11a0], R246 ;  /* 0x0011a0f601007387 */ /* 0x000fe20000100a00 */
[----:B------:R-:W-:Y:S01]  /*11280*/  IADD3 R0, R249, -0xa2, RZ ;  /* 0xffffff5ef9007810 */ /* 0x000fe20007ffe0ff */
[----:B-----5:R-:W-:-:S04]  /*11290*/  IMAD.WIDE R234, R248, 0x4, R234 ;  /* 0x00000004f8ea7825 */ /* 0x020fc800078e02ea */
[----:B-1----:R-:W-:Y:S02]  /*112a0*/  IMAD.WIDE R190, R248, 0x4, R242 ;  /* 0x00000004f8be7825 */ /* 0x002fe400078e02f2 */
[----:B------:R-:W4:Y:S04]  /*112b0*/  LDL.LU.64 R242, [R1+0x4d0] ;  /* 0x0004d00001f27983 */ /* 0x000f280000300a00 */
[----:B------:R-:W4:Y:S04]  /*112c0*/  LDL.LU.64 R196, [R1+0x4c8] ;  /* 0x0004c80001c47983 */ /* 0x000f280000300a00 */
[----:B------:R1:W-:Y:S04]  /*112d0*/  STL.64 [R1+0x308], R190 ;  /* 0x000308be01007387 */ /* 0x0003e80000100a00 */
[----:B------:R-:W-:Y:S01]  /*112e0*/  STL.64 [R1+0x11b0], R234 ;  /* 0x0011b0ea01007387 */ /* 0x000fe20000100a00 */
[----:B------:R-:W-:-:S03]  /*112f0*/  ISETP.GE.U32.AND P5, PT, R0, 0x7fffff1f, PT ;  /* 0x7fffff1f0000780c */ /* 0x000fc60003fa6070 */
[----:B------:R-:W4:Y:S04]  /*11300*/  LDL.LU.64 R194, [R1+0x4b0] ;  /* 0x0004b00001c27983 */ /* 0x000f280000300a00 */
[----:B------:R-:W4:Y:S06]  /*11310*/  LDL.LU.64 R192, [R1+0x4a8] ;  /* 0x0004a80001c07983 */ /* 0x000f2c0000300a00 */
[----:B------:R1:W-:Y:S04]  /*11320*/  LDGSTS.E [R205+0x28400], [R234.64], !P5 ;  /* 0x28400000eacd7fae */ /* 0x0003e8000e921848 */
[----:B------:R1:W-:Y:S01]  /*11330*/  LDGSTS.E [R205+0x28600], [R190.64], !P5 ;  /* 0x28600000becd7fae */ /* 0x0003e2000e921848 */
[----:B--2---:R-:W-:-:S05]  /*11340*/  IMAD.WIDE R188, R248, 0x4, R188 ;  /* 0x00000004f8bc7825 */ /* 0x004fca00078e02bc */
[----:B------:R2:W-:Y:S04]  /*11350*/  STL.64 [R1+0x310], R188 ;  /* 0x000310bc01007387 */ /* 0x0005e80000100a00 */
[----:B-1----:R-:W5:Y:S01]  /*11360*/  LDL.LU.64 R190, [R1+0x160] ;  /* 0x0001600001be7983 */ /* 0x002f620000300a00 */
[----:B------:R-:W-:-:S04]  /*11370*/  IADD3 R0, R249, -0xa6, RZ ;  /* 0xffffff5af9007810 */ /* 0x000fc80007ffe0ff */
[----:B------:R-:W-:Y:S02]  /*11380*/  ISETP.GE.U32.AND P6, PT, R0, 0x7fffff1b, PT ;  /* 0x7fffff1b0000780c */ /* 0x000fe40003fc6070 */
[----:B------:R-:W-:Y:S01]  /*11390*/  IADD3 R0, R249, -0xaa, RZ ;  /* 0xffffff56f9007810 */ /* 0x000fe20007ffe0ff */
[----:B------:R-:W-:-:S03]  /*113a0*/  IMAD.WIDE R236, R248, 0x4, R236 ;  /* 0x00000004f8ec7825 */ /* 0x000fc600078e02ec */
[----:B------:R-:W-:Y:S02]  /*113b0*/  ISETP.GE.U32.AND P5, PT, R0, 0x7fffff17, PT ;  /* 0x7fffff170000780c */ /* 0x000fe40003fa6070 */
[----:B------:R-:W-:-:S05]  /*113c0*/  IADD3 R0, R249, -0xae, RZ ;  /* 0xffffff52f9007810 */ /* 0x000fca0007ffe0ff */
[----:B------:R1:W-:Y:S04]  /*113d0*/  LDGSTS.E [R205+0x29400], [R236.64], !P6 ;  /* 0x29400000eccd7fae */ /* 0x0003e8000f121848 */
[----:B------:R2:W-:Y:S01]  /*113e0*/  LDGSTS.E [R205+0x29600], [R188.64], !P6 ;  /* 0x29600000bccd7fae */ /* 0x0005e2000f121848 */
[----:B------:R-:W-:Y:S01]  /*113f0*/  ISETP.GE.U32.AND P6, PT, R0, 0x7fffff13, PT ;  /* 0x7fffff130000780c */ /* 0x000fe20003fc6070 */
[----:B---3--:R-:W-:-:S05]  /*11400*/  IMAD.WIDE R238, R248, 0x4, R238 ;  /* 0x00000004f8ee7825 */ /* 0x008fca00078e02ee */
[----:B------:R1:W-:Y:S04]  /*11410*/  LDGSTS.E [R205+0x2a400], [R238.64], !P5 ;  /* 0x2a400000eecd7fae */ /* 0x0003e8000e921848 */
[----:B--2---:R-:W2:Y:S01]  /*11420*/  LDL.LU.64 R188, [R1+0x1c0] ;  /* 0x0001c00001bc7983 */ /* 0x004ea20000300a00 */
[----:B----4-:R-:W-:-:S05]  /*11430*/  IMAD.WIDE R186, R248, 0x4, R186 ;  /* 0x00000004f8ba7825 */ /* 0x010fca00078e02ba */
[----:B------:R3:W-:Y:S04]  /*11440*/  STL.64 [R1+0x318], R186 ;  /* 0x000318ba01007387 */ /* 0x0007e80000100a00 */
[----:B------:R3:W-:Y:S04]  /*11450*/  LDGSTS.E [R205+0x2a600], [R186.64], !P5 ;  /* 0x2a600000bacd7fae */ /* 0x0007e8000e921848 */
[----:B------:R-:W4:Y:S01]  /*11460*/  LDL.LU.64 R202, [R1+0x168] ;  /* 0x0001680001ca7983 */ /* 0x000f220000300a00 */
[----:B------:R-:W-:-:S04]  /*11470*/  IMAD.WIDE R240, R248, 0x4, R240 ;  /* 0x00000004f8f07825 */ /* 0x000fc800078e02f0 */
[----:B------:R-:W-:Y:S01]  /*11480*/  IMAD.WIDE R198, R248, 0x4, R198 ;  /* 0x00000004f8c67825 */ /* 0x000fe200078e02c6 */
[----:B------:R1:W-:Y:S04]  /*11490*/  LDGSTS.E [R205+0x2b400], [R240.64], !P6 ;  /* 0x2b400000f0cd7fae */ /* 0x0003e8000f121848 */
[----:B---3--:R-:W3:Y:S01]  /*114a0*/  LDL.LU.64 R186, [R1+0x170] ;  /* 0x0001700001ba7983 */ /* 0x008ee20000300a00 */
[----:B------:R-:W-:-:S03]  /*114b0*/  IADD3 R0, R249, -0xb2, RZ ;  /* 0xffffff4ef9007810 */ /* 0x000fc60007ffe0ff */
[----:B------:R1:W-:Y:S04]  /*114c0*/  STL.64 [R1+0x320], R198 ;  /* 0x000320c601007387 */ /* 0x0003e80000100a00 */
[----:B------:R1:W-:Y:S01]  /*114d0*/  LDGSTS.E [R205+0x2b600], [R198.64], !P6 ;  /* 0x2b600000c6cd7fae */ /* 0x0003e2000f121848 */
[----:B------:R-:W-:Y:S01]  /*114e0*/  ISETP.GE.U32.AND P5, PT, R0, 0x7fffff0f, PT ;  /* 0x7fffff0f0000780c */ /* 0x000fe20003fa6070 */
[C---:B------:R-:W-:Y:S01]  /*114f0*/  IMAD.WIDE R206, R248.reuse, 0x4, R196 ;  /* 0x00000004f8ce7825 */ /* 0x040fe200078e02c4 */
[----:B------:R-:W-:Y:S01]  /*11500*/  IADD3 R0, R249, -0xb6, RZ ;  /* 0xffffff4af9007810 */ /* 0x000fe20007ffe0ff */
[----:B-1----:R-:W3:Y:S04]  /*11510*/  LDL.LU.64 R198, [R1+0x770] ;  /* 0x0007700001c67983 */ /* 0x002ee80000300a00 */
[----:B------:R-:W3:Y:S01]  /*11520*/  LDL.LU.64 R196, [R1+0x768] ;  /* 0x0007680001c47983 */ /* 0x000ee20000300a00 */
[----:B------:R-:W-:-:S03]  /*11530*/  IMAD.WIDE R208, R248, 0x4, R194 ;  /* 0x00000004f8d07825 */ /* 0x000fc600078e02c2 */
[----:B------:R1:W-:Y:S01]  /*11540*/  STL.64 [R1+0x328], R206 ;  /* 0x000328ce01007387 */ /* 0x0003e20000100a00 */
[----:B------:R-:W-:-:S03]  /*11550*/  ISETP.GE.U32.AND P6, PT, R0, 0x7fffff0b, PT ;  /* 0x7fffff0b0000780c */ /* 0x000fc60003fc6070 */
[----:B------:R-:W3:Y:S01]  /*11560*/  LDL.LU.64 R194, [R1+0x730] ;  /* 0x0007300001c27983 */ /* 0x000ee20000300a00 */
[----:B------:R-:W-:-:S05]  /*11570*/  IMAD.WIDE R242, R248, 0x4, R242 ;  /* 0x00000004f8f27825 */ /* 0x000fca00078e02f2 */
[----:B------:R1:W-:Y:S04]  /*11580*/  LDGSTS.E [R205+0x2c400], [R242.64], !P5 ;  /* 0x2c400000f2cd7fae */ /* 0x0003e8000e921848 */
[----:B------:R1:W-:Y:S04]  /*11590*/  LDGSTS.E [R205+0x2c600], [R206.64], !P5 ;  /* 0x2c600000cecd7fae */ /* 0x0003e8000e921848 */
[----:B------:R5:W-:Y:S01]  /*115a0*/  LDGSTS.E [R205+0x2d400], [R208.64], !P6 ;  /* 0x2d400000d0cd7fae */ /* 0x000be2000f121848 */
[----:B-1----:R-:W-:-:S03]  /*115b0*/  IMAD.WIDE R206, R248, 0x4, R192 ;  /* 0x00000004f8ce7825 */ /* 0x002fc600078e02c0 */
[----:B------:R-:W3:Y:S04]  /*115c0*/  LDL.LU.64 R192, [R1+0x728] ;  /* 0x0007280001c07983 */ /* 0x000ee80000300a00 */
[----:B------:R5:W-:Y:S04]  /*115d0*/  STL.64 [R1+0x158], R208 ;  /* 0x000158d001007387 */ /* 0x000be80000100a00 */
[----:B------:R2:W-:Y:S01]  /*115e0*/  STL.64 [R1+0x330], R206 ;  /* 0x000330ce01007387 */ /* 0x0005e20000100a00 */
[----:B------:R-:W-:-:S03]  /*115f0*/  IADD3 R0, R249, -0xba, RZ ;  /* 0xffffff46f9007810 */ /* 0x000fc60007ffe0ff */
[----:B------:R2:W-:Y:S01]  /*11600*/  LDGSTS.E [R205+0x2d600], [R206.64], !P6 ;  /* 0x2d600000cecd7fae */ /* 0x0005e2000f121848 */
[----:B-----5:R-:W-:-:S03]  /*11610*/  IMAD.WIDE R208, R248, 0x4, R190 ;  /* 0x00000004f8d07825 */ /* 0x020fc600078e02be */
[----:B------:R-:W5:Y:S01]  /*11620*/  LDL.LU.64 R190, [R1+0x6f0] ;  /* 0x0006f00001be7983 */ /* 0x000f620000300a00 */
[----:B------:R-:W-:Y:S02]  /*11630*/  ISETP.GE.U32.AND P5, PT, R0, 0x7fffff07, PT ;  /* 0x7fffff070000780c */ /* 0x000fe40003fa6070 */
[----:B------:R-:W-:-:S04]  /*11640*/  IADD3 R0, R249, -0xbe, RZ ;  /* 0xffffff42f9007810 */ /* 0x000fc80007ffe0ff */
[----:B------:R-:W-:-:S07]  /*11650*/  ISETP.GE.U32.AND P6, PT, R0, 0x7fffff03, PT ;  /* 0x7fffff030000780c */ /* 0x000fce0003fc6070 */
[----:B------:R4:W-:Y:S01]  /*11660*/  LDGSTS.E [R205+0x2e400], [R208.64], !P5 ;  /* 0x2e400000d0cd7fae */ /* 0x0009e2000e921848 */
[----:B--2---:R-:W-:-:S03]  /*11670*/  IMAD.WIDE R206, R248, 0x4, R188 ;  /* 0x00000004f8ce7825 */ /* 0x004fc600078e02bc */
[----:B------:R-:W2:Y:S04]  /*11680*/  LDL.LU.64 R188, [R1+0x6e8] ;  /* 0x0006e80001bc7983 */ /* 0x000ea80000300a00 */
[----:B------:R4:W-:Y:S04]  /*11690*/  STL.64 [R1+0x160], R208 ;  /* 0x000160d001007387 */ /* 0x0009e80000100a00 */
[----:B------:R3:W-:Y:S04]  /*116a0*/  STL.64 [R1+0x338], R206 ;  /* 0x000338ce01007387 */ /* 0x0007e80000100a00 */
[----:B------:R3:W-:Y:S01]  /*116b0*/  LDGSTS.E [R205+0x2e600], [R206.64], !P5 ;  /* 0x2e600000cecd7fae */ /* 0x0007e2000e921848 */
[----:B------:R-:W-:-:S02]  /*116c0*/  IMAD.SHL.U32 R200, R200, 0x4, RZ ;  /* 0x00000004c8c87824 */ /* 0x000fc400078e00ff */
[----:B----4-:R-:W-:-:S05]  /*116d0*/  IMAD.WIDE R208, R248, 0x4, R202 ;  /* 0x00000004f8d07825 */ /* 0x010fca00078e02ca */
[----:B------:R1:W-:Y:S01]  /*116e0*/  LDGSTS.E [R205+0x2f400], [R208.64], !P6 ;  /* 0x2f400000d0cd7fae */ /* 0x0003e2000f121848 */
[----:B---3--:R-:W-:-:S03]  /*116f0*/  IMAD.WIDE R206, R248, 0x4, R186 ;  /* 0x00000004f8ce7825 */ /* 0x008fc600078e02ba */
[----:B------:R-:W3:Y:S04]  /*11700*/  LDL.LU.64 R186, [R1+0x6b0] ;  /* 0x0006b00001ba7983 */ /* 0x000ee80000300a00 */
[----:B------:R-:W4:Y:S04]  /*11710*/  LDL.LU.64 R202, [R1+0x6a8] ;  /* 0x0006a80001ca7983 */ /* 0x000f280000300a00 */
[----:B------:R-:W-:Y:S04]  /*11720*/  STL.64 [R1+0x168], R208 ;  /* 0x000168d001007387 */ /* 0x000fe80000100a00 */
[----:B------:R1:W-:Y:S04]  /*11730*/  STL.64 [R1+0x340], R206 ;  /* 0x000340ce01007387 */ /* 0x0003e80000100a00 */
[----:B------:R1:W-:Y:S01]  /*11740*/  LDGSTS.E [R205+0x2f600], [R206.64], !P6 ;  /* 0x2f600000cecd7fae */ /* 0x0003e2000f121848 */
[----:B------:R-:W-:-:S03]  /*11750*/  IMAD.WIDE R250, R248, 0x4, R198 ;  /* 0x00000004f8fa7825 */ /* 0x000fc600078e02c6 */
[----:B------:R-:W4:Y:S01]  /*11760*/  LDL.LU.64 R198, [R1+0x670] ;  /* 0x0006700001c67983 */ /* 0x000f220000300a00 */
[----:B-1----:R-:W-:-:S03]  /*11770*/  IMAD.WIDE R204, R248, 0x4, R196 ;  /* 0x00000004f8cc7825 */ /* 0x002fc600078e02c4 */
[----:B------:R-:W4:Y:S01]  /*11780*/  LDL.LU.64 R196, [R1+0x668] ;  /* 0x0006680001c47983 */ /* 0x000f220000300a00 */
[----:B------:R-:W-:-:S03]  /*11790*/  IMAD.WIDE R206, R248, 0x4, R194 ;  /* 0x00000004f8ce7825 */ /* 0x000fc600078e02c2 */
[----:B------:R1:W-:Y:S04]  /*117a0*/  STL.64 [R1+0x250], R204 ;  /* 0x000250cc01007387 */ /* 0x0003e80000100a00 */
[----:B------:R-:W4:Y:S01]  /*117b0*/  LDL.LU.64 R194, [R1+0x630] ;  /* 0x0006300001c27983 */ /* 0x000f220000300a00 */
[----:B------:R-:W-:-:S05]  /*117c0*/  LOP3.LUT R200, R200, 0x40, RZ, 0x3c, !PT ;  /* 0x00000040c8c87812 */ /* 0x000fca00078e3cff */
[----:B------:R1:W-:Y:S04]  /*117d0*/  LDGSTS.E [R200+0x20800], [R250.64], !P0 ;  /* 0x20800000fac87fae */ /* 0x0003e8000c121848 */
[----:B------:R1:W-:Y:S04]  /*117e0*/  LDGSTS.E [R200+0x20a00], [R204.64], !P0 ;  /* 0x20a00000ccc87fae */ /* 0x0003e8000c121848 */
[----:B------:R5:W-:Y:S01]  /*117f0*/  LDGSTS.E [R200+0x21800], [R206.64], !P2 ;  /* 0x21800000cec87fae */ /* 0x000be2000d121848 */
[----:B-1----:R-:W-:-:S03]  /*11800*/  IMAD.WIDE R204, R248, 0x4, R192 ;  /* 0x00000004f8cc7825 */ /* 0x002fc600078e02c0 */
[----:B------:R-:W4:Y:S04]  /*11810*/  LDL.LU.64 R192, [R1+0x628] ;  /* 0x0006280001c07983 */ /* 0x000f280000300a00 */
        /* <DEDUP_REMOVED lines=8> */
[----:B------:R-:W-:Y:S02]  /*118a0*/  ISETP.GE.U32.AND P6, PT, R0, 0x7fffff36, PT ;  /* 0x7fffff360000780c */ /* 0x000fe40003fc6070 */
[----:B------:R-:W-:-:S04]  /*118b0*/  IADD3 R0, R249, -0x8c, RZ ;  /* 0xffffff74f9007810 */ /* 0x000fc80007ffe0ff */
[----:B------:R-:W-:Y:S02]  /*118c0*/  ISETP.GE.U32.AND P0, PT, R0, 0x7fffff35, PT ;  /* 0x7fffff350000780c */ /* 0x000fe40003f06070 */
[----:B------:R-:W-:-:S04]  /*118d0*/  IADD3 R0, R249, -0x8f, RZ ;  /* 0xffffff71f9007810 */ /* 0x000fc80007ffe0ff */
[----:B------:R-:W-:Y:S01]  /*118e0*/  ISETP.GE.U32.AND P2, PT, R0, 0x7fffff32, PT ;  /* 0x7fffff320000780c */ /* 0x000fe20003f46070 */
[----:B------:R3:W-:Y:S01]  /*118f0*/  LDGSTS.E [R200+0x22800], [R206.64], !P6 ;  /* 0x22800000cec87fae */ /* 0x0007e2000f121848 */
[----:B------:R-:W-:Y:S01]  /*11900*/  IADD3 R0, R249, -0x93, RZ ;  /* 0xffffff6df9007810 */ /* 0x000fe20007ffe0ff */
[----:B--2---:R-:W-:Y:S02]  /*11910*/  IMAD.WIDE R204, R248, 0x4, R188 ;  /* 0x00000004f8cc7825 */ /* 0x004fe400078e02bc */
[----:B------:R-:W2:Y:S04]  /*11920*/  LDL.LU.64 R188, [R1+0x5e8] ;  /* 0x0005e80001bc7983 */ /* 0x000ea80000300a00 */
[----:B------:R3:W-:Y:S04]  /*11930*/  STL.64 [R1+0x178], R206 ;  /* 0x000178ce01007387 */ /* 0x0007e80000100a00 */
[----:B------:R4:W-:Y:S04]  /*11940*/  STL.64 [R1+0x350], R204 ;  /* 0x000350cc01007387 */ /* 0x0009e80000100a00 */
[----:B------:R4:W-:Y:S01]  /*11950*/  LDGSTS.E [R200+0x22a00], [R204.64], !P6 ;  /* 0x22a00000ccc87fae */ /* 0x0009e2000f121848 */
[----:B------:R-:W-:-:S02]  /*11960*/  ISETP.GE.U32.AND P6, PT, R0, 0x7fffff2e, PT ;  /* 0x7fffff2e0000780c */ /* 0x000fc40003fc6070 */
[----:B------:R-:W-:Y:S01]  /*11970*/  IADD3 R0, R249, -0x97, RZ ;  /* 0xffffff69f9007810 */ /* 0x000fe20007ffe0ff */
[C---:B---3--:R-:W-:Y:S02]  /*11980*/  IMAD.WIDE R206, R248.reuse, 0x4, R186 ;  /* 0x00000004f8ce7825 */ /* 0x048fe400078e02ba */
[----:B------:R-:W3:Y:S02]  /*11990*/  LDL.LU.64 R186, [R1+0x1a0] ;  /* 0x0001a00001ba7983 */ /* 0x000ee40000300a00 */
[C---:B----4-:R-:W-:Y:S02]  /*119a0*/  IMAD.WIDE R204, R248.reuse, 0x4, R202 ;  /* 0x00000004f8cc7825 */ /* 0x050fe400078e02ca */
[----:B------:R-:W4:Y:S04]  /*119b0*/  LDL.LU.64 R202, [R1+0x5b0] ;  /* 0x0005b00001ca7983 */ /* 0x000f280000300a00 */
[----:B------:R1:W-:Y:S04]  /*119c0*/  STL.64 [R1+0x180], R206 ;  /* 0x000180ce01007387 */ /* 0x0003e80000100a00 */
[----:B------:R1:W-:Y:S04]  /*119d0*/  LDGSTS.E [R200+0x23800], [R206.64], !P2 ;  /* 0x23800000cec87fae */ /* 0x0003e8000d121848 */
[----:B------:R1:W-:Y:S04]  /*119e0*/  STL.64 [R1+0x358], R204 ;  /* 0x000358cc01007387 */ /* 0x0003e80000100a00 */
[----:B------:R1:W-:Y:S02]  /*119f0*/  LDGSTS.E [R200+0x23a00], [R204.64], !P2 ;  /* 0x23a00000ccc87fae */ /* 0x0003e4000d121848 */
[----:B-1----:R-:W-:-:S02]  /*11a00*/  IMAD.WIDE R206, R248, 0x4, R198 ;  /* 0x00000004f8ce7825 */ /* 0x002fc400078e02c6 */
[----:B------:R-:W4:Y:S04]  /*11a10*/  LDL.LU.64 R198, [R1+0x578] ;  /* 0x0005780001c67983 */ /* 0x000f280000300a00 */
[----:B------:R1:W-:Y:S01]  /*11a20*/  LDGSTS.E [R200+0x24800], [R206.64], !P6 ;  /* 0x24800000cec87fae */ /* 0x0003e2000f121848 */
[----:B------:R-:W-:-:S03]  /*11a30*/  IMAD.WIDE R204, R248, 0x4, R196 ;  /* 0x00000004f8cc7825 */ /* 0x000fc600078e02c4 */
[----:B------:R-:W4:Y:S04]  /*11a40*/  LDL.LU.64 R196, [R1+0x570] ;  /* 0x0005700001c47983 */ /* 0x000f280000300a00 */
[----:B------:R1:W-:Y:S04]  /*11a50*/  STL.64 [R1+0x188], R206 ;  /* 0x000188ce01007387 */ /* 0x0003e80000100a00 */
[----:B------:R1:W-:Y:S01]  /*11a60*/  STL.64 [R1+0x360], R204 ;  /* 0x000360cc01007387 */ /* 0x0003e20000100a00 */
[----:B------:R-:W-:-:S03]  /*11a70*/  ISETP.GE.U32.AND P2, PT, R0, 0x7fffff2a, PT ;  /* 0x7fffff2a0000780c */ /* 0x000fc60003f46070 */
[----:B------:R1:W-:Y:S02]  /*11a80*/  LDGSTS.E [R200+0x24a00], [R204.64], !P6 ;  /* 0x24a00000ccc87fae */ /* 0x0003e4000f121848 */
[C---:B-1----:R-:W-:Y:S02]  /*11a90*/  IMAD.WIDE R206, R248.reuse, 0x4, R194 ;  /* 0x00000004f8ce7825 */ /* 0x042fe400078e02c2 */
[----:B------:R-:W4:Y:S06]  /*11aa0*/  LDL.LU.64 R194, [R1+0x1b0] ;  /* 0x0001b00001c27983 */ /* 0x000f2c0000300a00 */
[----:B------:R5:W-:Y:S01]  /*11ab0*/  LDGSTS.E [R200+0x25800], [R206.64], !P2 ;  /* 0x25800000cec87fae */ /* 0x000be2000d121848 */
[----:B------:R-:W-:-:S03]  /*11ac0*/  IMAD.WIDE R204, R248, 0x4, R192 ;  /* 0x00000004f8cc7825 */ /* 0x000fc600078e02c0 */
        /* <DEDUP_REMOVED lines=10> */
[----:B------:R-:W-:-:S05]  /*11b70*/  IADD3 R0, R249, -0xa3, RZ ;  /* 0xffffff5df9007810 */ /* 0x000fca0007ffe0ff */
[----:B------:R3:W-:Y:S01]  /*11b80*/  LDGSTS.E [R200+0x26800], [R206.64], !P6 ;  /* 0x26800000cec87fae */ /* 0x0007e2000f121848 */
[----:B--2---:R-:W-:-:S03]  /*11b90*/  IMAD.WIDE R204, R248, 0x4, R188 ;  /* 0x00000004f8cc7825 */ /* 0x004fc600078e02bc */
        /* <DEDUP_REMOVED lines=9> */
[----:B-1----:R-:W4:Y:S04]  /*11c30*/  LDL.LU.64 R204, [R1+0x4e8] ;  /* 0x0004e80001cc7983 */ /* 0x002f280000300a00 */
[----:B------:R1:W-:Y:S04]  /*11c40*/  STL.64 [R1+0x1a0], R206 ;  /* 0x0001a0ce01007387 */ /* 0x0003e80000100a00 */
[----:B------:R1:W-:Y:S04]  /*11c50*/  LDGSTS.E [R200+0x27800], [R206.64], !P2 ;  /* 0x27800000cec87fae */ /* 0x0003e8000d121848 */
[----:B------:R1:W-:Y:S04]  /*11c60*/  STL.64 [R1+0x378], R202 ;  /* 0x000378ca01007387 */ /* 0x0003e80000100a00 */
[----:B------:R1:W-:Y:S02]  /*11c70*/  LDGSTS.E [R200+0x27a00], [R202.64], !P2 ;  /* 0x27a00000cac87fae */ /* 0x0003e4000d121848 */
[----:B-1----:R-:W-:-:S05]  /*11c80*/  IMAD.WIDE R206, R248, 0x4, R198 ;  /* 0x00000004f8ce7825 */ /* 0x002fca00078e02c6 */
[----:B------:R1:W-:Y:S01]  /*11c90*/  LDGSTS.E [R200+0x28800], [R206.64], !P6 ;  /* 0x28800000cec87fae */ /* 0x0003e2000f121848 */
[----:B------:R-:W-:-:S03]  /*11ca0*/  IMAD.WIDE R196, R248, 0x4, R196 ;  /* 0x00000004f8c47825 */ /* 0x000fc600078e02c4 */
[----:B------:R-:W4:Y:S04]  /*11cb0*/  LDL.LU.64 R202, [R1+0x488] ;  /* 0x0004880001ca7983 */ /* 0x000f280000300a00 */
[----:B------:R-:W4:Y:S04]  /*11cc0*/  LDL.LU.64 R198, [R1+0x480] ;  /* 0x0004800001c67983 */ /* 0x000f280000300a00 */
[----:B------:R1:W-:Y:S04]  /*11cd0*/  STL.64 [R1+0x1a8], R206 ;  /* 0x0001a8ce01007387 */ /* 0x0003e80000100a00 */
[----:B------:R1:W-:Y:S01]  /*11ce0*/  STL.64 [R1+0x380], R196 ;  /* 0x000380c401007387 */ /* 0x0003e20000100a00 */
[----:B------:R-:W-:-:S03]  /*11cf0*/  ISETP.GE.U32.AND P2, PT, R0, 0x7fffff1a, PT ;  /* 0x7fffff1a0000780c */ /* 0x000fc60003f46070 */
[----:B------:R1:W-:Y:S02]  /*11d00*/  LDGSTS.E [R200+0x28a00], [R196.64], !P6 ;  /* 0x28a00000c4c87fae */ /* 0x0003e4000f121848 */
[C---:B-1----:R-:W-:Y:S02]  /*11d10*/  IMAD.WIDE R206, R248.reuse, 0x4, R194 ;  /* 0x00000004f8ce7825 */ /* 0x042fe400078e02c2 */
[----:B------:R-:W4:Y:S06]  /*11d20*/  LDL.LU.64 R194, [R1+0x1d0] ;  /* 0x0001d00001c27983 */ /* 0x000f2c0000300a00 */
[----:B------:R5:W-:Y:S04]  /*11d30*/  LDGSTS.E [R200+0x29800], [R206.64], !P2 ;  /* 0x29800000cec87fae */ /* 0x000be8000d121848 */
[----:B------:R-:W4:Y:S01]  /*11d40*/  LDL.LU.64 R196, [R1+0x478] ;  /* 0x0004780001c47983 */ /* 0x000f220000300a00 */
[----:B------:R-:W-:-:S03]  /*11d50*/  IMAD.WIDE R192, R248, 0x4, R192 ;  /* 0x00000004f8c07825 */ /* 0x000fc600078e02c0 */
[----:B------:R5:W-:Y:S04]  /*11d60*/  STL.64 [R1+0x1b0], R206 ;  /* 0x0001b0ce01007387 */ /* 0x000be80000100a00 */
[----:B------:R1:W-:Y:S04]  /*11d70*/  STL.64 [R1+0x388], R192 ;  /* 0x000388c001007387 */ /* 0x0003e80000100a00 */
[----:B------:R1:W-:Y:S01]  /*11d80*/  LDGSTS.E [R200+0x29a00], [R192.64], !P2 ;  /* 0x29a00000c0c87fae */ /* 0x0003e2000d121848 */
[----:B-----5:R-:W-:-:S03]  /*11d90*/  IMAD.WIDE R206, R248, 0x4, R190 ;  /* 0x00000004f8ce7825 */ /* 0x020fc600078e02be */
[----:B------:R-:W5:Y:S04]  /*11da0*/  LDL.LU.64 R190, [R1+0x470] ;  /* 0x0004700001be7983 */ /* 0x000f680000300a00 */
[----:B-1----:R-:W5:Y:S01]  /*11db0*/  LDL.LU.64 R192, [R1+0x468] ;  /* 0x0004680001c07983 */ /* 0x002f620000300a00 */
[----:B------:R-:W-:-:S04]  /*11dc0*/  IADD3 R0, R249, -0xab, RZ ;  /* 0xffffff55f9007810 */ /* 0x000fc80007ffe0ff */
[----:B------:R-:W-:Y:S02]  /*11dd0*/  ISETP.GE.U32.AND P6, PT, R0, 0x7fffff16, PT ;  /* 0x7fffff160000780c */ /* 0x000fe40003fc6070 */
[----:B------:R-:W-:-:S04]  /*11de0*/  IADD3 R0, R249, -0xaf, RZ ;  /* 0xffffff51f9007810 */ /* 0x000fc80007ffe0ff */
[----:B------:R-:W-:Y:S01]  /*11df0*/  ISETP.GE.U32.AND P2, PT, R0, 0x7fffff12, PT ;  /* 0x7fffff120000780c */ /* 0x000fe20003f46070 */
[----:B------:R3:W-:Y:S01]  /*11e00*/  STL.64 [R1+0x1b8], R206 ;  /* 0x0001b8ce01007387 */ /* 0x0007e20000100a00 */
[----:B------:R-:W-:-:S05]  /*11e10*/  IADD3 R0, R249, -0xb3, RZ ;  /* 0xffffff4df9007810 */ /* 0x000fca0007ffe0ff */
[----:B------:R3:W-:Y:S01]  /*11e20*/  LDGSTS.E [R200+0x2a800], [R206.64], !P6 ;  /* 0x2a800000cec87fae */ /* 0x0007e2000f121848 */
[----:B--2---:R-:W-:-:S05]  /*11e30*/  IMAD.WIDE R188, R248, 0x4, R188 ;  /* 0x00000004f8bc7825 */ /* 0x004fca00078e02bc */
[----:B------:R1:W-:Y:S04]  /*11e40*/  STL.64 [R1+0x390], R188 ;  /* 0x000390bc01007387 */ /* 0x0003e80000100a00 */
[----:B------:R1:W-:Y:S01]  /*11e50*/  LDGSTS.E [R200+0x2aa00], [R188.64], !P6 ;  /* 0x2aa00000bcc87fae */ /* 0x0003e2000f121848 */
[----:B------:R-:W-:Y:S02]  /*11e60*/  ISETP.GE.U32.AND P6, PT, R0, 0x7fffff0e, PT ;  /* 0x7fffff0e0000780c */ /* 0x000fe40003fc6070 */
[----:B------:R-:W-:Y:S01]  /*11e70*/  IADD3 R0, R249, -0xb7, RZ ;  /* 0xffffff49f9007810 */ /* 0x000fe20007ffe0ff */
[C---:B---3--:R-:W-:Y:S02]  /*11e80*/  IMAD.WIDE R206, R248.reuse, 0x4, R186 ;  /* 0x00000004f8ce7825 */ /* 0x048fe400078e02ba */
[----:B------:R-:W2:Y:S02]  /*11e90*/  LDL.LU.64 R186, [R1+0x460] ;  /* 0x0004600001ba7983 */ /* 0x000ea40000300a00 */
[----:B----4-:R-:W-:-:S02]  /*11ea0*/  IMAD.WIDE R204, R248, 0x4, R204 ;  /* 0x00000004f8cc7825 */ /* 0x010fc400078e02cc */
[----:B-1----:R-:W3:Y:S04]  /*11eb0*/  LDL.LU.64 R188, [R1+0x458] ;  /* 0x0004580001bc7983 */ /* 0x002ee80000300a00 */
[----:B------:R1:W-:Y:S04]  /*11ec0*/  LDGSTS.E [R200+0x2b800], [R206.64], !P2 ;  /* 0x2b800000cec87fae */ /* 0x0003e8000d121848 */
[----:B------:R4:W-:Y:S01]  /*11ed0*/  LDGSTS.E [R200+0x2ba00], [R204.64], !P2 ;  /* 0x2ba00000ccc87fae */ /* 0x0009e2000d121848 */
[----:B------:R-:W-:-:S03]  /*11ee0*/  ISETP.GE.U32.AND P2, PT, R0, 0x7fffff0a, PT ;  /* 0x7fffff0a0000780c */ /* 0x000fc60003f46070 */
[----:B------:R1:W-:Y:S04]  /*11ef0*/  STL.64 [R1+0x1c0], R206 ;  /* 0x0001c0ce01007387 */ /* 0x0003e80000100a00 */
[----:B------:R4:W-:Y:S01]  /*11f00*/  STL.64 [R1+0x3b8], R204 ;  /* 0x0003b8cc01007387 */ /* 0x0009e20000100a00 */
[----:B-1----:R-:W-:-:S03]  /*11f10*/  IMAD.WIDE R206, R248, 0x4, R202 ;  /* 0x00000004f8ce7825 */ /* 0x002fc600078e02ca */
[----:B------:R-:W3:Y:S01]  /*11f20*/  LDL.LU.64 R202, [R1+0x760] ;  /* 0x0007600001ca7983 */ /* 0x000ee20000300a00 */
[----:B----4-:R-:W-:-:S03]  /*11f30*/  IMAD.WIDE R204, R248, 0x4, R198 ;  /* 0x00000004f8cc7825 */ /* 0x010fc600078e02c6 */
[----:B------:R-:W4:Y:S04]  /*11f40*/  LDL.LU.64 R198, [R1+0x758] ;  /* 0x0007580001c67983 */ /* 0x000f280000300a00 */
[----:B------:R-:W-:Y:S04]  /*11f50*/  STL.64 [R1+0x1c8], R206 ;  /* 0x0001c8ce01007387 */ /* 0x000fe80000100a00 */
[----:B------:R1:W-:Y:S04]  /*11f60*/  LDGSTS.E [R200+0x2c800], [R206.64], !P6 ;  /* 0x2c800000cec87fae */ /* 0x0003e8000f121848 */
[----:B------:R1:W-:Y:S04]  /*11f70*/  STL.64 [R1+0x3b0], R204 ;  /* 0x0003b0cc01007387 */ /* 0x0003e80000100a00 */
[----:B------:R1:W-:Y:S01]  /*11f80*/  LDGSTS.E [R200+0x2ca00], [R204.64], !P6 ;  /* 0x2ca00000ccc87fae */ /* 0x0003e2000f121848 */
[----:B------:R-:W-:Y:S01]  /*11f90*/  IMAD.WIDE R194, R248, 0x4, R194 ;  /* 0x00000004f8c27825 */ /* 0x000fe200078e02c2 */
[----:B------:R-:W-:-:S04]  /*11fa0*/  IADD3 R0, R249, -0xbb, RZ ;  /* 0xffffff45f9007810 */ /* 0x000fc80007ffe0ff */
[----:B------:R1:W-:Y:S02]  /*11fb0*/  LDGSTS.E [R200+0x2d800], [R194.64], !P2 ;  /* 0x2d800000c2c87fae */ /* 0x0003e4000d121848 */
[----:B-1----:R-:W-:Y:S02]  /*11fc0*/  IMAD.WIDE R204, R248, 0x4, R196 ;  /* 0x00000004f8cc7825 */ /* 0x002fe400078e02c4 */
[----:B------:R-:W4:Y:S04]  /*11fd0*/  LDL.LU.64 R196, [R1+0x720] ;  /* 0x0007200001c47983 */ /* 0x000f280000300a00 */
[----:B------:R1:W-:Y:S04]  /*11fe0*/  STL.64 [R1+0x1d0], R194 ;  /* 0x0001d0c201007387 */ /* 0x0003e80000100a00 */
[----:B------:R5:W-:Y:S01]  /*11ff0*/  STL.64 [R1+0x3a8], R204 ;  /* 0x0003a8cc01007387 */ /* 0x000be20000100a00 */
[----:B------:R-:W-:-:S03]  /*12000*/  ISETP.GE.U32.AND P6, PT, R0, 0x7fffff06, PT ;  /* 0x7fffff060000780c */ /* 0x000fc60003fc6070 */
[----:B------:R5:W-:Y:S04]  /*12010*/  LDGSTS.E [R200+0x2da00], [R204.64], !P2 ;  /* 0x2da00000ccc87fae */ /* 0x000be8000d121848 */
[----:B-1----:R-:W4:Y:S01]  /*12020*/  LDL.LU.64 R194, [R1+0x718] ;  /* 0x0007180001c27983 */ /* 0x002f220000300a00 */
[----:B-----5:R-:W-:-:S04]  /*12030*/  IMAD.WIDE R190, R248, 0x4, R190 ;  /* 0x00000004f8be7825 */ /* 0x020fc800078e02be */
[----:B------:R-:W-:Y:S01]  /*12040*/  IMAD.WIDE R204, R248, 0x4, R192 ;  /* 0x00000004f8cc7825 */ /* 0x000fe200078e02c0 */
[----:B------:R1:W-:Y:S04]  /*12050*/  LDGSTS.E [R200+0x2e800], [R190.64], !P6 ;  /* 0x2e800000bec87fae */ /* 0x0003e8000f121848 */
[----:B------:R-:W5:Y:S04]  /*12060*/  LDL.LU.64 R192, [R1+0x6e0] ;  /* 0x0006e00001c07983 */ /* 0x000f680000300a00 */
[----:B------:R1:W-:Y:S04]  /*12070*/  STL.64 [R1+0x1d8], R190 ;  /* 0x0001d8be01007387 */ /* 0x0003e80000100a00 */
[----:B------:R3:W-:Y:S01]  /*12080*/  STL.64 [R1+0x3a0], R204 ;  /* 0x0003a0cc01007387 */ /* 0x0007e20000100a00 */
[----:B------:R-:W-:-:S03]  /*12090*/  IADD3 R0, R249, -0xbf, RZ ;  /* 0xffffff41f9007810 */ /* 0x000fc60007ffe0ff */
[----:B------:R3:W-:Y:S04]  /*120a0*/  LDGSTS.E [R200+0x2ea00], [R204.64], !P6 ;  /* 0x2ea00000ccc87fae */ /* 0x0007e8000f121848 */
[----:B-1----:R-:W5:Y:S01]  /*120b0*/  LDL.LU.64 R190, [R1+0x6d8] ;  /* 0x0006d80001be7983 */ /* 0x002f620000300a00 */
[----:B------:R-:W-:Y:S02]  /*120c0*/  ISETP.GE.U32.AND P2, PT, R0, 0x7fffff02, PT ;  /* 0x7fffff020000780c */ /* 0x000fe40003f46070 */
[----:B------:R-:W-:Y:S01]  /*120d0*/  LOP3.LUT R201, R201, 0x60, RZ, 0x3c, !PT ;  /* 0x00000060c9c97812 */ /* 0x000fe200078e3cff */
[----:B--2---:R-:W-:-:S04]  /*120e0*/  IMAD.WIDE R186, R248, 0x4, R186 ;  /* 0x00000004f8ba7825 */ /* 0x004fc800078e02ba */
[----:B---3--:R-:W-:-:S06]  /*120f0*/  IMAD.WIDE R204, R248, 0x4, R188 ;  /* 0x00000004f8cc7825 */ /* 0x008fcc00078e02bc */
[----:B------:R1:W-:Y:S04]  /*12100*/  LDGSTS.E [R200+0x2f800], [R186.64], !P2 ;  /* 0x2f800000bac87fae */ /* 0x0003e8000d121848 */
[----:B------:R-:W2:Y:S04]  /*12110*/  LDL.LU.64 R188, [R1+0x6a0] ;  /* 0x0006a00001bc7983 */ /* 0x000ea80000300a00 */
[----:B------:R1:W-:Y:S04]  /*12120*/  STL.64 [R1+0x1e0], R186 ;  /* 0x0001e0ba01007387 */ /* 0x0003e80000100a00 */
[----:B------:R3:W-:Y:S04]  /*12130*/  STL.64 [R1+0x398], R204 ;  /* 0x000398cc01007387 */ /* 0x0007e80000100a00 */
[----:B------:R3:W-:Y:S04]  /*12140*/  LDGSTS.E [R200+0x2fa00], [R204.64], !P2 ;  /* 0x2fa00000ccc87fae */ /* 0x0007e8000d121848 */
[----:B-1----:R-:W2:Y:S04]  /*12150*/  LDL.LU.64 R186, [R1+0x698] ;  /* 0x0006980001ba7983 */ /* 0x002ea80000300a00 */
[----:B------:R-:W2:Y:S01]  /*12160*/  LDL.LU.64 R206, [R1+0x660] ;  /* 0x0006600001ce7983 */ /* 0x000ea20000300a00 */
[----:B------:R-:W-:-:S03]  /*12170*/  IMAD.WIDE R224, R248, 0x4, R202 ;  /* 0x00000004f8e07825 */ /* 0x000fc600078e02ca */
[----:B---3--:R-:W3:Y:S01]  /*12180*/  LDL.LU.64 R204, [R1+0x658] ;  /* 0x0006580001cc7983 */ /* 0x008ee20000300a00 */
[----:B----4-:R-:W-:-:S03]  /*12190*/  IMAD.WIDE R198, R248, 0x4, R198 ;  /* 0x00000004f8c67825 */ /* 0x010fc600078e02c6 */
[----:B------:R1:W-:Y:S04]  /*121a0*/  LDGSTS.E [R201+0x20c00], [R224.64], !P3 ;  /* 0x20c00000e0c97fae */ /* 0x0003e8000d921848 */
[----:B------:R4:W-:Y:S04]  /*121b0*/  STL.64 [R1+0x3c0], R198 ;  /* 0x0003c0c601007387 */ /* 0x0009e80000100a00 */
[----:B------:R4:W-:Y:S04]  /*121c0*/  LDGSTS.E [R201+0x20e00], [R198.64], !P3 ;  /* 0x20e00000c6c97fae */ /* 0x0009e8000d921848 */
[----:B------:R-:W3:Y:S04]  /*121d0*/  LDL.LU.64 R202, [R1+0x620] ;  /* 0x0006200001ca7983 */ /* 0x000ee80000300a00 */
[----:B----4-:R-:W3:Y:S01]  /*121e0*/  LDL.LU.64 R198, [R1+0x618] ;  /* 0x0006180001c67983 */ /* 0x010ee20000300a00 */
[----:B------:R-:W-:-:S05]  /*121f0*/  IMAD.WIDE R228, R248, 0x4, R196 ;  /* 0x00000004f8e47825 */ /* 0x000fca00078e02c4 */
[----:B------:R1:W-:Y:S01]  /*12200*/  LDGSTS.E [R201+0x21c00], [R228.64], !P5 ;  /* 0x21c00000e4c97fae */ /* 0x0003e2000e921848 */
[----:B------:R-:W-:-:S05]  /*12210*/  IMAD.WIDE R194, R248, 0x4, R194 ;  /* 0x00000004f8c27825 */ /* 0x000fca00078e02c2 */
[----:B------:R1:W-:Y:S04]  /*12220*/  STL.64 [R1+0x3c8], R194 ;  /* 0x0003c8c201007387 */ /* 0x0003e80000100a00 */
[----:B------:R1:W-:Y:S04]  /*12230*/  LDGSTS.E [R201+0x21e00], [R194.64], !P5 ;  /* 0x21e00000c2c97fae */ /* 0x0003e8000e921848 */
[----:B------:R-:W3:Y:S04]  /*12240*/  LDL.LU.64 R196, [R1+0x5e0] ;  /* 0x0005e00001c47983 */ /* 0x000ee80000300a00 */
[----:B-1----:R-:W3:Y:S01]  /*12250*/  LDL.LU.64 R194, [R1+0x5d8] ;  /* 0x0005d80001c27983 */ /* 0x002ee20000300a00 */
[----:B-----5:R-:W-:-:S05]  /*12260*/  IMAD.WIDE R226, R248, 0x4, R192 ;  /* 0x00000004f8e27825 */ /* 0x020fca00078e02c0 */
[----:B------:R1:W-:Y:S01]  /*12270*/  LDGSTS.E [R201+0x22c00], [R226.64], !P0 ;  /* 0x22c00000e2c97fae */ /* 0x0003e2000c121848 */
[----:B------:R-:W-:-:S05]  /*12280*/  IMAD.WIDE R190, R248, 0x4, R190 ;  /* 0x00000004f8be7825 */ /* 0x000fca00078e02be */
[----:B------:R5:W-:Y:S04]  /*12290*/  STL.64 [R1+0x3d0], R190 ;  /* 0x0003d0be01007387 */ /* 0x000be80000100a00 */
[----:B------:R5:W-:Y:S04]  /*122a0*/  LDGSTS.E [R201+0x22e00], [R190.64], !P0 ;  /* 0x22e00000bec97fae */ /* 0x000be8000c121848 */
[----:B------:R-:W4:Y:S04]  /*122b0*/  LDL.LU.64 R192, [R1+0x5a8] ;  /* 0x0005a80001c07983 */ /* 0x000f280000300a00 */
[----:B-----5:R-:W5:Y:S01]  /*122c0*/  LDL.LU.64 R190, [R1+0x5a0] ;  /* 0x0005a00001be7983 */ /* 0x020f620000300a00 */
[----:B------:R-:W-:-:S04]  /*122d0*/  IADD3 R0, R249, -0x90, RZ ;  /* 0xffffff70f9007810 */ /* 0x000fc80007ffe0ff */
[----:B------:R-:W-:Y:S02]  /*122e0*/  ISETP.GE.U32.AND P6, PT, R0, 0x7fffff31, PT ;  /* 0x7fffff310000780c */ /* 0x000fe40003fc6070 */
[----:B------:R-:W-:-:S04]  /*122f0*/  IADD3 R0, R249, -0x94, RZ ;  /* 0xffffff6cf9007810 */ /* 0x000fc80007ffe0ff */
[----:B------:R-:W-:Y:S02]  /*12300*/  ISETP.GE.U32.AND P2, PT, R0, 0x7fffff2d, PT ;  /* 0x7fffff2d0000780c */ /* 0x000fe40003f46070 */
[----:B------:R-:W-:-:S04]  /*12310*/  IADD3 R0, R249, -0x98, RZ ;  /* 0xffffff68f9007810 */ /* 0x000fc80007ffe0ff */
[----:B------:R-:W-:Y:S01]  /*12320*/  ISETP.GE.U32.AND P3, PT, R0, 0x7fffff29, PT ;  /* 0x7fffff290000780c */ /* 0x000fe20003f66070 */
[----:B--2---:R-:W-:-:S05]  /*12330*/  IMAD.WIDE R216, R248, 0x4, R188 ;  /* 0x00000004f8d87825 */ /* 0x004fca00078e02bc */
[----:B------:R1:W-:Y:S01]  /*12340*/  LDGSTS.E [R201+0x23c00], [R216.64], !P6 ;  /* 0x23c00000d8c97fae */ /* 0x0003e2000f121848 */
[----:B------:R-:W-:-:S05]  /*12350*/  IMAD.WIDE R186, R248, 0x4, R186 ;  /* 0x00000004f8ba7825 */ /* 0x000fca00078e02ba */
[----:B------:R2:W-:Y:S04]  /*12360*/  STL.64 [R1+0x3d8], R186 ;  /* 0x0003d8ba01007387 */ /* 0x0005e80000100a00 */
[----:B------:R2:W-:Y:S04]  /*12370*/  LDGSTS.E [R201+0x23e00], [R186.64], !P6 ;  /* 0x23e00000bac97fae */ /* 0x0005e8000f121848 */
[----:B------:R-:W4:Y:S01]  /*12380*/  LDL.LU.64 R188, [R1+0x450] ;  /* 0x0004500001bc7983 */ /* 0x000f220000300a00 */
[----:B---3--:R-:W-:-:S03]  /*12390*/  IMAD.WIDE R204, R248, 0x4, R204 ;  /* 0x00000004f8cc7825 */ /* 0x008fc600078e02cc */
[----:B--2---:R-:W2:Y:S01]  /*123a0*/  LDL.LU.64 R186, [R1+0x448] ;  /* 0x0004480001ba7983 */ /* 0x004ea20000300a00 */
[----:B------:R-:W-:-:S03]  /*123b0*/  IMAD.WIDE R202, R248, 0x4, R202 ;  /* 0x00000004f8ca7825 */ /* 0x000fc600078e02ca */
[----:B------:R-:W-:Y:S01]  /*123c0*/  STL.64 [R1+0x3e0], R204 ;  /* 0x0003e0cc01007387 */ /* 0x000fe20000100a00 */
[----:B------:R-:W-:-:S03]  /*123d0*/  IMAD.WIDE R198, R248, 0x4, R198 ;  /* 0x00000004f8c67825 */ /* 0x000fc600078e02c6 */
[----:B------:R-:W-:Y:S04]  /*123e0*/  STL.64 [R1+0x210], R202 ;  /* 0x000210ca01007387 */ /* 0x000fe80000100a00 */
[----:B------:R3:W-:Y:S04]  /*123f0*/  STL.64 [R1+0x3e8], R198 ;  /* 0x0003e8c601007387 */ /* 0x0007e80000100a00 */
[----:B------:R-:W2:Y:S04]  /*12400*/  LDL.LU.64 R246, [R1+0x440] ;  /* 0x0004400001f67983 */ /* 0x000ea80000300a00 */
[----:B------:R-:W2:Y:S01]  /*12410*/  LDL.LU.64 R232, [R1+0x438] ;  /* 0x0004380001e87983 */ /* 0x000ea20000300a00 */
[----:B------:R-:W-:-:S05]  /*12420*/  IMAD.WIDE R214, R248, 0x4, R206 ;  /* 0x00000004f8d67825 */ /* 0x000fca00078e02ce */
[----:B------:R1:W-:Y:S04]  /*12430*/  LDGSTS.E [R201+0x24c00], [R214.64], !P2 ;  /* 0x24c00000d6c97fae */ /* 0x0003e8000d121848 */
[----:B------:R1:W-:Y:S04]  /*12440*/  LDGSTS.E [R201+0x24e00], [R204.64], !P2 ;  /* 0x24e00000ccc97fae */ /* 0x0003e8000d121848 */
[----:B------:R1:W-:Y:S04]  /*12450*/  LDGSTS.E [R201+0x25c00], [R202.64], !P3 ;  /* 0x25c00000cac97fae */ /* 0x0003e8000d921848 */
[----:B------:R3:W-:Y:S01]  /*12460*/  LDGSTS.E [R201+0x25e00], [R198.64], !P3 ;  /* 0x25e00000c6c97fae */ /* 0x0007e2000d921848 */
[----:B------:R-:W-:-:S04]  /*12470*/  IMAD.WIDE R208, R248, 0x4, R196 ;  /* 0x00000004f8d07825 */ /* 0x000fc800078e02c4 */
[----:B------:R-:W-:-:S05]  /*12480*/  IMAD.WIDE R194, R248, 0x4, R194 ;  /* 0x00000004f8c27825 */ /* 0x000fca00078e02c2 */
[----:B------:R2:W-:Y:S04]  /*12490*/  STL.64 [R1+0x3f8], R194 ;  /* 0x0003f8c201007387 */ /* 0x0005e80000100a00 */
[----:B------:R-:W2:Y:S04]  /*124a0*/  LDL.LU.64 R196, [R1+0x430] ;  /* 0x0004300001c47983 */ /* 0x000ea80000300a00 */
[----:B---3--:R-:W2:Y:S01]  /*124b0*/  LDL.LU.64 R198, [R1+0x428] ;  /* 0x0004280001c67983 */ /* 0x008ea20000300a00 */
[----:B-----5:R-:W-:-:S05]  /*124c0*/  IMAD.WIDE R190, R248, 0x4, R190 ;  /* 0x00000004f8be7825 */ /* 0x020fca00078e02be */
[----:B------:R5:W-:Y:S04]  /*124d0*/  STL.64 [R1+0x418], R190 ;  /* 0x000418be01007387 */ /* 0x000be80000100a00 */
[----:B-1----:R-:W3:Y:S04]  /*124e0*/  LDL.LU.64 R202, [R1+0x420] ;  /* 0x0004200001ca7983 */ /* 0x002ee80000300a00 */
[----:B------:R-:W3:Y:S04]  /*124f0*/  LDL.LU.64 R218, [R1+0x148] ;  /* 0x0001480001da7983 */ /* 0x000ee80000300a00 */
[----:B------:R-:W3:Y:S01]  /*12500*/  LDL.LU.64 R204, [R1+0x138] ;  /* 0x0001380001cc7983 */ /* 0x000ee20000300a00 */
[----:B------:R-:W-:-:S04]  /*12510*/  IADD3 R0, R249, -0x9c, RZ ;  /* 0xffffff64f9007810 */ /* 0x000fc80007ffe0ff */
[----:B------:R-:W-:Y:S02]  /*12520*/  ISETP.GE.U32.AND P5, PT, R0, 0x7fffff25, PT ;  /* 0x7fffff250000780c */ /* 0x000fe40003fa6070 */
[----:B------:R-:W-:-:S04]  /*12530*/  IADD3 R0, R249, -0xa0, RZ ;  /* 0xffffff60f9007810 */ /* 0x000fc80007ffe0ff */
[----:B------:R-:W-:Y:S02]  /*12540*/  ISETP.GE.U32.AND P0, PT, R0, 0x7fffff21, PT ;  /* 0x7fffff210000780c */ /* 0x000fe40003f06070 */
[----:B------:R-:W-:-:S04]  /*12550*/  IADD3 R0, R249, -0xa4, RZ ;  /* 0xffffff5cf9007810 */ /* 0x000fc80007ffe0ff */
[----:B------:R-:W-:Y:S01]  /*12560*/  ISETP.GE.U32.AND P6, PT, R0, 0x7fffff1d, PT ;  /* 0x7fffff1d0000780c */ /* 0x000fe20003fc6070 */
[----:B------:R1:W-:Y:S01]  /*12570*/  LDGSTS.E [R201+0x26c00], [R208.64], !P5 ;  /* 0x26c00000d0c97fae */ /* 0x0003e2000e921848 */
[----:B------:R-:W-:-:S03]  /*12580*/  IADD3 R0, R249, -0xa8, RZ ;  /* 0xffffff58f9007810 */ /* 0x000fc60007ffe0ff */
[----:B------:R2:W-:Y:S01]  /*12590*/  LDGSTS.E [R201+0x26e00], [R194.64], !P5 ;  /* 0x26e00000c2c97fae */ /* 0x0005e2000e921848 */
[----:B------:R-:W-:Y:S02]  /*125a0*/  ISETP.GE.U32.AND P2, PT, R0, 0x7fffff19, PT ;  /* 0x7fffff190000780c */ /* 0x000fe40003f46070 */
[----:B------:R-:W-:Y:S01]  /*125b0*/  IADD3 R0, R249, -0xac, RZ ;  /* 0xffffff54f9007810 */ /* 0x000fe20007ffe0ff */
[----:B----4-:R-:W-:-:S03]  /*125c0*/  IMAD.WIDE R206, R248, 0x4, R192 ;  /* 0x00000004f8ce7825 */ /* 0x010fc600078e02c0 */
[----:B------:R-:W-:Y:S02]  /*125d0*/  ISETP.GE.U32.AND P3, PT, R0, 0x7fffff15, PT ;  /* 0x7fffff150000780c */ /* 0x000fe40003f66070 */
[C---:B------:R-:W-:Y:S01]  /*125e0*/  IADD3 R0, R249.reuse, -0xb0, RZ ;  /* 0xffffff50f9007810 */ /* 0x040fe20007ffe0ff */
[----:B------:R1:W-:Y:S03]  /*125f0*/  LDGSTS.E [R201+0x27c00], [R206.64], !P0 ;  /* 0x27c00000cec97fae */ /* 0x0003e6000c121848 */
[----:B------:R-:W-:Y:S01]  /*12600*/  ISETP.GE.U32.AND P5, PT, R0, 0x7fffff11, PT ;  /* 0x7fffff110000780c */ /* 0x000fe20003fa6070 */
[----:B------:R5:W-:Y:S01]  /*12610*/  LDGSTS.E [R201+0x27e00], [R190.64], !P0 ;  /* 0x27e00000bec97fae */ /* 0x000be2000c121848 */
[----:B------:R-:W-:-:S04]  /*12620*/  IADD3 R0, R249, -0xb4, RZ ;  /* 0xffffff4cf9007810 */ /* 0x000fc80007ffe0ff */
[----:B------:R-:W-:Y:S02]  /*12630*/  ISETP.GE.U32.AND P0, PT, R0, 0x7fffff0d, PT ;  /* 0x7fffff0d0000780c */ /* 0x000fe40003f06070 */
[----:B------:R-:W-:Y:S01]  /*12640*/  IADD3 R0, R249, -0xb8, RZ ;  /* 0xffffff48f9007810 */ /* 0x000fe20007ffe0ff */
[----:B------:R-:W-:-:S05]  /*12650*/  IMAD.WIDE R222, R248, 0x4, R188 ;  /* 0x00000004f8de7825 */ /* 0x000fca00078e02bc */
[----:B------:R1:W-:Y:S01]  /*12660*/  LDGSTS.E [R201+0x28c00], [R222.64], !P6 ;  /* 0x28c00000dec97fae */ /* 0x0003e2000f121848 */
[----:B--2---:R-:W-:-:S05]  /*12670*/  IMAD.WIDE R194, R248, 0x4, R186 ;  /* 0x00000004f8c27825 */ /* 0x004fca00078e02ba */
[----:B------:R2:W-:Y:S04]  /*12680*/  STL.64 [R1+0x410], R194 ;  /* 0x000410c201007387 */ /* 0x0005e80000100a00 */
[----:B------:R-:W4:Y:S04]  /*12690*/  LDL.LU.64 R212, [R1+0x128] ;  /* 0x0001280001d47983 */ /* 0x000f280000300a00 */
[----:B------:R-:W4:Y:S04]  /*126a0*/  LDL.LU.64 R210, [R1+0x118] ;  /* 0x0001180001d27983 */ /* 0x000f280000300a00 */
[----:B------:R-:W4:Y:S04]  /*126b0*/  LDL.LU.64 R186, [R1+0x798] ;  /* 0x0007980001ba7983 */ /* 0x000f280000300a00 */
[----:B------:R-:W4:Y:S01]  /*126c0*/  LDL.LU.64 R188, [R1+0x140] ;  /* 0x0001400001bc7983 */ /* 0x000f220000300a00 */
[----:B------:R-:W-:-:S03]  /*126d0*/  IMAD.WIDE R234, R248, 0x4, R246 ;  /* 0x00000004f8ea7825 */ /* 0x000fc600078e02f6 */
[----:B-----5:R-:W5:Y:S01]  /*126e0*/  LDL.LU.64 R190, [R1+0x130] ;  /* 0x0001300001be7983 */ /* 0x020f620000300a00 */
[----:B------:R-:W-:-:S03]  /*126f0*/  IMAD.WIDE R232, R248, 0x4, R232 ;  /* 0x00000004f8e87825 */ /* 0x000fc600078e02e8 */
[----:B------:R2:W-:Y:S01]  /*12700*/  LDGSTS.E [R201+0x28e00], [R194.64], !P6 ;  /* 0x28e00000c2c97fae */ /* 0x0005e2000f121848 */
[----:B------:R-:W-:Y:S02]  /*12710*/  ISETP.GE.U32.AND P6, PT, R0, 0x7fffff09, PT ;  /* 0x7fffff090000780c */ /* 0x000fe40003fc6070 */
[----:B------:R-:W-:Y:S01]  /*12720*/  IADD3 R0, R249, -0xbc, RZ ;  /* 0xffffff44f9007810 */ /* 0x000fe20007ffe0ff */
[----:B------:R-:W5:Y:S04]  /*12730*/  LDL.LU.64 R192, [R1+0x120] ;  /* 0x0001200001c07983 */ /* 0x000f680000300a00 */
[----:B------:R1:W-:Y:S04]  /*12740*/  LDGSTS.E [R201+0x29c00], [R234.64], !P2 ;  /* 0x29c00000eac97fae */ /* 0x0003e8000d121848 */
[----:B--2---:R-:W2:Y:S04]  /*12750*/  LDL.LU.64 R194, [R1+0x110] ;  /* 0x0001100001c27983 */ /* 0x004ea80000300a00 */
[----:B------:R1:W-:Y:S01]  /*12760*/  LDGSTS.E [R201+0x29e00], [R232.64], !P2 ;  /* 0x29e00000e8c97fae */ /* 0x0003e2000d121848 */
[----:B------:R-:W-:-:S03]  /*12770*/  ISETP.GE.U32.AND P2, PT, R0, 0x7fffff05, PT ;  /* 0x7fffff050000780c */ /* 0x000fc60003f46070 */
[----:B------:R-:W-:Y:S04]  /*12780*/  STL.64 [R1+0x408], R232 ;  /* 0x000408e801007387 */ /* 0x000fe80000100a00 */
[----:B------:R-:W2:Y:S01]  /*12790*/  LDL R0, [R1+0x934] ;  /* 0x0009340001007983 */ /* 0x000ea20000100800 */
[----:B------:R-:W-:Y:S02]  /*127a0*/  IADD3 R230, R249, -0xc0, RZ ;  /* 0xffffff40f9e67810 */ /* 0x000fe40007ffe0ff */
[----:B------:R-:W-:Y:S01]  /*127b0*/  LOP3.LUT R249, R231, 0x60, RZ, 0x3c, !PT ;  /* 0x00000060e7f97812 */ /* 0x000fe200078e3cff */
[C---:B------:R-:W-:Y:S02]  /*127c0*/  IMAD.WIDE R246, R248.reuse, 0x4, R196 ;  /* 0x00000004f8f67825 */ /* 0x040fe400078e02c4 */
[----:B------:R-:W2:Y:S02]  /*127d0*/  LDL.LU.64 R196, [R1+0x108] ;  /* 0x0001080001c47983 */ /* 0x000ea40000300a00 */
[----:B-1----:R-:W-:-:S02]  /*127e0*/  IMAD.WIDE R200, R248, 0x4, R198 ;  /* 0x00000004f8c87825 */ /* 0x002fc400078e02c6 */
[----:B------:R-:W2:Y:S04]  /*127f0*/  LDL.LU.64 R198, [R1+0xf0] ;  /* 0x0000f00001c67983 */ /* 0x000ea80000300a00 */
[----:B------:R1:W-:Y:S04]  /*12800*/  LDGSTS.E [R249+0x2ac00], [R246.64], !P3 ;  /* 0x2ac00000f6f97fae */ /* 0x0003e8000d921848 */
[----:B------:R1:W-:Y:S04]  /*12810*/  STL.64 [R1+0x400], R200 ;  /* 0x000400c801007387 */ /* 0x0003e80000100a00 */
[----:B------:R1:W-:Y:S01]  /*12820*/  LDGSTS.E [R249+0x2ae00], [R200.64], !P3 ;  /* 0x2ae00000c8f97fae */ /* 0x0003e2000d921848 */
[----:B------:R-:W-:-:S03]  /*12830*/  ISETP.GE.U32.AND P3, PT, R230, 0x7fffff01, PT ;  /* 0x7fffff01e600780c */ /* 0x000fc60003f66070 */
[----:B-1----:R-:W2:Y:S01]  /*12840*/  LDL.LU.64 R200, [R1+0xd0] ;  /* 0x0000d00001c87983 */ /* 0x002ea20000300a00 */
[----:B---3--:R-:W-:-:S03]  /*12850*/  IMAD.WIDE R230, R248, 0x4, R202 ;  /* 0x00000004f8e67825 */ /* 0x008fc600078e02ca */
[----:B------:R-:W3:Y:S01]  /*12860*/  LDL.LU.64 R202, [R1+0xb0] ;  /* 0x0000b00001ca7983 */ /* 0x000ee20000300a00 */
[----:B------:R-:W-:-:S03]  /*12870*/  IMAD.WIDE R232, R248, 0x4, R218 ;  /* 0x00000004f8e87825 */ /* 0x000fc600078e02da */
[----:B------:R1:W-:Y:S01]  /*12880*/  LDGSTS.E [R249+0x2bc00], [R230.64], !P5 ;  /* 0x2bc00000e6f97fae */ /* 0x0003e2000e921848 */
[----:B------:R-:W-:-:S03]  /*12890*/  IMAD.WIDE R218, R248, 0x4, R204 ;  /* 0x00000004f8da7825 */ /* 0x000fc600078e02cc */
[----:B------:R-:W3:Y:S01]  /*128a0*/  LDL.LU.64 R204, [R1+0x90] ;  /* 0x0000900001cc7983 */ /* 0x000ee20000300a00 */
[----:B----4-:R-:W-:-:S04]  /*128b0*/  IMAD.WIDE R212, R248, 0x4, R212 ;  /* 0x00000004f8d47825 */ /* 0x010fc800078e02d4 */
[----:B------:R-:W-:-:S04]  /*128c0*/  IMAD.WIDE R186, R248, 0x4, R186 ;  /* 0x00000004f8ba7825 */ /* 0x000fc800078e02ba */
[C---:B------:R-:W-:Y:S01]  /*128d0*/  IMAD.WIDE R188, R248.reuse, 0x4, R188 ;  /* 0x00000004f8bc7825 */ /* 0x040fe200078e02bc */
[----:B------:R4:W-:Y:S03]  /*128e0*/  LDGSTS.E [R249+0x2be00], [R186.64], !P5 ;  /* 0x2be00000baf97fae */ /* 0x0009e6000e921848 */
[C---:B-----5:R-:W-:Y:S01]  /*128f0*/  IMAD.WIDE R190, R248.reuse, 0x4, R190 ;  /* 0x00000004f8be7825 */ /* 0x060fe200078e02be */
[----:B------:R1:W-:Y:S03]  /*12900*/  LDGSTS.E [R249+0x2cc00], [R232.64], !P0 ;  /* 0x2cc00000e8f97fae */ /* 0x0003e6000c121848 */
[C---:B------:R-:W-:Y:S01]  /*12910*/  IMAD.WIDE R210, R248.reuse, 0x4, R210 ;  /* 0x00000004f8d27825 */ /* 0x040fe200078e02d2 */
[----:B------:R4:W-:Y:S03]  /*12920*/  STL.64 [R1+0x3f0], R186 ;  /* 0x0003f0ba01007387 */ /* 0x0009e60000100a00 */
[C---:B------:R-:W-:Y:S01]  /*12930*/  IMAD.WIDE R192, R248.reuse, 0x4, R192 ;  /* 0x00000004f8c07825 */ /* 0x040fe200078e02c0 */
[----:B------:R5:W-:Y:S04]  /*12940*/  LDGSTS.E [R249+0x2ce00], [R188.64], !P0 ;  /* 0x2ce00000bcf97fae */ /* 0x000be8000c121848 */
[----:B------:R5:W-:Y:S01]  /*12950*/  STL.64 [R1+0x140], R188 ;  /* 0x000140bc01007387 */ /* 0x000be20000100a00 */
[----:B--2---:R-:W-:-:S03]  /*12960*/  IMAD.WIDE R194, R248, 0x4, R194 ;  /* 0x00000004f8c27825 */ /* 0x004fc600078e02c2 */
[----:B------:R1:W-:Y:S04]  /*12970*/  LDGSTS.E [R249+0x2dc00], [R218.64], !P6 ;  /* 0x2dc00000daf97fae */ /* 0x0003e8000f121848 */
[----:B------:R2:W-:Y:S04]  /*12980*/  STL.64 [R1+0x130], R190 ;  /* 0x000130be01007387 */ /* 0x0005e80000100a00 */
[----:B------:R2:W-:Y:S04]  /*12990*/  LDGSTS.E [R249+0x2de00], [R190.64], !P6 ;  /* 0x2de00000bef97fae */ /* 0x0005e8000f121848 */
[----:B----4-:R-:W4:Y:S04]  /*129a0*/  LDL.LU.64 R186, [R1+0x1248] ;  /* 0x0012480001ba7983 */ /* 0x010f280000300a00 */
[----:B------:R1:W-:Y:S04]  /*129b0*/  LDGSTS.E [R249+0x2ec00], [R212.64], !P2 ;  /* 0x2ec00000d4f97fae */ /* 0x0003e8000d121848 */
[----:B------:R1:W-:Y:S04]  /*129c0*/  STL.64 [R1+0x120], R192 ;  /* 0x000120c001007387 */ /* 0x0003e80000100a00 */
[----:B------:R1:W-:Y:S04]  /*129d0*/  LDGSTS.E [R249+0x2ee00], [R192.64], !P2 ;  /* 0x2ee00000c0f97fae */ /* 0x0003e8000d121848 */
[----:B------:R1:W-:Y:S04]  /*129e0*/  STL.64 [R1+0x110], R194 ;  /* 0x000110c201007387 */ /* 0x0003e80000100a00 */
[----:B------:R1:W-:Y:S04]  /*129f0*/  LDGSTS.E [R249+0x2fc00], [R210.64], !P3 ;  /* 0x2fc00000d2f97fae */ /* 0x0003e8000d921848 */
[----:B-----5:R-:W5:Y:S04]  /*12a00*/  LDL.LU.64 R188, [R1+0x1240] ;  /* 0x0012400001bc7983 */ /* 0x020f680000300a00 */
[----:B------:R2:W-:Y:S04]  /*12a10*/  LDGSTS.E [R249+0x2fe00], [R194.64], !P3 ;  /* 0x2fe00000c2f97fae */ /* 0x0005e8000d921848 */
[----:B--2---:R-:W2:Y:S04]  /*12a20*/  LDL.LU.64 R190, [R1+0x1238] ;  /* 0x0012380001be7983 */ /* 0x004ea80000300a00 */
[----:B-1----:R-:W2:Y:S01]  /*12a30*/  LDL.LU.64 R192, [R1+0x1230] ;  /* 0x0012300001c07983 */ /* 0x002ea20000300a00 */
[----:B------:R-:W-:-:S03]  /*12a40*/  IMAD.MOV.U32 R249, RZ, RZ, R197 ;  /* 0x000000fffff97224 */ /* 0x000fc600078e00c5 */
[----:B------:R-:W2:Y:S04]  /*12a50*/  LDL.LU.64 R194, [R1+0x1228] ;  /* 0x0012280001c27983 */ /* 0x000ea80000300a00 */
[----:B------:R-:W0:Y:S04]  /*12a60*/  LDGDEPBAR ;  /* 0x00000000000079af */ /* 0x000e280000000000 */
[----:B------:R1:W-:Y:S04]  /*12a70*/  LDGSTS.E [R0+0x50000], [R196.64], P4 ;  /* 0x50000000c4007fae */ /* 0x0003e8000a121848 */
[----:B------:R1:W-:Y:S04]  /*12a80*/  STL [R1+0x1138], R196 ;  /* 0x001138c401007387 */ /* 0x0003e80000100800 */
[----:B------:R1:W-:Y:S04]  /*12a90*/  LDGSTS.E [R0+0x50800], [R198.64], P4 ;  /* 0x50800000c6007fae */ /* 0x0003e8000a121848 */
[----:B------:R1:W-:Y:S04]  /*12aa0*/  LDGSTS.E [R0+0x51000], [R200.64], P4 ;  /* 0x51000000c8007fae */ /* 0x0003e8000a121848 */
[----:B-1----:R-:W2:Y:S04]  /*12ab0*/  LDL.LU.64 R196, [R1+0x1220] ;  /* 0x0012200001c47983 */ /* 0x002ea80000300a00 */
[----:B------:R1:W-:Y:S04]  /*12ac0*/  STL [R1+0x1130], R249 ;  /* 0x001130f901007387 */ /* 0x0003e80000100800 */
[----:B------:R1:W-:Y:S02]  /*12ad0*/  STL [R1+0x1134], R198 ;  /* 0x001134c601007387 */ /* 0x0003e40000100800 */
[----:B-1----:R-:W-:-:S02]  /*12ae0*/  IMAD.MOV.U32 R249, RZ, RZ, R199 ;  /* 0x000000fffff97224 */ /* 0x002fc400078e00c7 */
[----:B------:R-:W2:Y:S04]  /*12af0*/  LDL.LU.64 R198, [R1+0x1218] ;  /* 0x0012180001c67983 */ /* 0x000ea80000300a00 */
[----:B------:R1:W-:Y:S04]  /*12b00*/  STL [R1+0x1128], R249 ;  /* 0x001128f901007387 */ /* 0x0003e80000100800 */
[----:B------:R1:W-:Y:S02]  /*12b10*/  STL [R1+0x112c], R200 ;  /* 0x00112cc801007387 */ /* 0x0003e40000100800 */
[----:B-1----:R-:W-:-:S02]  /*12b20*/  IMAD.MOV.U32 R249, RZ, RZ, R201 ;  /* 0x000000fffff97224 */ /* 0x002fc400078e00c9 */
[----:B------:R-:W2:Y:S04]  /*12b30*/  LDL.LU.64 R200, [R1+0x1210] ;  /* 0x0012100001c87983 */ /* 0x000ea80000300a00 */
[----:B------:R3:W-:Y:S02]  /*12b40*/  STL [R1+0x1120], R249 ;  /* 0x001120f901007387 */ /* 0x0007e40000100800 */
[----:B---3--:R-:W-:Y:S02]  /*12b50*/  IMAD.MOV.U32 R249, RZ, RZ, R203 ;  /* 0x000000fffff97224 */ /* 0x008fe400078e00cb */
[----:B------:R1:W-:Y:S04]  /*12b60*/  LDGSTS.E [R0+0x51800], [R202.64], P4 ;  /* 0x51800000ca007fae */ /* 0x0003e8000a121848 */
[----:B------:R1:W-:Y:S04]  /*12b70*/  STL [R1+0x1124], R202 ;  /* 0x001124ca01007387 */ /* 0x0003e80000100800 */
[----:B------:R3:W-:Y:S04]  /*12b80*/  LDGSTS.E [R0+0x52000], [R204.64], P4 ;  /* 0x52000000cc007fae */ /* 0x0007e8000a121848 */
[----:B------:R3:W-:Y:S04]  /*12b90*/  LDGSTS.E [R0+0x52800], [R2.64], P4 ;  /* 0x5280000002007fae */ /* 0x0007e8000a121848 */
[----:B-1----:R-:W2:Y:S04]  /*12ba0*/  LDL.LU.64 R202, [R1+0x1208] ;  /* 0x0012080001ca7983 */ /* 0x002ea80000300a00 */
[----:B------:R1:W-:Y:S04]  /*12bb0*/  STL [R1+0x1118], R249 ;  /* 0x001118f901007387 */ /* 0x0003e80000100800 */
[----:B------:R3:W-:Y:S04]  /*12bc0*/  STL [R1+0x111c], R204 ;  /* 0x00111ccc01007387 */ /* 0x0007e80000100800 */
[----:B------:R3:W-:Y:S01]  /*12bd0*/  LDGSTS.E [R0+0x53000], [R4.64], P4 ;  /* 0x5300000004007fae */ /* 0x0007e2000a121848 */
[----:B-1----:R-:W-:-:S03]  /*12be0*/  IMAD.MOV.U32 R249, RZ, RZ, R205 ;  /* 0x000000fffff97224 */ /* 0x002fc600078e00cd */
[----:B------:R1:W-:Y:S04]  /*12bf0*/  LDGSTS.E [R0+0x53800], [R6.64], P4 ;  /* 0x5380000006007fae */ /* 0x0003e8000a121848 */
[----:B---3--:R-:W3:Y:S04]  /*12c00*/  LDL.LU.64 R204, [R1+0x1200] ;  /* 0x0012000001cc7983 */ /* 0x008ee80000300a00 */
[----:B------:R-:W-:Y:S04]  /*12c10*/  STL [R1+0x1110], R249 ;  /* 0x001110f901007387 */ /* 0x000fe80000100800 */
[----:B------:R1:W-:Y:S04]  /*12c20*/  STL [R1+0x1114], R2 ;  /* 0x0011140201007387 */ /* 0x0003e80000100800 */
[----:B------:R1:W-:Y:S04]  /*12c30*/  STL [R1+0x1108], R3 ;  /* 0x0011080301007387 */ /* 0x0003e80000100800 */
[----:B------:R4:W-:Y:S01]  /*12c40*/  LDGSTS.E [R0+0x54000], [R8.64], P4 ;  /* 0x5400000008007fae */ /* 0x0009e2000a121848 */
[----:B-1----:R-:W-:-:S03]  /*12c50*/  IMAD.MOV.U32 R2, RZ, RZ, R206 ;  /* 0x000000ffff027224 */ /* 0x002fc600078e00ce */
[----:B------:R1:W-:Y:S01]  /*12c60*/  LDGSTS.E [R0+0x54800], [R10.64], P4 ;  /* 0x548000000a007fae */ /* 0x0003e2000a121848 */
[----:B------:R-:W-:-:S03]  /*12c70*/  MOV R3, R207 ;  /* 0x000000cf00037202 */ /* 0x000fc60000000f00 */
[----:B------:R-:W2:Y:S04]  /*12c80*/  LDL.LU.64 R206, [R1+0x11f8] ;  /* 0x0011f80001ce7983 */ /* 0x000ea80000300a00 */
[----:B------:R1:W-:Y:S04]  /*12c90*/  STL [R1+0x110c], R4 ;  /* 0x00110c0401007387 */ /* 0x0003e80000100800 */
[----:B------:R1:W-:Y:S04]  /*12ca0*/  STL [R1+0x1100], R5 ;  /* 0x0011000501007387 */ /* 0x0003e80000100800 */
[----:B------:R4:W-:Y:S01]  /*12cb0*/  LDGSTS.E [R0+0x55000], [R12.64], P4 ;  /* 0x550000000c007fae */ /* 0x0009e2000a121848 */
[----:B-1----:R-:W-:-:S03]  /*12cc0*/  IMAD.MOV.U32 R4, RZ, RZ, R208 ;  /* 0x000000ffff047224 */ /* 0x002fc600078e00d0 */
[----:B------:R1:W-:Y:S01]  /*12cd0*/  LDGSTS.E [R0+0x55800], [R14.64], P4 ;  /* 0x558000000e007fae */ /* 0x0003e2000a121848 */
[----:B------:R-:W-:-:S03]  /*12ce0*/  IMAD.MOV.U32 R5, RZ, RZ, R209 ;  /* 0x000000ffff057224 */ /* 0x000fc600078e00d1 */
        /* <DEDUP_REMOVED lines=11> */
[----:B----4-:R-:W-:-:S03]  /*12da0*/  IMAD.MOV.U32 R8, RZ, RZ, R212 ;  /* 0x000000ffff087224 */ /* 0x010fc600078e00d4 */
[----:B------:R4:W-:Y:S01]  /*12db0*/  LDGSTS.E [R0+0x57800], [R22.64], P4 ;  /* 0x5780000016007fae */ /* 0x0009e2000a121848 */
[----:B-1----:R-:W-:-:S03]  /*12dc0*/  IMAD.MOV.U32 R9, RZ, RZ, R213 ;  /* 0x000000ffff097224 */ /* 0x002fc600078e00d5 */
[----:B------:R-:W2:Y:S04]  /*12dd0*/  LDL.LU.64 R212, [R1+0x11e0] ;  /* 0x0011e00001d47983 */ /* 0x000ea80000300a00 */
[----:B------:R1:W-:Y:S04]  /*12de0*/  STL [R1+0x10f4], R10 ;  /* 0x0010f40a01007387 */ /* 0x0003e80000100800 */
[----:B------:R4:W-:Y:S04]  /*12df0*/  STL [R1+0x10e8], R11 ;  /* 0x0010e80b01007387 */ /* 0x0009e80000100800 */
[----:B------:R5:W-:Y:S01]  /*12e00*/  LDGSTS.E [R0+0x58000], [R24.64], P4 ;  /* 0x5800000018007fae */ /* 0x000be2000a121848 */
[----:B-1----:R-:W-:-:S03]  /*12e10*/  IMAD.MOV.U32 R10, RZ, RZ, R214 ;  /* 0x000000ffff0a7224 */ /* 0x002fc600078e00d6 */
[----:B------:R1:W-:Y:S01]  /*12e20*/  LDGSTS.E [R0+0x58800], [R26.64], P4 ;  /* 0x588000001a007fae */ /* 0x0003e2000a121848 */
[----:B----4-:R-:W-:-:S03]  /*12e30*/  MOV R11, R215 ;  /* 0x000000d7000b7202 */ /* 0x010fc60000000f00 */
[----:B------:R-:W4:Y:S04]  /*12e40*/  LDL.LU.64 R214, [R1+0x11d8] ;  /* 0x0011d80001d67983 */ /* 0x000f280000300a00 */
[----:B------:R1:W-:Y:S04]  /*12e50*/  STL [R1+0x10ec], R12 ;  /* 0x0010ec0c01007387 */ /* 0x0003e80000100800 */
[----:B------:R5:W-:Y:S04]  /*12e60*/  STL [R1+0x10e0], R13 ;  /* 0x0010e00d01007387 */ /* 0x000be80000100800 */
[----:B------:R2:W-:Y:S01]  /*12e70*/  LDGSTS.E [R0+0x59000], [R28.64], P4 ;  /* 0x590000001c007fae */ /* 0x0005e2000a121848 */
[----:B-1----:R-:W-:-:S03]  /*12e80*/  IMAD.MOV.U32 R12, RZ, RZ, R216 ;  /* 0x000000ffff0c7224 */ /* 0x002fc600078e00d8 */
[----:B------:R2:W-:Y:S01]  /*12e90*/  LDGSTS.E [R0+0x59800], [R30.64], P4 ;  /* 0x598000001e007fae */ /* 0x0005e2000a121848 */
[----:B-----5:R-:W-:-:S03]  /*12ea0*/  IMAD.MOV.U32 R13, RZ, RZ, R217 ;  /* 0x000000ffff0d7224 */ /* 0x020fc600078e00d9 */
[----:B------:R-:W5:Y:S04]  /*12eb0*/  LDL.LU.64 R216, [R1+0x11d0] ;  /* 0x0011d00001d87983 */ /* 0x000f680000300a00 */
[----:B------:R1:W-:Y:S04]  /*12ec0*/  STL [R1+0x10e4], R14 ;  /* 0x0010e40e01007387 */ /* 0x0003e80000100800 */
[----:B------:R1:W-:Y:S04]  /*12ed0*/  STL [R1+0x10d8], R15 ;  /* 0x0010d80f01007387 */ /* 0x0003e80000100800 */
[----:B------:R2:W-:Y:S01]  /*12ee0*/  LDGSTS.E [R0+0x5a000], [R32.64], P4 ;  /* 0x5a00000020007fae */ /* 0x0005e2000a121848 */
[----:B-1----:R-:W-:-:S03]  /*12ef0*/  IMAD.MOV.U32 R14, RZ, RZ, R218 ;  /* 0x000000ffff0e7224 */ /* 0x002fc600078e00da */
[----:B------:R2:W-:Y:S01]  /*12f00*/  LDGSTS.E [R0+0x5a800], [R34.64], P4 ;  /* 0x5a80000022007fae */ /* 0x0005e2000a121848 */
[----:B------:R-:W-:-:S03]  /*12f10*/  IMAD.MOV.U32 R15, RZ, RZ, R219 ;  /* 0x000000ffff0f7224 */ /* 0x000fc600078e00db */
[----:B------:R-:W2:Y:S04]  /*12f20*/  LDL.LU.64 R218, [R1+0x11c8] ;  /* 0x0011c80001da7983 */ /* 0x000ea80000300a00 */
[----:B------:R-:W-:Y:S04]  /*12f30*/  STL [R1+0x10dc], R16 ;  /* 0x0010dc1001007387 */ /* 0x000fe80000100800 */
        /* <DEDUP_REMOVED lines=8> */
[----:B------:R1:W-:Y:S04]  /*12fc0*/  STL [R1+0x10b0], R25 ;  /* 0x0010b01901007387 */ /* 0x0003e80000100800 */
        /* <DEDUP_REMOVED lines=10> */
[----:B------:R-:W2:Y:S04]  /*13070*/  LDL R249, [R1+0x1148] ;  /* 0x0011480001f97983 */ /* 0x000ea80000100800 */
[----:B------:R-:W-:Y:S04]  /*13080*/  STL [R1+0x108c], R36 ;  /* 0x00108c2401007387 */ /* 0x000fe80000100800 */
[----:B------:R-:W-:Y:S04]  /*13090*/  STL [R1+0x1080], R37 ;  /* 0x0010802501007387 */ /* 0x000fe80000100800 */
[----:B------:R-:W-:Y:S04]  /*130a0*/  STL [R1+0x1084], R38 ;  /* 0x0010842601007387 */ /* 0x000fe80000100800 */
[----:B------:R-:W-:Y:S04]  /*130b0*/  STL [R1+0x1078], R39 ;  /* 0x0010782701007387 */ /* 0x000fe80000100800 */
[----:B------:R-:W-:Y:S04]  /*130c0*/  STL [R1+0x107c], R40 ;  /* 0x00107c2801007387 */ /* 0x000fe80000100800 */
[----:B------:R-:W-:Y:S04]  /*130d0*/  STL [R1+0x1070], R41 ;  /* 0x0010702901007387 */ /* 0x000fe80000100800 */
[----:B------:R-:W-:Y:S04]  /*130e0*/  STL [R1+0x1074], R42 ;  /* 0x0010742a01007387 */ /* 0x000fe80000100800 */
[----:B-1----:R-:W2:Y:S04]  /*130f0*/  LDL.LU.64 R24, [R1+0x100] ;  /* 0x0001000001187983 */ /* 0x002ea80000300a00 */
[----:B------:R-:W-:Y:S04]  /*13100*/  STL [R1+0x1068], R43 ;  /* 0x0010682b01007387 */ /* 0x000fe80000100800 */
[----:B------:R-:W4:Y:S04]  /*13110*/  LDL.LU.64 R22, [R1+0xe8] ;  /* 0x0000e80001167983 */ /* 0x000f280000300a00 */
[----:B------:R-:W5:Y:S04]  /*13120*/  LDL.LU.64 R20, [R1+0xc8] ;  /* 0x0000c80001147983 */ /* 0x000f680000300a00 */
[----:B------:R-:W-:Y:S04]  /*13130*/  STL [R1+0x106c], R44 ;  /* 0x00106c2c01007387 */ /* 0x000fe80000100800 */
[----:B------:R-:W-:Y:S04]  /*13140*/  STL [R1+0x1060], R45 ;  /* 0x0010602d01007387 */ /* 0x000fe80000100800 */
[----:B------:R-:W-:Y:S04]  /*13150*/  STL [R1+0x1064], R46 ;  /* 0x0010642e01007387 */ /* 0x000fe80000100800 */
[----:B------:R-:W5:Y:S04]  /*13160*/  LDL.LU.64 R18, [R1+0xa8] ;  /* 0x0000a80001127983 */ /* 0x000f680000300a00 */
[----:B------:R-:W-:Y:S04]  /*13170*/  STL [R1+0x1058], R47 ;  /* 0x0010582f01007387 */ /* 0x000fe80000100800 */
[----:B---3--:R-:W3:Y:S04]  /*13180*/  LDL.LU.64 R16, [R1+0x88] ;  /* 0x0000880001107983 */ /* 0x008ee80000300a00 */
        /* <DEDUP_REMOVED lines=8> */
[----:B------:R-:W-:Y:S04]  /*13210*/  STL [R1+0x1050], R49 ;  /* 0x0010503101007387 */ /* 0x000fe80000100800 */
[----:B------:R2:W-:Y:S04]  /*13220*/  LDGSTS.E [R0+0x5e800], [R50.64], P4 ;  /* 0x5e80000032007fae */ /* 0x0005e8000a121848 */
[----:B------:R-:W-:Y:S04]  /*13230*/  STL [R1+0x1054], R50 ;  /* 0x0010543201007387 */ /* 0x000fe80000100800 */
[----:B------:R2:W-:Y:S04]  /*13240*/  LDGSTS.E [R0+0x5f000], [R52.64], P4 ;  /* 0x5f00000034007fae */ /* 0x0005e8000a121848 */
[----:B------:R-:W-:Y:S04]  /*13250*/  STL [R1+0x1048], R51 ;  /* 0x0010483301007387 */ /* 0x000fe80000100800 */
[----:B------:R2:W-:Y:S04]  /*13260*/  LDGSTS.E [R0+0x5f800], [R54.64], P4 ;  /* 0x5f80000036007fae */ /* 0x0005e8000a121848 */
[----:B------:R-:W-:Y:S04]  /*13270*/  STL [R1+0x104c], R52 ;  /* 0x00104c3401007387 */ /* 0x000fe80000100800 */
[----:B------:R-:W-:Y:S04]  /*13280*/  STL [R1+0x1040], R53 ;  /* 0x0010403501007387 */ /* 0x000fe80000100800 */
[----:B------:R-:W-:Y:S04]  /*13290*/  STL [R1+0x1044], R54 ;  /* 0x0010443601007387 */ /* 0x000fe80000100800 */
[----:B------:R-:W-:Y:S01]  /*132a0*/  STL [R1+0x103c], R55 ;  /* 0x00103c3701007387 */ /* 0x000fe20000100800 */
[----:B--2---:R-:W-:-:S03]  /*132b0*/  IMAD.MOV.U32 R0, RZ, RZ, R25 ;  /* 0x000000ffff007224 */ /* 0x004fc600078e0019 */
[----:B------:R-:W-:Y:S04]  /*132c0*/  STL [R1+0x1038], R24 ;  /* 0x0010381801007387 */ /* 0x000fe80000100800 */
[----:B------:R1:W-:Y:S04]  /*132d0*/  STL [R1+0x1030], R0 ;  /* 0x0010300001007387 */ /* 0x0003e80000100800 */
[----:B----4-:R-:W-:Y:S04]  /*132e0*/  STL [R1+0x1034], R22 ;  /* 0x0010341601007387 */ /* 0x010fe80000100800 */
[----:B------:R2:W-:Y:S01]  /*132f0*/  LDGSTS.E [R249+0x50200], [R24.64], P4 ;  /* 0x5020000018f97fae */ /* 0x0005e2000a121848 */
[----:B-1----:R-:W-:-:S03]  /*13300*/  IMAD.MOV.U32 R0, RZ, RZ, R23 ;  /* 0x000000ffff007224 */ /* 0x002fc600078e0017 */
[----:B------:R1:W-:Y:S04]  /*13310*/  LDGSTS.E [R249+0x50a00], [R22.64], P4 ;  /* 0x50a0000016f97fae */ /* 0x0003e8000a121848 */
[----:B------:R4:W-:Y:S04]  /*13320*/  STL [R1+0x1028], R0 ;  /* 0x0010280001007387 */ /* 0x0009e80000100800 */
[----:B-----5:R-:W-:Y:S04]  /*13330*/  STL [R1+0x102c], R20 ;  /* 0x00102c1401007387 */ /* 0x020fe80000100800 */
[----:B------:R5:W-:Y:S01]  /*13340*/  LDGSTS.E [R249+0x51200], [R20.64], P4 ;  /* 0x5120000014f97fae */ /* 0x000be2000a121848 */
[----:B----4-:R-:W-:-:S03]  /*13350*/  IMAD.MOV.U32 R0, RZ, RZ, R21 ;  /* 0x000000ffff007224 */ /* 0x010fc600078e0015 */
[----:B------:R4:W-:Y:S04]  /*13360*/  LDGSTS.E [R249+0x51a00], [R18.64], P4 ;  /* 0x51a0000012f97fae */ /* 0x0009e8000a121848 */
[----:B------:R1:W-:Y:S04]  /*13370*/  STL [R1+0x1020], R0 ;  /* 0x0010200001007387 */ /* 0x0003e80000100800 */
[----:B------:R-:W-:Y:S04]  /*13380*/  STL [R1+0x1024], R18 ;  /* 0x0010241201007387 */ /* 0x000fe80000100800 */
[----:B---3--:R2:W-:Y:S01]  /*13390*/  LDGSTS.E [R249+0x52200], [R16.64], P4 ;  /* 0x5220000010f97fae */ /* 0x0085e2000a121848 */
[----:B-1----:R-:W-:-:S03]  /*133a0*/  MOV R0, R19 ;  /* 0x0000001300007202 */ /* 0x002fc60000000f00 */
[----:B------:R1:W-:Y:S04]  /*133b0*/  LDGSTS.E [R249+0x52a00], [R56.64], P4 ;  /* 0x52a0000038f97fae */ /* 0x0003e8000a121848 */
[----:B------:R1:W-:Y:S04]  /*133c0*/  STL [R1+0x1018], R0 ;  /* 0x0010180001007387 */ /* 0x0003e80000100800 */
[----:B------:R-:W-:Y:S04]  /*133d0*/  STL [R1+0x101c], R16 ;  /* 0x00101c1001007387 */ /* 0x000fe80000100800 */
[----:B------:R2:W-:Y:S01]  /*133e0*/  LDGSTS.E [R249+0x53200], [R58.64], P4 ;  /* 0x532000003af97fae */ /* 0x0005e2000a121848 */
[----:B-1----:R-:W-:-:S03]  /*133f0*/  IMAD.MOV.U32 R0, RZ, RZ, R17 ;  /* 0x000000ffff007224 */ /* 0x002fc600078e0011 */
[----:B------:R1:W-:Y:S04]  /*13400*/  LDGSTS.E [R249+0x53a00], [R60.64], P4 ;  /* 0x53a000003cf97fae */ /* 0x0003e8000a121848 */
        /* <DEDUP_REMOVED lines=35> */
[----:B-1----:R-:W3:Y:S04]  /*13640*/  LDL R0, [R1+0x1144] ;  /* 0x0011440001007983 */ /* 0x002ee80000100800 */
[----:B------:R-:W-:Y:S04]  /*13650*/  STL [R1+0xf8c], R90 ;  /* 0x000f8c5a01007387 */ /* 0x000fe80000100800 */
[----:B------:R-:W-:Y:S04]  /*13660*/  STL [R1+0xf80], R91 ;  /* 0x000f805b01007387 */ /* 0x000fe80000100800 */
[----:B------:R-:W-:Y:S04]  /*13670*/  STL [R1+0xf84], R92 ;  /* 0x000f845c01007387 */ /* 0x000fe80000100800 */
[----:B------:R-:W-:Y:S04]  /*13680*/  STL [R1+0xf78], R93 ;  /* 0x000f785d01007387 */ /* 0x000fe80000100800 */
[----:B------:R-:W-:Y:S04]  /*13690*/  STL [R1+0xf7c], R94 ;  /* 0x000f7c5e01007387 */ /* 0x000fe80000100800 */
[----:B------:R-:W-:Y:S04]  /*136a0*/  STL [R1+0xf70], R95 ;  /* 0x000f705f01007387 */ /* 0x000fe80000100800 */
[----:B------:R-:W-:Y:S04]  /*136b0*/  STL [R1+0xf74], R96 ;  /* 0x000f746001007387 */ /* 0x000fe80000100800 */
[----:B--2---:R-:W3:Y:S04]  /*136c0*/  LDL.LU.64 R24, [R1+0xf8] ;  /* 0x0000f80001187983 */ /* 0x004ee80000300a00 */
[----:B------:R-:W-:Y:S04]  /*136d0*/  STL [R1+0xf68], R97 ;  /* 0x000f686101007387 */ /* 0x000fe80000100800 */
[----:B------:R-:W2:Y:S04]  /*136e0*/  LDL.LU.64 R22, [R1+0xe0] ;  /* 0x0000e00001167983 */ /* 0x000ea80000300a00 */
[----:B------:R-:W-:Y:S04]  /*136f0*/  STL [R1+0xf6c], R98 ;  /* 0x000f6c6201007387 */ /* 0x000fe80000100800 */
[----:B-----5:R-:W5:Y:S04]  /*13700*/  LDL.LU.64 R20, [R1+0xc0] ;  /* 0x0000c00001147983 */ /* 0x020f680000300a00 */
[----:B------:R-:W-:Y:S04]  /*13710*/  STL [R1+0xf60], R99 ;  /* 0x000f606301007387 */ /* 0x000fe80000100800 */
[----:B------:R-:W-:Y:S04]  /*13720*/  STL [R1+0xf64], R100 ;  /* 0x000f646401007387 */ /* 0x000fe80000100800 */
[----:B----4-:R-:W4:Y:S04]  /*13730*/  LDL.LU.64 R18, [R1+0xa0] ;  /* 0x0000a00001127983 */ /* 0x010f280000300a00 */
[----:B------:R-:W-:Y:S04]  /*13740*/  STL [R1+0xf58], R101 ;  /* 0x000f586501007387 */ /* 0x000fe80000100800 */
[----:B------:R-:W4:Y:S04]  /*13750*/  LDL.LU.64 R16, [R1+0x80] ;  /* 0x0000800001107983 */ /* 0x000f280000300a00 */
        /* <DEDUP_REMOVED lines=32> */
[----:B---3--:R3:W-:Y:S04]  /*13960*/  LDGSTS.E [R0+0x50400], [R24.64], P4 ;  /* 0x5040000018007fae */ /* 0x0087e8000a121848 */
[----:B------:R3:W-:Y:S04]  /*13970*/  STL [R1+0xf38], R24 ;  /* 0x000f381801007387 */ /* 0x0007e80000100800 */
[----:B--2---:R2:W-:Y:S01]  /*13980*/  LDGSTS.E [R0+0x50c00], [R22.64], P4 ;  /* 0x50c0000016007fae */ /* 0x0045e2000a121848 */
[----:B---3--:R-:W-:-:S03]  /*13990*/  IMAD.MOV.U32 R24, RZ, RZ, R25 ;  /* 0x000000ffff187224 */ /* 0x008fc600078e0019 */
[----:B-----5:R3:W-:Y:S04]  /*139a0*/  LDGSTS.E [R0+0x51400], [R20.64], P4 ;  /* 0x5140000014007fae */ /* 0x0207e8000a121848 */
[----:B------:R-:W-:Y:S04]  /*139b0*/  STL [R1+0xf30], R24 ;  /* 0x000f301801007387 */ /* 0x000fe80000100800 */
[----:B------:R2:W-:Y:S04]  /*139c0*/  STL [R1+0xf34], R22 ;  /* 0x000f341601007387 */ /* 0x0005e80000100800 */
[----:B----4-:R4:W-:Y:S04]  /*139d0*/  LDGSTS.E [R0+0x51c00], [R18.64], P4 ;  /* 0x51c0000012007fae */ /* 0x0109e8000a121848 */
[----:B------:R5:W-:Y:S01]  /*139e0*/  LDGSTS.E [R0+0x52400], [R16.64], P4 ;  /* 0x5240000010007fae */ /* 0x000be2000a121848 */
[----:B--2---:R-:W-:-:S03]  /*139f0*/  IMAD.MOV.U32 R22, RZ, RZ, R23 ;  /* 0x000000ffff167224 */ /* 0x004fc600078e0017 */
[----:B------:R2:W-:Y:S04]  /*13a00*/  LDGSTS.E [R0+0x52c00], [R110.64], P4 ;  /* 0x52c000006e007fae */ /* 0x0005e8000a121848 */
[----:B------:R-:W-:Y:S04]  /*13a10*/  STL [R1+0xf28], R22 ;  /* 0x000f281601007387 */ /* 0x000fe80000100800 */
[----:B------:R3:W-:Y:S04]  /*13a20*/  STL [R1+0xf2c], R20 ;  /* 0x000f2c1401007387 */ /* 0x0007e80000100800 */
[----:B------:R2:W-:Y:S04]  /*13a30*/  LDGSTS.E [R0+0x53400], [R112.64], P4 ;  /* 0x5340000070007fae */ /* 0x0005e8000a121848 */
[----:B------:R2:W-:Y:S01]  /*13a40*/  LDGSTS.E [R0+0x53c00], [R114.64], P4 ;  /* 0x53c0000072007fae */ /* 0x0005e2000a121848 */
[----:B---3--:R-:W-:-:S03]  /*13a50*/  IMAD.MOV.U32 R20, RZ, RZ, R21 ;  /* 0x000000ffff147224 */ /* 0x008fc600078e0015 */
[----:B------:R2:W-:Y:S04]  /*13a60*/  LDGSTS.E [R0+0x54400], [R116.64], P4 ;  /* 0x5440000074007fae */ /* 0x0005e8000a121848 */
[----:B------:R-:W-:Y:S04]  /*13a70*/  STL [R1+0xf20], R20 ;  /* 0x000f201401007387 */ /* 0x000fe80000100800 */
[----:B------:R4:W-:Y:S04]  /*13a80*/  STL [R1+0xf24], R18 ;  /* 0x000f241201007387 */ /* 0x0009e80000100800 */
[----:B------:R2:W-:Y:S04]  /*13a90*/  LDGSTS.E [R0+0x54c00], [R118.64], P4 ;  /* 0x54c0000076007fae */ /* 0x0005e8000a121848 */
[----:B------:R2:W-:Y:S01]  /*13aa0*/  LDGSTS.E [R0+0x55400], [R120.64], P4 ;  /* 0x5540000078007fae */ /* 0x0005e2000a121848 */
[----:B----4-:R-:W-:-:S03]  /*13ab0*/  IMAD.MOV.U32 R18, RZ, RZ, R19 ;  /* 0x000000ffff127224 */ /* 0x010fc600078e0013 */
[----:B------:R2:W-:Y:S04]  /*13ac0*/  LDGSTS.E [R0+0x55c00], [R122.64], P4 ;  /* 0x55c000007a007fae */ /* 0x0005e8000a121848 */
[----:B------:R-:W-:Y:S04]  /*13ad0*/  STL [R1+0xf18], R18 ;  /* 0x000f181201007387 */ /* 0x000fe80000100800 */
[----:B------:R5:W-:Y:S04]  /*13ae0*/  STL [R1+0xf1c], R16 ;  /* 0x000f1c1001007387 */ /* 0x000be80000100800 */
[----:B------:R2:W-:Y:S04]  /*13af0*/  LDGSTS.E [R0+0x56400], [R124.64], P4 ;  /* 0x564000007c007fae */ /* 0x0005e8000a121848 */
[----:B------:R2:W-:Y:S01]  /*13b00*/  LDGSTS.E [R0+0x56c00], [R126.64], P4 ;  /* 0x56c000007e007fae */ /* 0x0005e2000a121848 */
[----:B-----5:R-:W-:-:S03]  /*13b10*/  IMAD.MOV.U32 R16, RZ, RZ, R17 ;  /* 0x000000ffff107224 */ /* 0x020fc600078e0011 */
        /* <DEDUP_REMOVED lines=42> */
[----:B------:R-:W2:Y:S04]  /*13dc0*/  LDL.LU.64 R22, [R1+0x150] ;  /* 0x0001500001167983 */ /* 0x000ea80000300a00 */
[----:B------:R-:W-:Y:S04]  /*13dd0*/  STL [R1+0xe74], R150 ;  /* 0x000e749601007387 */ /* 0x000fe80000100800 */
[----:B------:R-:W4:Y:S04]  /*13de0*/  LDL.LU.64 R20, [R1+0xd8] ;  /* 0x0000d80001147983 */ /* 0x000f280000300a00 */
        /* <DEDUP_REMOVED lines=37> */
[----:B--2---:R-:W-:-:S03]  /*14040*/  MOV R0, R21 ;  /* 0x0000001500007202 */ /* 0x004fc60000000f00 */
[----:B------:R2:W-:Y:S04]  /*14050*/  LDGSTS.E [R252+0x50e00], [R20.64], P4 ;  /* 0x50e0000014fc7fae */ /* 0x0005e8000a121848 */
[----:B------:R1:W-:Y:S04]  /*14060*/  STL [R1+0xe28], R0 ;  /* 0x000e280001007387 */ /* 0x0003e80000100800 */
[----:B-----5:R-:W-:Y:S04]  /*14070*/  STL [R1+0xe2c], R18 ;  /* 0x000e2c1201007387 */ /* 0x020fe80000100800 */
[----:B------:R5:W-:Y:S01]  /*14080*/  LDGSTS.E [R252+0x51600], [R18.64], P4 ;  /* 0x5160000012fc7fae */ /* 0x000be2000a121848 */
[----:B-1----:R-:W-:-:S03]  /*14090*/  IMAD.MOV.U32 R0, RZ, RZ, R19 ;  /* 0x000000ffff007224 */ /* 0x002fc600078e0013 */
[----:B---3--:R1:W-:Y:S04]  /*140a0*/  LDGSTS.E [R252+0x51e00], [R16.64], P4 ;  /* 0x51e0000010fc7fae */ /* 0x0083e8000a121848 */
[----:B------:R3:W-:Y:S04]  /*140b0*/  STL [R1+0xe20], R0 ;  /* 0x000e200001007387 */ /* 0x0007e80000100800 */
[----:B------:R1:W-:Y:S01]  /*140c0*/  STL [R1+0xe24], R16 ;  /* 0x000e241001007387 */ /* 0x0003e20000100800 */
[----:B--2---:R-:W-:Y:S02]  /*140d0*/  IMAD.MOV.U32 R20, RZ, RZ, R14 ;  /* 0x000000ffff147224 */ /* 0x004fe400078e000e */
[----:B------:R-:W-:Y:S01]  /*140e0*/  IMAD.MOV.U32 R21, RZ, RZ, R15 ;  /* 0x000000ffff157224 */ /* 0x000fe200078e000f */
[----:B------:R2:W-:Y:S01]  /*140f0*/  LDGSTS.E [R252+0x52600], [R164.64], P4 ;  /* 0x52600000a4fc7fae */ /* 0x0005e2000a121848 */
[----:B---3--:R-:W-:-:S02]  /*14100*/  IMAD.MOV.U32 R0, RZ, RZ, R17 ;  /* 0x000000ffff007224 */ /* 0x008fc400078e0011 */
[----:B-----5:R-:W-:Y:S01]  /*14110*/  IMAD.MOV.U32 R18, RZ, RZ, R12 ;  /* 0x000000ffff127224 */ /* 0x020fe200078e000c */
        /* <DEDUP_REMOVED lines=47> */
[----:B------:R-:W3:Y:S04]  /*14410*/  LDL.LU.64 R30, [R1+0x78] ;  /* 0x00007800011e7983 */ /* 0x000ee80000300a00 */
[----:B------:R-:W-:Y:S04]  /*14420*/  STL [R1+0xd60], R209 ;  /* 0x000d60d101007387 */ /* 0x000fe80000100800 */
[----:B------:R-:W5:Y:S04]  /*14430*/  LDL.LU.64 R28, [R1+0x70] ;  /* 0x00007000011c7983 */ /* 0x000f680000300a00 */
[----:B------:R-:W-:Y:S04]  /*14440*/  STL [R1+0xd64], R210 ;  /* 0x000d64d201007387 */ /* 0x000fe80000100800 */
[----:B------:R-:W-:Y:S04]  /*14450*/  STL [R1+0xd58], R211 ;  /* 0x000d58d301007387 */ /* 0x000fe80000100800 */
[----:B------:R-:W-:Y:S04]  /*14460*/  STL [R1+0xd5c], R212 ;  /* 0x000d5cd401007387 */ /* 0x000fe80000100800 */
[----:B------:R-:W2:Y:S04]  /*14470*/  LDL.LU.64 R26, [R1+0x58] ;  /* 0x00005800011a7983 */ /* 0x000ea80000300a00 */
[----:B------:R-:W-:Y:S04]  /*14480*/  STL [R1+0xd50], R213 ;  /* 0x000d50d501007387 */ /* 0x000fe80000100800 */
[----:B------:R-:W2:Y:S01]  /*14490*/  LDL.LU.64 R24, [R1+0x48] ;  /* 0x0000480001187983 */ /* 0x000ea20000300a00 */
[----:B-1----:R-:W-:Y:S01]  /*144a0*/  IMAD.MOV.U32 R16, RZ, RZ, R10 ;  /* 0x000000ffff107224 */ /* 0x002fe200078e000a */
[----:B------:R-:W-:-:S02]  /*144b0*/  MOV R17, R11 ;  /* 0x0000000b00117202 */ /* 0x000fc40000000f00 */
[----:B----4-:R-:W4:Y:S01]  /*144c0*/  LDL.LU.64 R22, [R1+0x38] ;  /* 0x0000380001167983 */ /* 0x010f220000300a00 */
[----:B------:R-:W-:Y:S02]  /*144d0*/  IMAD.MOV.U32 R10, RZ, RZ, R8 ;  /* 0x000000ffff0a7224 */ /* 0x000fe400078e0008 */
[----:B------:R-:W-:Y:S01]  /*144e0*/  IMAD.MOV.U32 R11, RZ, RZ, R9 ;  /* 0x000000ffff0b7224 */ /* 0x000fe200078e0009 */
[----:B------:R-:W-:Y:S01]  /*144f0*/  STL [R1+0xd54], R214 ;  /* 0x000d54d601007387 */ /* 0x000fe20000100800 */
[----:B------:R-:W-:Y:S02]  /*14500*/  IMAD.MOV.U32 R19, RZ, RZ, R13 ;  /* 0x000000ffff137224 */ /* 0x000fe400078e000d */
[----:B------:R-:W-:Y:S01]  /*14510*/  IMAD.MOV.U32 R8, RZ, RZ, R6 ;  /* 0x000000ffff087224 */ /* 0x000fe200078e0006 */
[----:B------:R-:W2:Y:S01]  /*14520*/  LDL.LU.64 R14, [R1+0x28] ;  /* 0x00002800010e7983 */ /* 0x000ea20000300a00 */
[----:B------:R-:W-:Y:S02]  /*14530*/  IMAD.MOV.U32 R9, RZ, RZ, R7 ;  /* 0x000000ffff097224 */ /* 0x000fe400078e0007 */
[----:B------:R-:W-:Y:S01]  /*14540*/  IMAD.MOV.U32 R6, RZ, RZ, R4 ;  /* 0x000000ffff067224 */ /* 0x000fe200078e0004 */
[----:B------:R-:W-:Y:S01]  /*14550*/  STL [R1+0xd48], R215 ;  /* 0x000d48d701007387 */ /* 0x000fe20000100800 */
[----:B------:R-:W-:-:S03]  /*14560*/  IMAD.MOV.U32 R7, RZ, RZ, R5 ;  /* 0x000000ffff077224 */ /* 0x000fc600078e0005 */
[----:B------:R-:W2:Y:S04]  /*14570*/  LDL.LU.64 R12, [R1+0x18] ;  /* 0x00001800010c7983 */ /* 0x000ea80000300a00 */
[----:B------:R-:W2:Y:S04]  /*14580*/  LDL.LU.64 R4, [R1+0x8] ;  /* 0x0000080001047983 */ /* 0x000ea80000300a00 */
[----:B------:R-:W-:Y:S04]  /*14590*/  STL [R1+0xd4c], R216 ;  /* 0x000d4cd801007387 */ /* 0x000fe80000100800 */
[----:B------:R-:W-:Y:S04]  /*145a0*/  STL [R1+0xd40], R217 ;  /* 0x000d40d901007387 */ /* 0x000fe80000100800 */
[----:B------:R-:W-:Y:S04]  /*145b0*/  STL [R1+0xd44], R218 ;  /* 0x000d44da01007387 */ /* 0x000fe80000100800 */
[----:B------:R-:W-:Y:S04]  /*145c0*/  STL [R1+0xd3c], R219 ;  /* 0x000d3cdb01007387 */ /* 0x000fe80000100800 */
        /* <DEDUP_REMOVED lines=26> */
[----:B------:R-:W0:Y:S01]  /*14770*/  LDGDEPBAR ;  /* 0x00000000000079af */ /* 0x000e220000000000 */
[----:B---3--:R-:W-:-:S03]  /*14780*/  IMAD.MOV.U32 R0, RZ, RZ, R31 ;  /* 0x000000ffff007224 */ /* 0x008fc600078e001f */
[----:B------:R-:W-:Y:S04]  /*14790*/  STL [R1+0xd38], R30 ;  /* 0x000d381e01007387 */ /* 0x000fe80000100800 */
[----:B-----5:R-:W-:Y:S04]  /*147a0*/  STL [R1+0xd34], R28 ;  /* 0x000d341c01007387 */ /* 0x020fe80000100800 */
[----:B------:R3:W-:Y:S04]  /*147b0*/  STL [R1+0xd30], R0 ;  /* 0x000d300001007387 */ /* 0x0007e80000100800 */
[----:B------:R-:W-:Y:S01]  /*147c0*/  STL [R1+0xd2c], R244 ;  /* 0x000d2cf401007387 */ /* 0x000fe20000100800 */
[----:B---3--:R-:W-:-:S05]  /*147d0*/  MOV R0, R29 ;  /* 0x0000001d00007202 */ /* 0x008fca0000000f00 */
[----:B------:R3:W-:Y:S02]  /*147e0*/  STL [R1+0xd28], R0 ;  /* 0x000d280001007387 */ /* 0x0007e40000100800 */
[----:B---3--:R-:W-:Y:S02]  /*147f0*/  IMAD.MOV.U32 R0, RZ, RZ, R245 ;  /* 0x000000ffff007224 */ /* 0x008fe400078e00f5 */
[----:B------:R-:W3:Y:S04]  /*14800*/  LDL.LU.64 R244, [R1+0x11c0] ;  /* 0x0011c00001f47983 */ /* 0x000ee80000300a00 */
[----:B------:R-:W-:Y:S04]  /*14810*/  STL [R1+0xd24], R250 ;  /* 0x000d24fa01007387 */ /* 0x000fe80000100800 */
[----:B------:R5:W-:Y:S02]  /*14820*/  STL [R1+0xd20], R0 ;  /* 0x000d200001007387 */ /* 0x000be40000100800 */
[----:B-----5:R-:W-:-:S02]  /*14830*/  IMAD.MOV.U32 R0, RZ, RZ, R251 ;  /* 0x000000ffff007224 */ /* 0x020fc400078e00fb */
[----:B------:R-:W5:Y:S04]  /*14840*/  LDL.LU.64 R250, [R1+0x11b8] ;  /* 0x0011b80001fa7983 */ /* 0x000f680000300a00 */
[----:B--2---:R-:W-:Y:S04]  /*14850*/  STL [R1+0xd1c], R26 ;  /* 0x000d1c1a01007387 */ /* 0x004fe80000100800 */
[----:B------:R2:W-:Y:S04]  /*14860*/  STL [R1+0xd18], R0 ;  /* 0x000d180001007387 */ /* 0x0005e80000100800 */
[----:B------:R-:W-:Y:S01]  /*14870*/  STL [R1+0xd14], R24 ;  /* 0x000d141801007387 */ /* 0x000fe20000100800 */
[----:B--2---:R-:W-:-:S05]  /*14880*/  IMAD.MOV.U32 R0, RZ, RZ, R27 ;  /* 0x000000ffff007224 */ /* 0x004fca00078e001b */
[----:B------:R2:W-:Y:S04]  /*14890*/  STL [R1+0xd10], R0 ;  /* 0x000d100001007387 */ /* 0x0005e80000100800 */
[----:B----4-:R-:W-:Y:S01]  /*148a0*/  STL [R1+0xd0c], R22 ;  /* 0x000d0c1601007387 */ /* 0x010fe20000100800 */
[----:B--2---:R-:W-:-:S05]  /*148b0*/  IMAD.MOV.U32 R0, RZ, RZ, R25 ;  /* 0x000000ffff007224 */ /* 0x004fca00078e0019 */
[----:B------:R2:W-:Y:S02]  /*148c0*/  STL [R1+0xd08], R0 ;  /* 0x000d080001007387 */ /* 0x0005e40000100800 */
[----:B--2---:R-:W-:-:S05]  /*148d0*/  IMAD.MOV.U32 R0, RZ, RZ, R23 ;  /* 0x000000ffff007224 */ /* 0x004fca00078e0017 */
[----:B------:R2:W-:Y:S04]  /*148e0*/  STL [R1+0xd00], R0 ;  /* 0x000d000001007387 */ /* 0x0005e80000100800 */
[----:B------:R-:W-:Y:S01]  /*148f0*/  STL [R1+0xd04], R14 ;  /* 0x000d040e01007387 */ /* 0x000fe20000100800 */
[----:B--2---:R-:W-:-:S05]  /*14900*/  IMAD.MOV.U32 R0, RZ, RZ, R15 ;  /* 0x000000ffff007224 */ /* 0x004fca00078e000f */
[----:B------:R2:W-:Y:S04]  /*14910*/  STL [R1+0xcf8], R0 ;  /* 0x000cf80001007387 */ /* 0x0005e80000100800 */
[----:B------:R-:W-:Y:S01]  /*14920*/  STL [R1+0xcfc], R12 ;  /* 0x000cfc0c01007387 */ /* 0x000fe20000100800 */
[----:B--2---:R-:W-:-:S03]  /*14930*/  IMAD.MOV.U32 R0, RZ, RZ, R13 ;  /* 0x000000ffff007224 */ /* 0x004fc600078e000d */
[----:B------:R-:W-:Y:S04]  /*14940*/  STL [R1+0xcf4], R4 ;  /* 0x000cf40401007387 */ /* 0x000fe80000100800 */
[----:B------:R2:W-:Y:S01]  /*14950*/  STL [R1+0xcf0], R0 ;  /* 0x000cf00001007387 */ /* 0x0005e20000100800 */
[----:B------:R-:W-:Y:S01]  /*14960*/  MOV R26, R18 ;  /* 0x00000012001a7202 */ /* 0x000fe20000000f00 */
[----:B------:R-:W-:Y:S02]  /*14970*/  IMAD.MOV.U32 R27, RZ, RZ, R19 ;  /* 0x000000ffff1b7224 */ /* 0x000fe400078e0013 */
[----:B--2---:R-:W-:Y:S01]  /*14980*/  IMAD.MOV.U32 R0, RZ, RZ, R5 ;  /* 0x000000ffff007224 */ /* 0x004fe200078e0005 */
[----:B------:R-:W-:Y:S01]  /*14990*/  MOV R5, R3 ;  /* 0x0000000300057202 */ /* 0x000fe20000000f00 */
[----:B------:R-:W-:-:S02]  /*149a0*/  IMAD.MOV.U32 R4, RZ, RZ, R2 ;  /* 0x000000ffff047224 */ /* 0x000fc400078e0002 */
[----:B------:R-:W-:Y:S02]  /*149b0*/  IMAD.MOV.U32 R2, RZ, RZ, R234 ;  /* 0x000000ffff027224 */ /* 0x000fe400078e00ea */
[----:B------:R-:W-:Y:S02]  /*149c0*/  IMAD.MOV.U32 R3, RZ, RZ, R235 ;  /* 0x000000ffff037224 */ /* 0x000fe400078e00eb */
[----:B------:R-:W-:Y:S02]  /*149d0*/  IMAD.MOV.U32 R18, RZ, RZ, R222 ;  /* 0x000000ffff127224 */ /* 0x000fe400078e00de */
[----:B------:R-:W-:Y:S01]  /*149e0*/  IMAD.MOV.U32 R19, RZ, RZ, R223 ;  /* 0x000000ffff137224 */ /* 0x000fe200078e00df */
[----:B-----5:R-:W-:Y:S04]  /*149f0*/  STL [R1+0xcec], R250 ;  /* 0x000cecfa01007387 */ /* 0x020fe80000100800 */
[----:B------:R2:W-:Y:S04]  /*14a00*/  STL [R1+0xce8], R0 ;  /* 0x000ce80001007387 */ /* 0x0005e80000100800 */
[----:B------:R-:W-:Y:S04]  /*14a10*/  STL [R1+0xce0], R251 ;  /* 0x000ce0fb01007387 */ /* 0x000fe80000100800 */
[----:B------:R-:W4:Y:S04]  /*14a20*/  LDL.LU.64 R234, [R1+0x11b0] ;  /* 0x0011b00001ea7983 */ /* 0x000f280000300a00 */
[----:B------:R-:W5:Y:S01]  /*14a30*/  LDL.LU.64 R222, [R1+0x11a8] ;  /* 0x0011a80001de7983 */ /* 0x000f620000300a00 */
[----:B------:R-:W-:-:S02]  /*14a40*/  IMAD.MOV.U32 R24, RZ, RZ, R16 ;  /* 0x000000ffff187224 */ /* 0x000fc400078e0010 */
[----:B------:R-:W-:Y:S01]  /*14a50*/  IMAD.MOV.U32 R25, RZ, RZ, R17 ;  /* 0x000000ffff197224 */ /* 0x000fe200078e0011 */
[----:B---3--:R-:W-:Y:S01]  /*14a60*/  STL [R1+0xce4], R244 ;  /* 0x000ce4f401007387 */ /* 0x008fe20000100800 */
[----:B------:R-:W-:Y:S01]  /*14a70*/  IMAD.MOV.U32 R16, RZ, RZ, R246 ;  /* 0x000000ffff107224 */ /* 0x000fe200078e00f6 */
[----:B------:R-:W-:Y:S01]  /*14a80*/  MOV R31, R225 ;  /* 0x000000e1001f7202 */ /* 0x000fe20000000f00 */
[----:B------:R-:W-:Y:S01]  /*14a90*/  IMAD.MOV.U32 R17, RZ, RZ, R247 ;  /* 0x000000ffff117224 */ /* 0x000fe200078e00f7 */
[----:B------:R-:W-:Y:S01]  /*14aa0*/  STL [R1+0xcd8], R245 ;  /* 0x000cd8f501007387 */ /* 0x000fe20000100800 */
[----:B------:R-:W-:-:S03]  /*14ab0*/  IMAD.MOV.U32 R30, RZ, RZ, R224 ;  /* 0x000000ffff1e7224 */ /* 0x000fc600078e00e0 */
[----:B------:R-:W-:Y:S04]  /*14ac0*/  STL [R1+0xcdc], R220 ;  /* 0x000cdcdc01007387 */ /* 0x000fe80000100800 */
[----:B------:R-:W3:Y:S04]  /*14ad0*/  LDL.LU.64 R246, [R1+0x11a0] ;  /* 0x0011a00001f67983 */ /* 0x000ee80000300a00 */
[----:B------:R-:W2:Y:S01]  /*14ae0*/  LDL.LU.64 R224, [R1+0x1198] ;  /* 0x0011980001e07983 */ /* 0x000ea20000300a00 */
[----:B------:R-:W-:Y:S02]  /*14af0*/  IMAD.MOV.U32 R12, RZ, RZ, R232 ;  /* 0x000000ffff0c7224 */ /* 0x000fe400078e00e8 */
[----:B------:R-:W-:Y:S01]  /*14b00*/  IMAD.MOV.U32 R13, RZ, RZ, R233 ;  /* 0x000000ffff0d7224 */ /* 0x000fe200078e00e9 */
[----:B------:R-:W-:Y:S01]  /*14b10*/  STL [R1+0xcd0], R221 ;  /* 0x000cd0dd01007387 */ /* 0x000fe20000100800 */
[----:B------:R-:W-:-:S02]  /*14b20*/  IMAD.MOV.U32 R14, RZ, RZ, R230 ;  /* 0x000000ffff0e7224 */ /* 0x000fc400078e00e6 */
[----:B------:R-:W-:Y:S02]  /*14b30*/  IMAD.MOV.U32 R15, RZ, RZ, R231 ;  /* 0x000000ffff0f7224 */ /* 0x000fe400078e00e7 */
[----:B------:R-:W-:Y:S02]  /*14b40*/  IMAD.MOV.U32 R22, RZ, RZ, R20 ;  /* 0x000000ffff167224 */ /* 0x000fe400078e0014 */
[----:B------:R-:W-:Y:S01]  /*14b50*/  IMAD.MOV.U32 R23, RZ, RZ, R21 ;  /* 0x000000ffff177224 */ /* 0x000fe200078e0015 */
[----:B------:R-:W-:Y:S01]  /*14b60*/  MOV R21, R227 ;  /* 0x000000e300157202 */ /* 0x000fe20000000f00 */
[----:B------:R-:W-:Y:S02]  /*14b70*/  IMAD.MOV.U32 R28, RZ, RZ, R228 ;  /* 0x000000ffff1c7224 */ /* 0x000fe400078e00e4 */
[----:B------:R-:W-:Y:S02]  /*14b80*/  IMAD.MOV.U32 R29, RZ, RZ, R229 ;  /* 0x000000ffff1d7224 */ /* 0x000fe400078e00e5 */
[----:B------:R-:W-:Y:S01]  /*14b90*/  IMAD.MOV.U32 R20, RZ, RZ, R226 ;  /* 0x000000ffff147224 */ /* 0x000fe200078e00e2 */
[----:B-----5:R-:W-:Y:S04]  /*14ba0*/  STL [R1+0xcd4], R222 ;  /* 0x000cd4de01007387 */ /* 0x020fe80000100800 */
[----:B------:R-:W5:Y:S04]  /*14bb0*/  LDL.LU.64 R232, [R1+0x1190] ;  /* 0x0011900001e87983 */ /* 0x000f680000300a00 */
[----:B------:R-:W3:Y:S04]  /*14bc0*/  LDL.LU.64 R230, [R1+0x1188] ;  /* 0x0011880001e67983 */ /* 0x000ee80000300a00 */
[----:B------:R-:W3:Y:S04]  /*14bd0*/  LDL.LU.64 R228, [R1+0x1180] ;  /* 0x0011800001e47983 */ /* 0x000ee80000300a00 */
[----:B------:R-:W3:Y:S04]  /*14be0*/  LDL.LU.64 R226, [R1+0x1178] ;  /* 0x0011780001e27983 */ /* 0x000ee80000300a00 */
[----:B------:R-:W-:Y:S04]  /*14bf0*/  STL [R1+0xcc8], R223 ;  /* 0x000cc8df01007387 */ /* 0x000fe80000100800 */
[----:B------:R-:W4:Y:S04]  /*14c00*/  LDL.LU.64 R42, [R1+0x50] ;  /* 0x00005000012a7983 */ /* 0x000f280000300a00 */
[----:B--2---:R-:W-:Y:S04]  /*14c10*/  STL [R1+0xccc], R224 ;  /* 0x000ccce001007387 */ /* 0x004fe80000100800 */
[----:B------:R-:W2:Y:S04]  /*14c20*/  LDL.LU.64 R40, [R1+0x40] ;  /* 0x0000400001287983 */ /* 0x000ea80000300a00 */
[----:B------:R-:W-:Y:S04]  /*14c30*/  STL [R1+0xcc0], R225 ;  /* 0x000cc0e101007387 */ /* 0x000fe80000100800 */
[----:B------:R-:W2:Y:S04]  /*14c40*/  LDL.LU.64 R38, [R1+0x30] ;  /* 0x0000300001267983 */ /* 0x000ea80000300a00 */
[----:B------:R-:W2:Y:S04]  /*14c50*/  LDL.LU.64 R36, [R1+0x20] ;  /* 0x0000200001247983 */ /* 0x000ea80000300a00 */
[----:B---3--:R-:W-:Y:S04]  /*14c60*/  STL [R1+0xcc4], R226 ;  /* 0x000cc4e201007387 */ /* 0x008fe80000100800 */
[----:B------:R-:W3:Y:S04]  /*14c70*/  LDL.LU.64 R34, [R1+0x10] ;  /* 0x0000100001227983 */ /* 0x000ee80000300a00 */
[----:B------:R-:W-:Y:S04]  /*14c80*/  STL [R1+0xcb8], R227 ;  /* 0x000cb8e301007387 */ /* 0x000fe80000100800 */
[----:B------:R-:W-:Y:S04]  /*14c90*/  STL [R1+0xcbc], R228 ;  /* 0x000cbce401007387 */ /* 0x000fe80000100800 */
[----:B------:R-:W-:Y:S04]  /*14ca0*/  STL [R1+0xcb0], R229 ;  /* 0x000cb0e501007387 */ /* 0x000fe80000100800 */
[----:B------:R-:W3:Y:S01]  /*14cb0*/  LDL.LU.64 R32, [R1] ;  /* 0x0000000001207983 */ /* 0x000ee20000300a00 */
[----:B----4-:R-:W-:-:S03]  /*14cc0*/  IMAD.MOV.U32 R0, RZ, RZ, R43 ;  /* 0x000000ffff007224 */ /* 0x010fc600078e002b */
[----:B------:R-:W-:Y:S04]  /*14cd0*/  STL [R1+0xcb4], R230 ;  /* 0x000cb4e601007387 */ /* 0x000fe80000100800 */
[----:B------:R-:W-:Y:S04]  /*14ce0*/  STL [R1+0xca8], R231 ;  /* 0x000ca8e701007387 */ /* 0x000fe80000100800 */
[----:B-----5:R-:W-:Y:S04]  /*14cf0*/  STL [R1+0xcac], R232 ;  /* 0x000cace801007387 */ /* 0x020fe80000100800 */
[----:B------:R-:W-:Y:S04]  /*14d00*/  STL [R1+0xca4], R233 ;  /* 0x000ca4e901007387 */ /* 0x000fe80000100800 */
[----:B------:R-:W-:Y:S04]  /*14d10*/  STL [R1+0xca0], R42 ;  /* 0x000ca02a01007387 */ /* 0x000fe80000100800 */
[----:B------:R4:W-:Y:S04]  /*14d20*/  STL [R1+0xc98], R0 ;  /* 0x000c980001007387 */ /* 0x0009e80000100800 */
[----:B--2---:R-:W-:Y:S01]  /*14d30*/  STL [R1+0xc9c], R40 ;  /* 0x000c9c2801007387 */ /* 0x004fe20000100800 */
[----:B----4-:R-:W-:-:S05]  /*14d40*/  IMAD.MOV.U32 R0, RZ, RZ, R41 ;  /* 0x000000ffff007224 */ /* 0x010fca00078e0029 */
[----:B------:R2:W-:Y:S04]  /*14d50*/  STL [R1+0xc90], R0 ;  /* 0x000c900001007387 */ /* 0x0005e80000100800 */
[----:B------:R-:W-:Y:S01]  /*14d60*/  STL [R1+0xc94], R38 ;  /* 0x000c942601007387 */ /* 0x000fe20000100800 */
[----:B--2---:R-:W-:-:S03]  /*14d70*/  IMAD.MOV.U32 R0, RZ, RZ, R39 ;  /* 0x000000ffff007224 */ /* 0x004fc600078e0027 */
[----:B------:R-:W-:Y:S04]  /*14d80*/  STL [R1+0xc8c], R36 ;  /* 0x000c8c2401007387 */ /* 0x000fe80000100800 */
[----:B------:R2:W-:Y:S02]  /*14d90*/  STL [R1+0xc88], R0 ;  /* 0x000c880001007387 */ /* 0x0005e40000100800 */
[----:B--2---:R-:W-:Y:S02]  /*14da0*/  IMAD.MOV.U32 R0, RZ, RZ, R37 ;  /* 0x000000ffff007224 */ /* 0x004fe400078e0025 */
[----:B---3--:R-:W-:Y:S04]  /*14db0*/  STL [R1+0xc84], R34 ;  /* 0x000c842201007387 */ /* 0x008fe80000100800 */
[----:B------:R2:W-:Y:S02]  /*14dc0*/  STL [R1+0xc80], R0 ;  /* 0x000c800001007387 */ /* 0x0005e40000100800 */
[----:B--2---:R-:W-:-:S05]  /*14dd0*/  IMAD.MOV.U32 R0, RZ, RZ, R35 ;  /* 0x000000ffff007224 */ /* 0x004fca00078e0023 */
[----:B------:R2:W-:Y:S04]  /*14de0*/  STL [R1+0xc78], R0 ;  /* 0x000c780001007387 */ /* 0x0005e80000100800 */
[----:B------:R-:W3:Y:S01]  /*14df0*/  LDL.LU.64 R38, [R1+0x158] ;  /* 0x0001580001267983 */ /* 0x000ee20000300a00 */
[----:B--2---:R-:W-:-:S03]  /*14e00*/  IMAD.MOV.U32 R0, RZ, RZ, R33 ;  /* 0x000000ffff007224 */ /* 0x004fc600078e0021 */
[----:B------:R2:W-:Y:S04]  /*14e10*/  STL [R1+0xc7c], R32 ;  /* 0x000c7c2001007387 */ /* 0x0005e80000100800 */
[----:B------:R4:W-:Y:S04]  /*14e20*/  STL [R1+0xc70], R0 ;  /* 0x000c700001007387 */ /* 0x0009e80000100800 */
[----:B------:R-:W5:Y:S04]  /*14e30*/  LDL.LU.64 R36, [R1+0x160] ;  /* 0x0001600001247983 */ /* 0x000f680000300a00 */
[----:B------:R-:W-:Y:S04]  /*14e40*/  STL [R1+0xc74], R246 ;  /* 0x000c74f601007387 */ /* 0x000fe80000100800 */
[----:B------:R-:W-:Y:S04]  /*14e50*/  STL [R1+0xc68], R247 ;  /* 0x000c68f701007387 */ /* 0x000fe80000100800 */
[----:B------:R-:W-:Y:S04]  /*14e60*/  STL [R1+0xc6c], R234 ;  /* 0x000c6cea01007387 */ /* 0x000fe80000100800 */
[----:B------:R-:W-:Y:S04]  /*14e70*/  STL [R1+0xc60], R235 ;  /* 0x000c60eb01007387 */ /* 0x000fe80000100800 */
[----:B------:R-:W-:Y:S04]  /*14e80*/  STL [R1+0xc64], R236 ;  /* 0x000c64ec01007387 */ /* 0x000fe80000100800 */
[----:B------:R-:W-:Y:S04]  /*14e90*/  STL [R1+0xc58], R237 ;  /* 0x000c58ed01007387 */ /* 0x000fe80000100800 */
[----:B------:R-:W5:Y:S04]  /*14ea0*/  LDL.LU.64 R44, [R1+0x168] ;  /* 0x00016800012c7983 */ /* 0x000f680000300a00 */
[----:B------:R-:W-:Y:S04]  /*14eb0*/  STL [R1+0xc5c], R238 ;  /* 0x000c5cee01007387 */ /* 0x000fe80000100800 */
[----:B------:R-:W-:Y:S04]  /*14ec0*/  STL [R1+0xc50], R239 ;  /* 0x000c50ef01007387 */ /* 0x000fe80000100800 */
[----:B------:R-:W5:Y:S04]  /*14ed0*/  LDL.LU.64 R34, [R1+0x170] ;  /* 0x0001700001227983 */ /* 0x000f680000300a00 */
[----:B------:R-:W-:Y:S04]  /*14ee0*/  STL [R1+0xc54], R240 ;  /* 0x000c54f001007387 */ /* 0x000fe80000100800 */
[----:B------:R-:W5:Y:S01]  /*14ef0*/  LDL.LU.64 R42, [R1+0x178] ;  /* 0x00017800012a7983 */ /* 0x000f620000300a00 */
[----:B--2---:R-:W-:Y:S01]  /*14f00*/  IMAD.MOV.U32 R32, RZ, RZ, R30 ;  /* 0x000000ffff207224 */ /* 0x004fe200078e001e */
[----:B------:R-:W-:-:S02]  /*14f10*/  MOV R33, R31 ;  /* 0x0000001f00217202 */ /* 0x000fc40000000f00 */
[----:B------:R-:W-:Y:S04]  /*14f20*/  STL [R1+0xc48], R241 ;  /* 0x000c48f101007387 */ /* 0x000fe80000100800 */
[----:B------:R-:W2:Y:S04]  /*14f30*/  LDL.LU.64 R30, [R1+0x180] ;  /* 0x00018000011e7983 */ /* 0x000ea80000300a00 */
[----:B------:R-:W-:Y:S04]  /*14f40*/  STL [R1+0xc4c], R242 ;  /* 0x000c4cf201007387 */ /* 0x000fe80000100800 */
[----:B------:R-:W-:Y:S04]  /*14f50*/  STL [R1+0xb74], R243 ;  /* 0x000b74f301007387 */ /* 0x000fe80000100800 */
[----:B---3--:R3:W-:Y:S01]  /*14f60*/  STL [R1+0xbac], R38 ;  /* 0x000bac2601007387 */ /* 0x0087e20000100800 */
[----:B----4-:R-:W-:-:S03]  /*14f70*/  IMAD.MOV.U32 R0, RZ, RZ, R39 ;  /* 0x000000ffff007224 */ /* 0x010fc600078e0027 */
[----:B------:R-:W4:Y:S04]  /*14f80*/  LDL.LU.64 R40, [R1+0x188] ;  /* 0x0001880001287983 */ /* 0x000f280000300a00 */
[----:B-----5:R-:W-:Y:S04]  /*14f90*/  STL [R1+0xbe4], R36 ;  /* 0x000be42401007387 */ /* 0x020fe80000100800 */
[----:B------:R5:W-:Y:S04]  /*14fa0*/  STL [R1+0xba8], R0 ;  /* 0x000ba80001007387 */ /* 0x000be80000100800 */
[----:B---3--:R-:W3:Y:S01]  /*14fb0*/  LDL.LU.64 R38, [R1+0x190] ;  /* 0x0001900001267983 */ /* 0x008ee20000300a00 */
[----:B-----5:R-:W-:-:S05]  /*14fc0*/  IMAD.MOV.U32 R0, RZ, RZ, R37 ;  /* 0x000000ffff007224 */ /* 0x020fca00078e0025 */
[----:B------:R5:W-:Y:S04]  /*14fd0*/  STL [R1+0xbe0], R0 ;  /* 0x000be00001007387 */ /* 0x000be80000100800 */
[----:B------:R-:W-:Y:S04]  /*14fe0*/  STL [R1+0xc1c], R44 ;  /* 0x000c1c2c01007387 */ /* 0x000fe80000100800 */
[----:B------:R-:W3:Y:S01]  /*14ff0*/  LDL.LU.64 R36, [R1+0x198] ;  /* 0x0001980001247983 */ /* 0x000ee20000300a00 */
[----:B-----5:R-:W-:-:S05]  /*15000*/  IMAD.MOV.U32 R0, RZ, RZ, R45 ;  /* 0x000000ffff007224 */ /* 0x020fca00078e002d */
[----:B------:R5:W-:Y:S04]  /*15010*/  STL [R1+0xc18], R0 ;  /* 0x000c180001007387 */ /* 0x000be80000100800 */
[----:B------:R1:W-:Y:S01]  /*15020*/  STL [R1+0x970], R34 ;  /* 0x0009702201007387 */ /* 0x0003e20000100800 */
[----:B-----5:R-:W-:-:S03]  /*15030*/  IMAD.MOV.U32 R0, RZ, RZ, R35 ;  /* 0x000000ffff007224 */ /* 0x020fc600078e0023 */
[----:B-1----:R-:W5:Y:S04]  /*15040*/  LDL.LU.64 R34, [R1+0x1a0] ;  /* 0x0001a00001227983 */ /* 0x002f680000300a00 */
[----:B------:R1:W-:Y:S04]  /*15050*/  STL [R1+0x96c], R0 ;  /* 0x00096c0001007387 */ /* 0x0003e80000100800 */
[----:B------:R-:W-:Y:S04]  /*15060*/  STL [R1+0x9a0], R42 ;  /* 0x0009a02a01007387 */ /* 0x000fe80000100800 */
[----:B------:R-:W5:Y:S01]  /*15070*/  LDL.LU.64 R46, [R1+0x1a8] ;  /* 0x0001a800012e7983 */ /* 0x000f620000300a00 */
[----:B-1----:R-:W-:-:S05]  /*15080*/  IMAD.MOV.U32 R0, RZ, RZ, R43 ;  /* 0x000000ffff007224 */ /* 0x002fca00078e002b */
[----:B------:R1:W-:Y:S04]  /*15090*/  STL [R1+0x99c], R0 ;  /* 0x00099c0001007387 */ /* 0x0003e80000100800 */
[----:B--2---:R2:W-:Y:S04]  /*150a0*/  STL [R1+0x9d0], R30 ;  /* 0x0009d01e01007387 */ /* 0x0045e80000100800 */
[----:B------:R-:W5:Y:S01]  /*150b0*/  LDL.LU.64 R44, [R1+0x1b0] ;  /* 0x0001b000012c7983 */ /* 0x000f620000300a00 */
[----:B-1----:R-:W-:-:S05]  /*150c0*/  IMAD.MOV.U32 R0, RZ, RZ, R31 ;  /* 0x000000ffff007224 */ /* 0x002fca00078e001f */
[----:B------:R4:W-:Y:S01]  /*150d0*/  STL [R1+0x9cc], R0 ;  /* 0x0009cc0001007387 */ /* 0x0009e20000100800 */
[----:B--2---:R-:W-:Y:S01]  /*150e0*/  IMAD.MOV.U32 R30, RZ, RZ, R28 ;  /* 0x000000ffff1e7224 */ /* 0x004fe200078e001c */
[----:B------:R-:W-:Y:S01]  /*150f0*/  MOV R31, R29 ;  /* 0x0000001d001f7202 */ /* 0x000fe20000000f00 */
[----:B------:R-:W-:Y:S02]  /*15100*/  IMAD.MOV.U32 R28, RZ, RZ, R20 ;  /* 0x000000ffff1c7224 */ /* 0x000fe400078e0014 */
[----:B------:R-:W-:Y:S02]  /*15110*/  IMAD.MOV.U32 R29, RZ, RZ, R21 ;  /* 0x000000ffff1d7224 */ /* 0x000fe400078e0015 */
[----:B------:R-:W2:Y:S01]  /*15120*/  LDL.LU.64 R20, [R1+0x1b8] ;  /* 0x0001b80001147983 */ /* 0x000ea20000300a00 */
[----:B----4-:R-:W-:-:S03]  /*15130*/  IMAD.MOV.U32 R0, RZ, RZ, R41 ;  /* 0x000000ffff007224 */ /* 0x010fc600078e0029 */
[----:B------:R-:W-:Y:S04]  /*15140*/  STL [R1+0xa00], R40 ;  /* 0x000a002801007387 */ /* 0x000fe80000100800 */
[----:B------:R1:W-:Y:S04]  /*15150*/  STL [R1+0x9fc], R0 ;  /* 0x0009fc0001007387 */ /* 0x0003e80000100800 */
[----:B---3--:R-:W-:Y:S01]  /*15160*/  STL [R1+0xa30], R38 ;  /* 0x000a302601007387 */ /* 0x008fe20000100800 */
[----:B-1----:R-:W-:-:S03]  /*15170*/  IMAD.MOV.U32 R0, RZ, RZ, R39 ;  /* 0x000000ffff007224 */ /* 0x002fc600078e0027 */
[----:B------:R-:W3:Y:S04]  /*15180*/  LDL.LU.64 R42, [R1+0x1c0] ;  /* 0x0001c000012a7983 */ /* 0x000ee80000300a00 */
[----:B------:R1:W-:Y:S04]  /*15190*/  STL [R1+0xa2c], R0 ;  /* 0x000a2c0001007387 */ /* 0x0003e80000100800 */
[----:B------:R4:W-:Y:S04]  /*151a0*/  STL [R1+0xa60], R36 ;  /* 0x000a602401007387 */ /* 0x0009e80000100800 */
[----:B------:R-:W3:Y:S01]  /*151b0*/  LDL.LU.64 R40, [R1+0x1c8] ;  /* 0x0001c80001287983 */ /* 0x000ee20000300a00 */
[----:B-1----:R-:W-:-:S03]  /*151c0*/  IMAD.MOV.U32 R0, RZ, RZ, R37 ;  /* 0x000000ffff007224 */ /* 0x002fc600078e0025 */
[----:B------:R-:W3:Y:S04]  /*151d0*/  LDL.LU.64 R38, [R1+0x1d0] ;  /* 0x0001d00001267983 */ /* 0x000ee80000300a00 */
[----:B------:R1:W-:Y:S04]  /*151e0*/  STL [R1+0xa5c], R0 ;  /* 0x000a5c0001007387 */ /* 0x0003e80000100800 */
[----:B-----5:R5:W-:Y:S04]  /*151f0*/  STL [R1+0xa90], R34 ;  /* 0x000a902201007387 */ /* 0x020be80000100800 */
[----:B----4-:R-:W4:Y:S01]  /*15200*/  LDL.LU.64 R36, [R1+0x1d8] ;  /* 0x0001d80001247983 */ /* 0x010f220000300a00 */
[----:B-1----:R-:W-:-:S03]  /*15210*/  IMAD.MOV.U32 R0, RZ, RZ, R35 ;  /* 0x000000ffff007224 */ /* 0x002fc600078e0023 */
[----:B-----5:R-:W5:Y:S04]  /*15220*/  LDL.LU.64 R34, [R1+0x1e0] ;  /* 0x0001e00001227983 */ /* 0x020f680000300a00 */
[----:B------:R1:W-:Y:S04]  /*15230*/  STL [R1+0xa8c], R0 ;  /* 0x000a8c0001007387 */ /* 0x0003e80000100800 */
[----:B------:R-:W-:Y:S01]  /*15240*/  STL [R1+0xac0], R46 ;  /* 0x000ac02e01007387 */ /* 0x000fe20000100800 */
[----:B-1----:R-:W-:-:S05]  /*15250*/  IMAD.MOV.U32 R0, RZ, RZ, R47 ;  /* 0x000000ffff007224 */ /* 0x002fca00078e002f */
[----:B------:R1:W-:Y:S04]  /*15260*/  STL [R1+0xabc], R0 ;  /* 0x000abc0001007387 */ /* 0x0003e80000100800 */
[----:B------:R-:W-:Y:S01]  /*15270*/  STL [R1+0xaf0], R44 ;  /* 0x000af02c01007387 */ /* 0x000fe20000100800 */
[----:B-1----:R-:W-:-:S05]  /*15280*/  MOV R0, R45 ;  /* 0x0000002d00007202 */ /* 0x002fca0000000f00 */
[----:B------:R1:W-:Y:S04]  /*15290*/  STL [R1+0xaec], R0 ;  /* 0x000aec0001007387 */ /* 0x0003e80000100800 */
[----:B--2---:R2:W-:Y:S01]  /*152a0*/  STL [R1+0xb20], R20 ;  /* 0x000b201401007387 */ /* 0x0045e20000100800 */
[----:B-1----:R-:W-:-:S03]  /*152b0*/  IMAD.MOV.U32 R0, RZ, RZ, R21 ;  /* 0x000000ffff007224 */ /* 0x002fc600078e0015 */
[----:B--2---:R-:W2:Y:S04]  /*152c0*/  LDL.LU.64 R20, [R1+0x210] ;  /* 0x0002100001147983 */ /* 0x004ea80000300a00 */
[----:B------:R3:W-:Y:S02]  /*152d0*/  STL [R1+0xb1c], R0 ;  /* 0x000b1c0001007387 */ /* 0x0007e40000100800 */
[----:B---3--:R-:W-:Y:S02]  /*152e0*/  IMAD.MOV.U32 R0, RZ, RZ, R43 ;  /* 0x000000ffff007224 */ /* 0x008fe400078e002b */
[----:B------:R-:W-:Y:S04]  /*152f0*/  STL [R1+0xb50], R42 ;  /* 0x000b502a01007387 */ /* 0x000fe80000100800 */
[----:B------:R1:W-:Y:S02]  /*15300*/  STL [R1+0xb4c], R0 ;  /* 0x000b4c0001007387 */ /* 0x0003e40000100800 */
[----:B-1----:R-:W-:-:S02]  /*15310*/  IMAD.MOV.U32 R0, RZ, RZ, R41 ;  /* 0x000000ffff007224 */ /* 0x002fc400078e0029 */
[----:B------:R-:W-:Y:S04]  /*15320*/  STL [R1+0xb84], R40 ;  /* 0x000b842801007387 */ /* 0x000fe80000100800 */
[----:B------:R1:W-:Y:S04]  /*15330*/  STL [R1+0xb80], R0 ;  /* 0x000b800001007387 */ /* 0x0003e80000100800 */
[----:B------:R-:W-:Y:S01]  /*15340*/  STL [R1+0xbbc], R38 ;  /* 0x000bbc2601007387 */ /* 0x000fe20000100800 */
[----:B-1----:R-:W-:-:S05]  /*15350*/  IMAD.MOV.U32 R0, RZ, RZ, R39 ;  /* 0x000000ffff007224 */ /* 0x002fca00078e0027 */
[----:B------:R1:W-:Y:S04]  /*15360*/  STL [R1+0xbb8], R0 ;  /* 0x000bb80001007387 */ /* 0x0003e80000100800 */
[----:B----4-:R-:W-:Y:S01]  /*15370*/  STL [R1+0xbf4], R36 ;  /* 0x000bf42401007387 */ /* 0x010fe20000100800 */
[----:B-1----:R-:W-:-:S05]  /*15380*/  IMAD.MOV.U32 R0, RZ, RZ, R37 ;  /* 0x000000ffff007224 */ /* 0x002fca00078e0025 */
[----:B------:R1:W-:Y:S04]  /*15390*/  STL [R1+0xbf0], R0 ;  /* 0x000bf00001007387 */ /* 0x0003e80000100800 */
[----:B-----5:R-:W-:Y:S01]  /*153a0*/  STL [R1+0xc2c], R34 ;  /* 0x000c2c2201007387 */ /* 0x020fe20000100800 */
[----:B-1----:R-:W-:-:S05]  /*153b0*/  IMAD.MOV.U32 R0, RZ, RZ, R35 ;  /* 0x000000ffff007224 */ /* 0x002fca00078e0023 */
[----:B------:R1:W-:Y:S04]  /*153c0*/  STL [R1+0xc28], R0 ;  /* 0x000c280001007387 */ /* 0x0003e80000100800 */
[----:B------:R-:W-:Y:S01]  /*153d0*/  STL [R1+0x950], R32 ;  /* 0x0009502001007387 */ /* 0x000fe20000100800 */
[----:B-1----:R-:W-:-:S05]  /*153e0*/  IMAD.MOV.U32 R0, RZ, RZ, R33 ;  /* 0x000000ffff007224 */ /* 0x002fca00078e0021 */
[----:B------:R1:W-:Y:S04]  /*153f0*/  STL [R1+0x94c], R0 ;  /* 0x00094c0001007387 */ /* 0x0003e80000100800 */
[----:B------:R-:W-:Y:S01]  /*15400*/  STL [R1+0x980], R30 ;  /* 0x0009801e01007387 */ /* 0x000fe20000100800 */
[----:B-1----:R-:W-:-:S05]  /*15410*/  MOV R0, R31 ;  /* 0x0000001f00007202 */ /* 0x002fca0000000f00 */
[----:B------:R1:W-:Y:S04]  /*15420*/  STL [R1+0x97c], R0 ;  /* 0x00097c0001007387 */ /* 0x0003e80000100800 */
[----:B------:R-:W-:Y:S01]  /*15430*/  STL [R1+0x9b0], R28 ;  /* 0x0009b01c01007387 */ /* 0x000fe20000100800 */
[----:B-1----:R-:W-:-:S05]  /*15440*/  IMAD.MOV.U32 R0, RZ, RZ, R29 ;  /* 0x000000ffff007224 */ /* 0x002fca00078e001d */
[----:B------:R1:W-:Y:S04]  /*15450*/  STL [R1+0x9ac], R0 ;  /* 0x0009ac0001007387 */ /* 0x0003e80000100800 */
[----:B------:R-:W-:Y:S01]  /*15460*/  STL [R1+0x9e0], R26 ;  /* 0x0009e01a01007387 */ /* 0x000fe20000100800 */
[----:B-1----:R-:W-:-:S05]  /*15470*/  IMAD.MOV.U32 R0, RZ, RZ, R27 ;  /* 0x000000ffff007224 */ /* 0x002fca00078e001b */
[----:B------:R1:W-:Y:S04]  /*15480*/  STL [R1+0x9dc], R0 ;  /* 0x0009dc0001007387 */ /* 0x0003e80000100800 */
[----:B------:R-:W-:Y:S01]  /*15490*/  STL [R1+0xa10], R24 ;  /* 0x000a101801007387 */ /* 0x000fe20000100800 */
[----:B-1----:R-:W-:-:S05]  /*154a0*/  IMAD.MOV.U32 R0, RZ, RZ, R25 ;  /* 0x000000ffff007224 */ /* 0x002fca00078e0019 */
[----:B------:R1:W-:Y:S04]  /*154b0*/  STL [R1+0xa0c], R0 ;  /* 0x000a0c0001007387 */ /* 0x0003e80000100800 */
[----:B--2---:R2:W-:Y:S01]  /*154c0*/  STL [R1+0xa40], R20 ;  /* 0x000a401401007387 */ /* 0x0045e20000100800 */
[----:B-1----:R-:W-:-:S03]  /*154d0*/  IMAD.MOV.U32 R0, RZ, RZ, R21 ;  /* 0x000000ffff007224 */ /* 0x002fc600078e0015 */
[----:B--2---:R-:W2:Y:S04]  /*154e0*/  LDL.LU.64 R20, [R1+0x248] ;  /* 0x0002480001147983 */ /* 0x004ea80000300a00 */
[----:B------:R1:W-:Y:S04]  /*154f0*/  STL [R1+0xa3c], R0 ;  /* 0x000a3c0001007387 */ /* 0x0003e80000100800 */
[----:B------:R3:W-:Y:S01]  /*15500*/  STL [R1+0xa70], R6 ;  /* 0x000a700601007387 */ /* 0x0007e20000100800 */
[----:B-1----:R-:W-:-:S03]  /*15510*/  IMAD.MOV.U32 R0, RZ, RZ, R7 ;  /* 0x000000ffff007224 */ /* 0x002fc600078e0007 */
[----:B---3--:R-:W3:Y:S04]  /*15520*/  LDL.LU.64 R6, [R1+0x250] ;  /* 0x0002500001067983 */ /* 0x008ee80000300a00 */
[----:B------:R1:W-:Y:S04]  /*15530*/  STL [R1+0xa6c], R0 ;  /* 0x000a6c0001007387 */ /* 0x0003e80000100800 */
[----:B------:R4:W-:Y:S01]  /*15540*/  STL [R1+0xaa0], R4 ;  /* 0x000aa00401007387 */ /* 0x0009e20000100800 */
[----:B-1----:R-:W-:-:S03]  /*15550*/  IMAD.MOV.U32 R0, RZ, RZ, R5 ;  /* 0x000000ffff007224 */ /* 0x002fc600078e0005 */
[----:B----4-:R-:W4:Y:S04]  /*15560*/  LDL.LU.64 R4, [R1+0x258] ;  /* 0x0002580001047983 */ /* 0x010f280000300a00 */
[----:B------:R1:W-:Y:S04]  /*15570*/  STL [R1+0xa9c], R0 ;  /* 0x000a9c0001007387 */ /* 0x0003e80000100800 */
[----:B------:R5:W-:Y:S01]  /*15580*/  STL [R1+0xad0], R18 ;  /* 0x000ad01201007387 */ /* 0x000be20000100800 */
[----:B-1----:R-:W-:-:S03]  /*15590*/  IMAD.MOV.U32 R0, RZ, RZ, R19 ;  /* 0x000000ffff007224 */ /* 0x002fc600078e0013 */
[----:B-----5:R-:W5:Y:S04]  /*155a0*/  LDL.LU.64 R18, [R1+0x260] ;  /* 0x0002600001127983 */ /* 0x020f680000300a00 */
[----:B------:R1:W-:Y:S04]  /*155b0*/  STL [R1+0xacc], R0 ;  /* 0x000acc0001007387 */ /* 0x0003e80000100800 */
[----:B------:R1:W-:Y:S02]  /*155c0*/  STL [R1+0xb00], R2 ;  /* 0x000b000201007387 */ /* 0x0003e40000100800 */
[----:B-1----:R-:W-:-:S02]  /*155d0*/  MOV R0, R3 ;  /* 0x0000000300007202 */ /* 0x002fc40000000f00 */
[----:B------:R-:W5:Y:S04]  /*155e0*/  LDL.LU.64 R2, [R1+0x268] ;  /* 0x0002680001027983 */ /* 0x000f680000300a00 */
[----:B------:R1:W-:Y:S04]  /*155f0*/  STL [R1+0xafc], R0 ;  /* 0x000afc0001007387 */ /* 0x0003e80000100800 */
[----:B------:R1:W-:Y:S02]  /*15600*/  STL [R1+0xb30], R16 ;  /* 0x000b301001007387 */ /* 0x0003e40000100800 */
[----:B-1----:R-:W-:-:S02]  /*15610*/  IMAD.MOV.U32 R0, RZ, RZ, R17 ;  /* 0x000000ffff007224 */ /* 0x002fc400078e0011 */
        /* <DEDUP_REMOVED lines=10> */
[----:B------:R-:W-:Y:S04]  /*156c0*/  STL [R1+0xbcc], R22 ;  /* 0x000bcc1601007387 */ /* 0x000fe80000100800 */
[----:B------:R-:W5:Y:S01]  /*156d0*/  LDL.LU.64 R24, [R1+0x288] ;  /* 0x0002880001187983 */ /* 0x000f620000300a00 */
[----:B-1----:R-:W-:-:S05]  /*156e0*/  IMAD.MOV.U32 R0, RZ, RZ, R23 ;  /* 0x000000ffff007224 */ /* 0x002fca00078e0017 */
[----:B------:R1:W-:Y:S04]  /*156f0*/  STL [R1+0xbc8], R0 ;  /* 0x000bc80001007387 */ /* 0x0003e80000100800 */
[----:B------:R1:W-:Y:S02]  /*15700*/  STL [R1+0xc04], R10 ;  /* 0x000c040a01007387 */ /* 0x0003e40000100800 */
[----:B-1----:R-:W-:Y:S02]  /*15710*/  IMAD.MOV.U32 R0, RZ, RZ, R11 ;  /* 0x000000ffff007224 */ /* 0x002fe400078e000b */
[----:B------:R-:W5:Y:S04]  /*15720*/  LDL.LU.64 R10, [R1+0x290] ;  /* 0x00029000010a7983 */ /* 0x000f680000300a00 */
[----:B------:R1:W-:Y:S04]  /*15730*/  STL [R1+0xc00], R0 ;  /* 0x000c000001007387 */ /* 0x0003e80000100800 */
[----:B------:R1:W-:Y:S02]  /*15740*/  STL [R1+0xc3c], R8 ;  /* 0x000c3c0801007387 */ /* 0x0003e40000100800 */
[----:B-1----:R-:W-:-:S02]  /*15750*/  IMAD.MOV.U32 R0, RZ, RZ, R9 ;  /* 0x000000ffff007224 */ /* 0x002fc400078e0009 */
[----:B------:R-:W5:Y:S04]  /*15760*/  LDL.LU.64 R8, [R1+0x298] ;  /* 0x0002980001087983 */ /* 0x000f680000300a00 */
[----:B------:R1:W-:Y:S04]  /*15770*/  STL [R1+0xc38], R0 ;  /* 0x000c380001007387 */ /* 0x0003e80000100800 */
[----:B--2---:R-:W-:Y:S01]  /*15780*/  STL [R1+0x940], R20 ;  /* 0x0009401401007387 */ /* 0x004fe20000100800 */
[----:B-1----:R-:W-:-:S03]  /*15790*/  IMAD.MOV.U32 R0, RZ, RZ, R21 ;  /* 0x000000ffff007224 */ /* 0x002fc600078e0015 */
[----:B------:R-:W2:Y:S04]  /*157a0*/  LDL.LU.64 R22, [R1+0x2a0] ;  /* 0x0002a00001167983 */ /* 0x000ea80000300a00 */
[----:B------:R1:W-:Y:S04]  /*157b0*/  STL [R1+0x93c], R0 ;  /* 0x00093c0001007387 */ /* 0x0003e80000100800 */
[----:B---3--:R3:W-:Y:S01]  /*157c0*/  STL [R1+0x948], R6 ;  /* 0x0009480601007387 */ /* 0x0087e20000100800 */
[----:B-1----:R-:W-:-:S03]  /*157d0*/  MOV R0, R7 ;  /* 0x0000000700007202 */ /* 0x002fc60000000f00 */
[----:B---3--:R-:W3:Y:S04]  /*157e0*/  LDL.LU.64 R6, [R1+0x2a8] ;  /* 0x0002a80001067983 */ /* 0x008ee80000300a00 */
[----:B------:R1:W-:Y:S04]  /*157f0*/  STL [R1+0x944], R0 ;  /* 0x0009440001007387 */ /* 0x0003e80000100800 */
[----:B----4-:R4:W-:Y:S01]  /*15800*/  STL [R1+0x960], R4 ;  /* 0x0009600401007387 */ /* 0x0109e20000100800 */
[----:B-1----:R-:W-:-:S03]  /*15810*/  IMAD.MOV.U32 R0, RZ, RZ, R5 ;  /* 0x000000ffff007224 */ /* 0x002fc600078e0005 */
[----:B----4-:R-:W4:Y:S04]  /*15820*/  LDL.LU.64 R4, [R1+0x2b0] ;  /* 0x0002b00001047983 */ /* 0x010f280000300a00 */
[----:B------:R1:W-:Y:S04]  /*15830*/  STL [R1+0x95c], R0 ;  /* 0x00095c0001007387 */ /* 0x0003e80000100800 */
[----:B-----5:R-:W-:Y:S04]  /*15840*/  STL [R1+0x990], R18 ;  /* 0x0009901201007387 */ /* 0x020fe80000100800 */
[----:B------:R-:W5:Y:S01]  /*15850*/  LDL.LU.64 R20, [R1+0x2b8] ;  /* 0x0002b80001147983 */ /* 0x000f620000300a00 */
[----:B-1----:R-:W-:-:S05]  /*15860*/  IMAD.MOV.U32 R0, RZ, RZ, R19 ;  /* 0x000000ffff007224 */ /* 0x002fca00078e0013 */
[----:B------:R1:W-:Y:S02]  /*15870*/  STL [R1+0x98c], R0 ;  /* 0x00098c0001007387 */ /* 0x0003e40000100800 */
[----:B-1----:R-:W-:Y:S02]  /*15880*/  IMAD.MOV.U32 R0, RZ, RZ, R3 ;  /* 0x000000ffff007224 */ /* 0x002fe400078e0003 */
[----:B------:R1:W-:Y:S04]  /*15890*/  STL [R1+0x9c0], R2 ;  /* 0x0009c00201007387 */ /* 0x0003e80000100800 */
[----:B-1----:R-:W5:Y:S04]  /*158a0*/  LDL.LU.64 R2, [R1+0x2c0] ;  /* 0x0002c00001027983 */ /* 0x002f680000300a00 */
[----:B------:R1:W-:Y:S04]  /*158b0*/  STL [R1+0x9bc], R0 ;  /* 0x0009bc0001007387 */ /* 0x0003e80000100800 */
[----:B------:R1:W-:Y:S04]  /*158c0*/  STL [R1+0x9f0], R16 ;  /* 0x0009f01001007387 */ /* 0x0003e80000100800 */
[----:B------:R-:W5:Y:S01]  /*158d0*/  LDL.LU.64 R18, [R1+0x2c8] ;  /* 0x0002c80001127983 */ /* 0x000f620000300a00 */
[----:B-1----:R-:W-:-:S03]  /*158e0*/  IMAD.MOV.U32 R0, RZ, RZ, R17 ;  /* 0x000000ffff007224 */ /* 0x002fc600078e0011 */
[----:B------:R-:W-:Y:S04]  /*158f0*/  STL [R1+0xa20], R14 ;  /* 0x000a200e01007387 */ /* 0x000fe80000100800 */
        /* <DEDUP_REMOVED lines=12> */
[----:B------:R1:W-:Y:S02]  /*159c0*/  STL [R1+0xa7c], R0 ;  /* 0x000a7c0001007387 */ /* 0x0003e40000100800 */
[----:B-1----:R-:W-:Y:S02]  /*159d0*/  MOV R0, R11 ;  /* 0x0000000b00007202 */ /* 0x002fe40000000f00 */
[----:B------:R-:W5:Y:S04]  /*159e0*/  LDL.LU.64 R10, [R1+0x2e8] ;  /* 0x0002e800010a7983 */ /* 0x000f680000300a00 */
[----:B------:R1:W-:Y:S04]  /*159f0*/  STL [R1+0xaac], R0 ;  /* 0x000aac0001007387 */ /* 0x0003e80000100800 */
[----:B------:R1:W-:Y:S02]  /*15a00*/  STL [R1+0xae0], R8 ;  /* 0x000ae00801007387 */ /* 0x0003e40000100800 */
[----:B-1----:R-:W-:-:S02]  /*15a10*/  IMAD.MOV.U32 R0, RZ, RZ, R9 ;  /* 0x000000ffff007224 */ /* 0x002fc400078e0009 */
[----:B------:R-:W5:Y:S04]  /*15a20*/  LDL.LU.64 R8, [R1+0x2f0] ;  /* 0x0002f00001087983 */ /* 0x000f680000300a00 */
[----:B------:R2:W-:Y:S02]  /*15a30*/  STL [R1+0xadc], R0 ;  /* 0x000adc0001007387 */ /* 0x0005e40000100800 */
[----:B--2---:R-:W-:Y:S02]  /*15a40*/  IMAD.MOV.U32 R0, RZ, RZ, R23 ;  /* 0x000000ffff007224 */ /* 0x004fe400078e0017 */
[----:B------:R1:W-:Y:S04]  /*15a50*/  STL [R1+0xb10], R22 ;  /* 0x000b101601007387 */ /* 0x0003e80000100800 */
[----:B-1----:R-:W2:Y:S04]  /*15a60*/  LDL.LU.64 R22, [R1+0x2f8] ;  /* 0x0002f80001167983 */ /* 0x002ea80000300a00 */
[----:B------:R1:W-:Y:S04]  /*15a70*/  STL [R1+0xb0c], R0 ;  /* 0x000b0c0001007387 */ /* 0x0003e80000100800 */
[----:B---3--:R3:W-:Y:S01]  /*15a80*/  STL [R1+0xb40], R6 ;  /* 0x000b400601007387 */ /* 0x0087e20000100800 */
[----:B-1----:R-:W-:-:S03]  /*15a90*/  IMAD.MOV.U32 R0, RZ, RZ, R7 ;  /* 0x000000ffff007224 */ /* 0x002fc600078e0007 */
[----:B---3--:R-:W3:Y:S04]  /*15aa0*/  LDL.LU.64 R6, [R1+0x300] ;  /* 0x0003000001067983 */ /* 0x008ee80000300a00 */
[----:B------:R1:W-:Y:S04]  /*15ab0*/  STL [R1+0xb3c], R0 ;  /* 0x000b3c0001007387 */ /* 0x0003e80000100800 */
[----:B----4-:R4:W-:Y:S01]  /*15ac0*/  STL [R1+0xb70], R4 ;  /* 0x000b700401007387 */ /* 0x0109e20000100800 */
[----:B-1----:R-:W-:-:S03]  /*15ad0*/  IMAD.MOV.U32 R0, RZ, RZ, R5 ;  /* 0x000000ffff007224 */ /* 0x002fc600078e0005 */
[----:B----4-:R-:W4:Y:S04]  /*15ae0*/  LDL.LU.64 R4, [R1+0x308] ;  /* 0x0003080001047983 */ /* 0x010f280000300a00 */
[----:B------:R1:W-:Y:S04]  /*15af0*/  STL [R1+0xb6c], R0 ;  /* 0x000b6c0001007387 */ /* 0x0003e80000100800 */
[----:B-----5:R5:W-:Y:S01]  /*15b00*/  STL [R1+0xba4], R20 ;  /* 0x000ba41401007387 */ /* 0x020be20000100800 */
[----:B-1----:R-:W-:-:S03]  /*15b10*/  IMAD.MOV.U32 R0, RZ, RZ, R21 ;  /* 0x000000ffff007224 */ /* 0x002fc600078e0015 */
[----:B-----5:R-:W5:Y:S04]  /*15b20*/  LDL.LU.64 R20, [R1+0x310] ;  /* 0x0003100001147983 */ /* 0x020f680000300a00 */
[----:B------:R1:W-:Y:S04]  /*15b30*/  STL [R1+0xba0], R0 ;  /* 0x000ba00001007387 */ /* 0x0003e80000100800 */
[----:B------:R1:W-:Y:S02]  /*15b40*/  STL [R1+0xbdc], R2 ;  /* 0x000bdc0201007387 */ /* 0x0003e40000100800 */
[----:B-1----:R-:W-:-:S02]  /*15b50*/  IMAD.MOV.U32 R0, RZ, RZ, R3 ;  /* 0x000000ffff007224 */ /* 0x002fc400078e0003 */
[----:B------:R-:W-:Y:S04]  /*15b60*/  STL [R1+0xc14], R18 ;  /* 0x000c141201007387 */ /* 0x000fe80000100800 */
[----:B------:R1:W-:Y:S04]  /*15b70*/  STL [R1+0xbd8], R0 ;  /* 0x000bd80001007387 */ /* 0x0003e80000100800 */
[----:B------:R-:W5:Y:S01]  /*15b80*/  LDL.LU.64 R2, [R1+0x318] ;  /* 0x0003180001027983 */ /* 0x000f620000300a00 */
[----:B-1----:R-:W-:-:S03]  /*15b90*/  IMAD.MOV.U32 R0, RZ, RZ, R19 ;  /* 0x000000ffff007224 */ /* 0x002fc600078e0013 */
[----:B------:R-:W-:Y:S04]  /*15ba0*/  STL [R1+0x968], R16 ;  /* 0x0009681001007387 */ /* 0x000fe80000100800 */
[----:B------:R1:W-:Y:S04]  /*15bb0*/  STL [R1+0xc10], R0 ;  /* 0x000c100001007387 */ /* 0x0003e80000100800 */
[----:B------:R-:W5:Y:S01]  /*15bc0*/  LDL.LU.64 R18, [R1+0x320] ;  /* 0x0003200001127983 */ /* 0x000f620000300a00 */
[----:B-1----:R-:W-:-:S03]  /*15bd0*/  MOV R0, R17 ;  /* 0x0000001100007202 */ /* 0x002fc60000000f00 */
[----:B------:R-:W-:Y:S04]  /*15be0*/  STL [R1+0x998], R14 ;  /* 0x0009980e01007387 */ /* 0x000fe80000100800 */
[----:B------:R1:W-:Y:S04]  /*15bf0*/  STL [R1+0x964], R0 ;  /* 0x0009640001007387 */ /* 0x0003e80000100800 */
[----:B------:R-:W5:Y:S01]  /*15c00*/  LDL.LU.64 R16, [R1+0x328] ;  /* 0x0003280001107983 */ /* 0x000f620000300a00 */
[----:B-1----:R-:W-:-:S03]  /*15c10*/  IMAD.MOV.U32 R0, RZ, RZ, R15 ;  /* 0x000000ffff007224 */ /* 0x002fc600078e000f */
[----:B------:R-:W-:Y:S04]  /*15c20*/  STL [R1+0x9c8], R12 ;  /* 0x0009c80c01007387 */ /* 0x000fe80000100800 */
[----:B------:R1:W-:Y:S04]  /*15c30*/  STL [R1+0x994], R0 ;  /* 0x0009940001007387 */ /* 0x0003e80000100800 */
[----:B------:R-:W5:Y:S04]  /*15c40*/  LDL.LU.64 R14, [R1+0x330] ;  /* 0x00033000010e7983 */ /* 0x000f680000300a00 */
[----:B------:R-:W5:Y:S01]  /*15c50*/  LDL.LU.64 R24, [R1+0x338] ;  /* 0x0003380001187983 */ /* 0x000f620000300a00 */
[----:B-1----:R-:W-:-:S05]  /*15c60*/  IMAD.MOV.U32 R0, RZ, RZ, R13 ;  /* 0x000000ffff007224 */ /* 0x002fca00078e000d */
[----:B------:R1:W-:Y:S04]  /*15c70*/  STL [R1+0x9c4], R0 ;  /* 0x0009c40001007387 */ /* 0x0003e80000100800 */
[----:B------:R-:W-:Y:S01]  /*15c80*/  STL [R1+0x9f8], R10 ;  /* 0x0009f80a01007387 */ /* 0x000fe20000100800 */
[----:B-1----:R-:W-:-:S03]  /*15c90*/  IMAD.MOV.U32 R0, RZ, RZ, R11 ;  /* 0x000000ffff007224 */ /* 0x002fc600078e000b */
[----:B------:R-:W5:Y:S04]  /*15ca0*/  LDL.LU.64 R12, [R1+0x340] ;  /* 0x00034000010c7983 */ /* 0x000f680000300a00 */
[----:B------:R1:W-:Y:S02]  /*15cb0*/  STL [R1+0x9f4], R0 ;  /* 0x0009f40001007387 */ /* 0x0003e40000100800 */
[----:B-1----:R-:W-:Y:S02]  /*15cc0*/  IMAD.MOV.U32 R0, RZ, RZ, R9 ;  /* 0x000000ffff007224 */ /* 0x002fe400078e0009 */
[----:B------:R-:W-:Y:S04]  /*15cd0*/  STL [R1+0xa28], R8 ;  /* 0x000a280801007387 */ /* 0x000fe80000100800 */
[----:B------:R-:W5:Y:S04]  /*15ce0*/  LDL.LU.64 R10, [R1+0x348] ;  /* 0x00034800010a7983 */ /* 0x000f680000300a00 */
[----:B------:R1:W-:Y:S04]  /*15cf0*/  STL [R1+0xa24], R0 ;  /* 0x000a240001007387 */ /* 0x0003e80000100800 */
[----:B--2---:R2:W-:Y:S01]  /*15d00*/  STL [R1+0xa58], R22 ;  /* 0x000a581601007387 */ /* 0x0045e20000100800 */
[----:B-1----:R-:W-:-:S03]  /*15d10*/  IMAD.MOV.U32 R0, RZ, RZ, R23 ;  /* 0x000000ffff007224 */ /* 0x002fc600078e0017 */
[----:B------:R-:W5:Y:S04]  /*15d20*/  LDL.LU.64 R8, [R1+0x350] ;  /* 0x0003500001087983 */ /* 0x000f680000300a00 */
[----:B---3--:R-:W-:Y:S04]  /*15d30*/  STL [R1+0xa88], R6 ;  /* 0x000a880601007387 */ /* 0x008fe80000100800 */
[----:B------:R1:W-:Y:S04]  /*15d40*/  STL [R1+0xa54], R0 ;  /* 0x000a540001007387 */ /* 0x0003e80000100800 */
[----:B--2---:R-:W2:Y:S01]  /*15d50*/  LDL.LU.64 R22, [R1+0x358] ;  /* 0x0003580001167983 */ /* 0x004ea20000300a00 */
[----:B-1----:R-:W-:-:S03]  /*15d60*/  IMAD.MOV.U32 R0, RZ, RZ, R7 ;  /* 0x000000ffff007224 */ /* 0x002fc600078e0007 */
[----:B----4-:R-:W-:Y:S04]  /*15d70*/  STL [R1+0xab8], R4 ;  /* 0x000ab80401007387 */ /* 0x010fe80000100800 */
[----:B------:R1:W-:Y:S04]  /*15d80*/  STL [R1+0xa84], R0 ;  /* 0x000a840001007387 */ /* 0x0003e80000100800 */
[----:B------:R-:W3:Y:S01]  /*15d90*/  LDL.LU.64 R6, [R1+0x360] ;  /* 0x0003600001067983 */ /* 0x000ee20000300a00 */
[----:B-1----:R-:W-:-:S03]  /*15da0*/  IMAD.MOV.U32 R0, RZ, RZ, R5 ;  /* 0x000000ffff007224 */ /* 0x002fc600078e0005 */
[----:B-----5:R-:W-:Y:S04]  /*15db0*/  STL [R1+0xae8], R20 ;  /* 0x000ae81401007387 */ /* 0x020fe80000100800 */
[----:B------:R1:W-:Y:S04]  /*15dc0*/  STL [R1+0xab4], R0 ;  /* 0x000ab40001007387 */ /* 0x0003e80000100800 */
[----:B------:R-:W4:Y:S01]  /*15dd0*/  LDL.LU.64 R4, [R1+0x368] ;  /* 0x0003680001047983 */ /* 0x000f220000300a00 */
[----:B-1----:R-:W-:-:S03]  /*15de0*/  MOV R0, R21 ;  /* 0x0000001500007202 */ /* 0x002fc60000000f00 */
        /* <DEDUP_REMOVED lines=21> */
[----:B------:R1:W-:Y:S02]  /*15f40*/  STL [R1+0xbe8], R0 ;  /* 0x000be80001007387 */ /* 0x0003e40000100800 */
[----:B-1----:R-:W-:Y:S02]  /*15f50*/  IMAD.MOV.U32 R0, RZ, RZ, R13 ;  /* 0x000000ffff007224 */ /* 0x002fe400078e000d */
[----:B------:R-:W5:Y:S04]  /*15f60*/  LDL.LU.64 R12, [R1+0x3b8] ;  /* 0x0003b800010c7983 */ /* 0x000f680000300a00 */
[----:B------:R1:W-:Y:S04]  /*15f70*/  STL [R1+0xc20], R0 ;  /* 0x000c200001007387 */ /* 0x0003e80000100800 */
[----:B------:R1:W-:Y:S02]  /*15f80*/  STL [R1+0x978], R10 ;  /* 0x0009780a01007387 */ /* 0x0003e40000100800 */
[----:B-1----:R-:W-:-:S02]  /*15f90*/  IMAD.MOV.U32 R0, RZ, RZ, R11 ;  /* 0x000000ffff007224 */ /* 0x002fc400078e000b */
[----:B------:R-:W-:Y:S04]  /*15fa0*/  STL [R1+0x9a8], R8 ;  /* 0x0009a80801007387 */ /* 0x000fe80000100800 */
[----:B------:R1:W-:Y:S04]  /*15fb0*/  STL [R1+0x974], R0 ;  /* 0x0009740001007387 */ /* 0x0003e80000100800 */
[----:B------:R-:W5:Y:S01]  /*15fc0*/  LDL.LU.64 R10, [R1+0x3b0] ;  /* 0x0003b000010a7983 */ /* 0x000f620000300a00 */
[----:B-1----:R-:W-:-:S03]  /*15fd0*/  MOV R0, R9 ;  /* 0x0000000900007202 */ /* 0x002fc60000000f00 */
[----:B--2---:R-:W-:Y:S04]  /*15fe0*/  STL [R1+0x9d8], R22 ;  /* 0x0009d81601007387 */ /* 0x004fe80000100800 */
[----:B------:R1:W-:Y:S04]  /*15ff0*/  STL [R1+0x9a4], R0 ;  /* 0x0009a40001007387 */ /* 0x0003e80000100800 */
[----:B------:R-:W2:Y:S01]  /*16000*/  LDL.LU.64 R8, [R1+0x3a8] ;  /* 0x0003a80001087983 */ /* 0x000ea20000300a00 */
[----:B-1----:R-:W-:-:S03]  /*16010*/  IMAD.MOV.U32 R0, RZ, RZ, R23 ;  /* 0x000000ffff007224 */ /* 0x002fc600078e0017 */
[----:B---3--:R-:W-:Y:S04]  /*16020*/  STL [R1+0xa08], R6 ;  /* 0x000a080601007387 */ /* 0x008fe80000100800 */
[----:B------:R1:W-:Y:S02]  /*16030*/  STL [R1+0x9d4], R0 ;  /* 0x0009d40001007387 */ /* 0x0003e40000100800 */
[----:B-1----:R-:W-:Y:S02]  /*16040*/  IMAD.MOV.U32 R0, RZ, RZ, R7 ;  /* 0x000000ffff007224 */ /* 0x002fe400078e0007 */
[----:B------:R-:W3:Y:S04]  /*16050*/  LDL.LU.64 R6, [R1+0x3a0] ;  /* 0x0003a00001067983 */ /* 0x000ee80000300a00 */
[----:B------:R1:W-:Y:S04]  /*16060*/  STL [R1+0xa04], R0 ;  /* 0x000a040001007387 */ /* 0x0003e80000100800 */
[----:B----4-:R4:W-:Y:S01]  /*16070*/  STL [R1+0xa38], R4 ;  /* 0x000a380401007387 */ /* 0x0109e20000100800 */
[----:B-1----:R-:W-:-:S03]  /*16080*/  IMAD.MOV.U32 R0, RZ, RZ, R5 ;  /* 0x000000ffff007224 */ /* 0x002fc600078e0005 */
[----:B-----5:R-:W-:Y:S04]  /*16090*/  STL [R1+0xa68], R20 ;  /* 0x000a681401007387 */ /* 0x020fe80000100800 */
[----:B------:R1:W-:Y:S04]  /*160a0*/  STL [R1+0xa34], R0 ;  /* 0x000a340001007387 */ /* 0x0003e80000100800 */
[----:B----4-:R-:W4:Y:S01]  /*160b0*/  LDL.LU.64 R4, [R1+0x398] ;  /* 0x0003980001047983 */ /* 0x010f220000300a00 */
[----:B-1----:R-:W-:-:S03]  /*160c0*/  IMAD.MOV.U32 R0, RZ, RZ, R21 ;  /* 0x000000ffff007224 */ /* 0x002fc600078e0015 */
[----:B------:R-:W-:Y:S04]  /*160d0*/  STL [R1+0xa98], R2 ;  /* 0x000a980201007387 */ /* 0x000fe80000100800 */
[----:B------:R1:W-:Y:S02]  /*160e0*/  STL [R1+0xa64], R0 ;  /* 0x000a640001007387 */ /* 0x0003e40000100800 */
[----:B-1----:R-:W-:Y:S02]  /*160f0*/  IMAD.MOV.U32 R0, RZ, RZ, R3 ;  /* 0x000000ffff007224 */ /* 0x002fe400078e0003 */
[----:B------:R-:W4:Y:S04]  /*16100*/  LDL.LU.64 R2, [R1+0x3c0] ;  /* 0x0003c00001027983 */ /* 0x000f280000300a00 */
[----:B------:R1:W-:Y:S04]  /*16110*/  STL [R1+0xa94], R0 ;  /* 0x000a940001007387 */ /* 0x0003e80000100800 */
[----:B------:R-:W-:Y:S04]  /*16120*/  STL [R1+0xac8], R18 ;  /* 0x000ac81201007387 */ /* 0x000fe80000100800 */
[----:B------:R-:W4:Y:S01]  /*16130*/  LDL.LU.64 R30, [R1+0x3c8] ;  /* 0x0003c800011e7983 */ /* 0x000f220000300a00 */
[----:B-1----:R-:W-:-:S05]  /*16140*/  IMAD.MOV.U32 R0, RZ, RZ, R19 ;  /* 0x000000ffff007224 */ /* 0x002fca00078e0013 */
[----:B------:R1:W-:Y:S04]  /*16150*/  STL [R1+0xac4], R0 ;  /* 0x000ac40001007387 */ /* 0x0003e80000100800 */
[----:B------:R-:W-:Y:S04]  /*16160*/  STL [R1+0xaf8], R16 ;  /* 0x000af81001007387 */ /* 0x000fe80000100800 */
[----:B------:R-:W4:Y:S01]  /*16170*/  LDL.LU.64 R28, [R1+0x3d0] ;  /* 0x0003d000011c7983 */ /* 0x000f220000300a00 */
[----:B-1----:R-:W-:-:S03]  /*16180*/  IMAD.MOV.U32 R0, RZ, RZ, R17 ;  /* 0x000000ffff007224 */ /* 0x002fc600078e0011 */
[----:B------:R-:W4:Y:S04]  /*16190*/  LDL.LU.64 R26, [R1+0x3d8] ;  /* 0x0003d800011a7983 */ /* 0x000f280000300a00 */
[----:B------:R1:W-:Y:S04]  /*161a0*/  STL [R1+0xaf4], R0 ;  /* 0x000af40001007387 */ /* 0x0003e80000100800 */
[----:B------:R-:W-:Y:S04]  /*161b0*/  STL [R1+0xb28], R14 ;  /* 0x000b280e01007387 */ /* 0x000fe80000100800 */
[----:B------:R-:W4:Y:S01]  /*161c0*/  LDL.LU.64 R24, [R1+0x3e0] ;  /* 0x0003e00001187983 */ /* 0x000f220000300a00 */
[----:B-1----:R-:W-:-:S03]  /*161d0*/  MOV R0, R15 ;  /* 0x0000000f00007202 */ /* 0x002fc60000000f00 */
[----:B------:R-:W4:Y:S04]  /*161e0*/  LDL.LU.64 R22, [R1+0x3e8] ;  /* 0x0003e80001167983 */ /* 0x000f280000300a00 */
[----:B------:R1:W-:Y:S04]  /*161f0*/  STL [R1+0xb24], R0 ;  /* 0x000b240001007387 */ /* 0x0003e80000100800 */
[----:B------:R-:W-:Y:S04]  /*16200*/  STL [R1+0xb58], R12 ;  /* 0x000b580c01007387 */ /* 0x000fe80000100800 */
[----:B------:R-:W4:Y:S01]  /*16210*/  LDL.LU.64 R20, [R1+0x3f8] ;  /* 0x0003f80001147983 */ /* 0x000f220000300a00 */
[----:B-1----:R-:W-:-:S03]  /*16220*/  IMAD.MOV.U32 R0, RZ, RZ, R13 ;  /* 0x000000ffff007224 */ /* 0x002fc600078e000d */
[----:B------:R-:W4:Y:S04]  /*16230*/  LDL.LU.64 R18, [R1+0x418] ;  /* 0x0004180001127983 */ /* 0x000f280000300a00 */
[----:B------:R1:W-:Y:S02]  /*16240*/  STL [R1+0xb54], R0 ;  /* 0x000b540001007387 */ /* 0x0003e40000100800 */
[----:B-1----:R-:W-:Y:S02]  /*16250*/  IMAD.MOV.U32 R0, RZ, RZ, R11 ;  /* 0x000000ffff007224 */ /* 0x002fe400078e000b */
[----:B------:R-:W-:Y:S04]  /*16260*/  STL [R1+0xb8c], R10 ;  /* 0x000b8c0a01007387 */ /* 0x000fe80000100800 */
[----:B------:R-:W5:Y:S04]  /*16270*/  LDL.LU.64 R16, [R1+0x410] ;  /* 0x0004100001107983 */ /* 0x000f680000300a00 */
[----:B------:R1:W-:Y:S04]  /*16280*/  STL [R1+0xb88], R0 ;  /* 0x000b880001007387 */ /* 0x0003e80000100800 */
[----:B--2---:R-:W-:Y:S04]  /*16290*/  STL [R1+0xbc4], R8 ;  /* 0x000bc40801007387 */ /* 0x004fe80000100800 */
[----:B------:R-:W2:Y:S01]  /*162a0*/  LDL.LU.64 R14, [R1+0x408] ;  /* 0x00040800010e7983 */ /* 0x000ea20000300a00 */
[----:B-1----:R-:W-:-:S03]  /*162b0*/  IMAD.MOV.U32 R0, RZ, RZ, R9 ;  /* 0x000000ffff007224 */ /* 0x002fc600078e0009 */
[----:B------:R-:W2:Y:S04]  /*162c0*/  LDL.LU.64 R12, [R1+0x400] ;  /* 0x00040000010c7983 */ /* 0x000ea80000300a00 */
[----:B------:R1:W-:Y:S04]  /*162d0*/  STL [R1+0xbc0], R0 ;  /* 0x000bc00001007387 */ /* 0x0003e80000100800 */
[----:B---3--:R3:W-:Y:S04]  /*162e0*/  STL [R1+0xbfc], R6 ;  /* 0x000bfc0601007387 */ /* 0x0087e80000100800 */
[----:B------:R-:W2:Y:S01]  /*162f0*/  LDL.LU.64 R10, [R1+0x3f0] ;  /* 0x0003f000010a7983 */ /* 0x000ea20000300a00 */
[----:B-1----:R-:W-:-:S03]  /*16300*/  IMAD.MOV.U32 R0, RZ, RZ, R7 ;  /* 0x000000ffff007224 */ /* 0x002fc600078e0007 */
[----:B------:R-:W2:Y:S04]  /*16310*/  LDL.LU.64 R8, [R1+0x140] ;  /* 0x0001400001087983 */ /* 0x000ea80000300a00 */
[----:B------:R1:W-:Y:S04]  /*16320*/  STL [R1+0xbf8], R0 ;  /* 0x000bf80001007387 */ /* 0x0003e80000100800 */
[----:B----4-:R4:W-:Y:S04]  /*16330*/  STL [R1+0xc34], R4 ;  /* 0x000c340401007387 */ /* 0x0109e80000100800 */
[----:B---3--:R-:W3:Y:S01]  /*16340*/  LDL.LU.64 R6, [R1+0x130] ;  /* 0x0001300001067983 */ /* 0x008ee20000300a00 */
[----:B-1----:R-:W-:-:S03]  /*16350*/  IMAD.MOV.U32 R0, RZ, RZ, R5 ;  /* 0x000000ffff007224 */ /* 0x002fc600078e0005 */
[----:B----4-:R-:W4:Y:S04]  /*16360*/  LDL.LU.64 R4, [R1+0x120] ;  /* 0x0001200001047983 */ /* 0x010f280000300a00 */
[----:B------:R1:W-:Y:S04]  /*16370*/  STL [R1+0xc30], R0 ;  /* 0x000c300001007387 */ /* 0x0003e80000100800 */
[----:B------:R1:W-:Y:S02]  /*16380*/  STL [R1+0x958], R2 ;  /* 0x0009580201007387 */ /* 0x0003e40000100800 */
[----:B-1----:R-:W-:-:S02]  /*16390*/  IMAD.MOV.U32 R0, RZ, RZ, R3 ;  /* 0x000000ffff007224 */ /* 0x002fc400078e0003 */
[----:B------:R-:W4:Y:S04]  /*163a0*/  LDL.LU.64 R2, [R1+0x110] ;  /* 0x0001100001027983 */ /* 0x000f280000300a00 */
[----:B------:R1:W-:Y:S04]  /*163b0*/  STL [R1+0x954], R0 ;  /* 0x0009540001007387 */ /* 0x0003e80000100800 */
[----:B------:R-:W-:Y:S01]  /*163c0*/  STL [R1+0x988], R30 ;  /* 0x0009881e01007387 */ /* 0x000fe20000100800 */
[----:B-1----:R-:W-:-:S03]  /*163d0*/  IMAD.MOV.U32 R0, RZ, RZ, R31 ;  /* 0x000000ffff007224 */ /* 0x002fc600078e001f */
[----:B------:R-:W-:Y:S04]  /*163e0*/  STL [R1+0x9b8], R28 ;  /* 0x0009b81c01007387 */ /* 0x000fe80000100800 */
        /* <DEDUP_REMOVED lines=15> */
[----:B------:R1:W-:Y:S02]  /*164e0*/  STL [R1+0xa74], R0 ;  /* 0x000a740001007387 */ /* 0x0003e40000100800 */
[----:B-1----:R-:W-:-:S05]  /*164f0*/  IMAD.MOV.U32 R0, RZ, RZ, R19 ;  /* 0x000000ffff007224 */ /* 0x002fca00078e0013 */
[----:B------:R5:W-:Y:S04]  /*16500*/  STL [R1+0xaa4], R0 ;  /* 0x000aa40001007387 */ /* 0x000be80000100800 */
[----:B------:R-:W1:Y:S01]  /*16510*/  S2R R252, SR_TID.X ;  /* 0x0000000000fc7919 */ /* 0x000e620000002100 */
[----:B-----5:R-:W-:-:S03]  /*16520*/  IMAD.MOV.U32 R0, RZ, RZ, R17 ;  /* 0x000000ffff007224 */ /* 0x020fc600078e0011 */
[----:B------:R-:W-:Y:S04]  /*16530*/  STL [R1+0xad8], R16 ;  /* 0x000ad81001007387 */ /* 0x000fe80000100800 */
[----:B--2---:R-:W-:Y:S04]  /*16540*/  STL [R1+0xb08], R14 ;  /* 0x000b080e01007387 */ /* 0x004fe80000100800 */
[----:B------:R2:W-:Y:S04]  /*16550*/  STL [R1+0xad4], R0 ;  /* 0x000ad40001007387 */ /* 0x0005e80000100800 */
[----:B------:R-:W-:Y:S01]  /*16560*/  STL [R1+0xb38], R12 ;  /* 0x000b380c01007387 */ /* 0x000fe20000100800 */
[----:B--2---:R-:W-:-:S05]  /*16570*/  IMAD.MOV.U32 R0, RZ, RZ, R15 ;  /* 0x000000ffff007224 */ /* 0x004fca00078e000f */
[----:B------:R2:W-:Y:S02]  /*16580*/  STL [R1+0xb04], R0 ;  /* 0x000b040001007387 */ /* 0x0005e40000100800 */
[----:B--2---:R-:W-:Y:S02]  /*16590*/  MOV R0, R13 ;  /* 0x0000000d00007202 */ /* 0x004fe40000000f00 */
[----:B------:R-:W-:Y:S04]  /*165a0*/  STL [R1+0xb68], R10 ;  /* 0x000b680a01007387 */ /* 0x000fe80000100800 */
[----:B------:R2:W-:Y:S04]  /*165b0*/  STL [R1+0xb34], R0 ;  /* 0x000b340001007387 */ /* 0x0005e80000100800 */
[----:B------:R-:W-:Y:S01]  /*165c0*/  STL [R1+0xb9c], R8 ;  /* 0x000b9c0801007387 */ /* 0x000fe20000100800 */
[----:B--2---:R-:W-:-:S05]  /*165d0*/  IMAD.MOV.U32 R0, RZ, RZ, R11 ;  /* 0x000000ffff007224 */ /* 0x004fca00078e000b */
[----:B------:R2:W-:Y:S04]  /*165e0*/  STL [R1+0xb64], R0 ;  /* 0x000b640001007387 */ /* 0x0005e80000100800 */
[----:B---3--:R-:W-:Y:S01]  /*165f0*/  STL [R1+0xbd4], R6 ;  /* 0x000bd40601007387 */ /* 0x008fe20000100800 */
[----:B--2---:R-:W-:-:S05]  /*16600*/  IMAD.MOV.U32 R0, RZ, RZ, R9 ;  /* 0x000000ffff007224 */ /* 0x004fca00078e0009 */
[----:B------:R2:W-:Y:S04]  /*16610*/  STL [R1+0xb98], R0 ;  /* 0x000b980001007387 */ /* 0x0005e80000100800 */
[----:B----4-:R-:W-:Y:S01]  /*16620*/  STL [R1+0xc0c], R4 ;  /* 0x000c0c0401007387 */ /* 0x010fe20000100800 */
[----:B--2---:R-:W-:-:S05]  /*16630*/  IMAD.MOV.U32 R0, RZ, RZ, R7 ;  /* 0x000000ffff007224 */ /* 0x004fca00078e0007 */
[----:B------:R2:W-:Y:S02]  /*16640*/  STL [R1+0xbd0], R0 ;  /* 0x000bd00001007387 */ /* 0x0005e40000100800 */
[----:B--2---:R-:W-:-:S05]  /*16650*/  IMAD.MOV.U32 R0, RZ, RZ, R5 ;  /* 0x000000ffff007224 */ /* 0x004fca00078e0005 */
[----:B------:R2:W-:Y:S04]  /*16660*/  STL [R1+0xc08], R0 ;  /* 0x000c080001007387 */ /* 0x0005e80000100800 */
[----:B------:R3:W-:Y:S01]  /*16670*/  STL [R1+0xc44], R2 ;  /* 0x000c440201007387 */ /* 0x0007e20000100800 */
[----:B--2---:R-:W-:-:S05]  /*16680*/  IMAD.MOV.U32 R0, RZ, RZ, R3 ;  /* 0x000000ffff007224 */ /* 0x004fca00078e0003 */
[----:B------:R3:W-:Y:S01]  /*16690*/  STL [R1+0xc40], R0 ;  /* 0x000c400001007387 */ /* 0x0007e20000100800 */
[----:B------:R-:W-:Y:S05]  /*166a0*/  @P1 BRA `(.L_x_0) ;  /* 0x00001a4000001947 */ /* 0x000fea0003800000 */
[----:B-1----:R1:W-:Y:S01]  /*166b0*/  STL [R1+0x3f0], RZ ;  /* 0x0003f0ff01007387 */ /* 0x0023e20000100800 */
[----:B---3--:R-:W-:Y:S01]  /*166c0*/  IMAD.SHL.U32 R0, R252, 0x40, RZ ;  /* 0x00000040fc007824 */ /* 0x008fe200078e00ff */
[----:B------:R-:W-:Y:S01]  /*166d0*/  CS2R R12, SRZ ;  /* 0x00000000000c7805 */ /* 0x000fe2000001ff00 */
[----:B------:R-:W-:Y:S01]  /*166e0*/  CS2R R14, SRZ ;  /* 0x00000000000e7805 */ /* 0x000fe2000001ff00 */
[----:B------:R1:W-:Y:S01]  /*166f0*/  STL [R1+0x3f4], RZ ;  /* 0x0003f4ff01007387 */ /* 0x0003e20000100800 */
[----:B------:R-:W-:Y:S01]  /*16700*/  CS2R R8, SRZ ;  /* 0x0000000000087805 */ /* 0x000fe2000001ff00 */
[----:B------:R-:W-:Y:S01]  /*16710*/  LOP3.LUT R0, R0, 0x800, RZ, 0xc0, !PT ;  /* 0x0000080000007812 */ /* 0x000fe200078ec0ff */
[----:B------:R-:W-:Y:S01]  /*16720*/  CS2R R10, SRZ ;  /* 0x00000000000a7805 */ /* 0x000fe2000001ff00 */
[----:B------:R1:W-:Y:S01]  /*16730*/  STL [R1+0x3f8], RZ ;  /* 0x0003f8ff01007387 */ /* 0x0003e20000100800 */
[----:B------:R-:W-:Y:S01]  /*16740*/  CS2R R4, SRZ ;  /* 0x0000000000047805 */ /* 0x000fe2000001ff00 */
[----:B------:R-:W-:Y:S01]  /*16750*/  CS2R R6, SRZ ;  /* 0x0000000000067805 */ /* 0x000fe2000001ff00 */
        /* <DEDUP_REMOVED lines=119> */
[----:B------:R-:W-:-:S02]  /*16ed0*/  CS2R R66, SRZ ;  /* 0x0000000000427805 */ /* 0x000fc4000001ff00 */
[----:B------:R1:W-:Y:S04]  /*16ee0*/  STL [R1+0x7c4], RZ ;  /* 0x0007c4ff01007387 */ /* 0x0003e80000100800 */
        /* <DEDUP_REMOVED lines=162> */
[----:B------:R1:W-:Y:S04]  /*17910*/  STL [R1], RZ ;  /* 0x000000ff01007387 */ /* 0x0003e80000100800 */
        /* <DEDUP_REMOVED lines=103> */
[----:B------:R1:W-:Y:S04]  /*17f90*/  STL [R1+0x1168], R0 ;  /* 0x0011680001007387 */ /* 0x0003e80000100800 */
        /* <DEDUP_REMOVED lines=19> */
[----:B------:R1:W-:Y:S01]  /*180d0*/  STL [R1+0x19c], RZ ;  /* 0x00019cff01007387 */ /* 0x0003e20000100800 */
[----:B------:R-:W-:Y:S05]  /*180e0*/  BRA `(.L_x_1) ;  /* 0x00025b1000007947 */ /* 0x000fea0003800000 */
.L_x_0:
[----:B-1----:R-:W-:Y:S01]  /*180f0*/  STL [R1+0x938], RZ ;  /* 0x000938ff01007387 */ /* 0x002fe20000100800 */
[----:B---3--:R-:W-:Y:S01]  /*18100*/  IMAD.MOV.U32 R0, RZ, RZ, 0x3f ;  /* 0x0000003fff007424 */ /* 0x008fe200078e00ff */
[C---:B------:R-:W-:Y:S01]  /*18110*/  LOP3.LUT R3, R252.reuse, 0x7, RZ, 0xc0, !PT ;  /* 0x00000007fc037812 */ /* 0x040fe200078ec0ff */
[C---:B------:R-:W-:Y:S01]  /*18120*/  IMAD.SHL.U32 R24, R252.reuse, 0x40, RZ ;  /* 0x00000040fc187824 */ /* 0x040fe200078e00ff */
[----:B------:R-:W-:Y:S01]  /*18130*/  STL [R1+0x3f0], RZ ;  /* 0x0003f0ff01007387 */ /* 0x000fe20000100800 */
[----:B------:R-:W-:Y:S01]  /*18140*/  SHF.L.U32 R4, R252, 0x1, RZ ;  /* 0x00000001fc047819 */ /* 0x000fe200000006ff */
[----:B------:R-:W-:Y:S01]  /*18150*/  USHF.R.S32.HI UR6, URZ, 0x1f, UR4 ;  /* 0x0000001f3f067899 */ /* 0x000fe20008011404 */
[----:B------:R-:W-:Y:S01]  /*18160*/  IADD3 R0, R0, c[0x0][0x180], RZ ;  /* 0x0000600000007a10 */ /* 0x000fe20007ffe0ff */
[----:B------:R-:W-:Y:S01]  /*18170*/  STL [R1+0x3f4], RZ ;  /* 0x0003f4ff01007387 */ /* 0x000fe20000100800 */
[----:B------:R-:W-:Y:S01]  /*18180*/  IMAD R3, R3, 0x110, RZ ;  /* 0x0000011003037824 */ /* 0x000fe200078e02ff */
[----:B------:R-:W-:Y:S01]  /*18190*/  LOP3.LUT R24, R24, 0x800, RZ, 0xc0, !PT ;  /* 0x0000080018187812 */ /* 0x000fe200078ec0ff */
[----:B------:R-:W-:Y:S01]  /*181a0*/  CS2R R12, SRZ ;  /* 0x00000000000c7805 */ /* 0x000fe2000001ff00 */
[----:B------:R-:W-:Y:S01]  /*181b0*/  STL [R1+0x3f8], RZ ;  /* 0x0003f8ff01007387 */ /* 0x000fe20000100800 */
[----:B------:R-:W-:Y:S01]  /*181c0*/  SHF.R.S32.HI R2, RZ, 0x1f, R0 ;  /* 0x0000001fff027819 */ /* 0x000fe20000011400 */
[----:B------:R-:W-:Y:S01]  /*181d0*/  CS2R R14, SRZ ;  /* 0x00000000000e7805 */ /* 0x000fe2000001ff00 */
[----:B------:R-:W-:Y:S01]  /*181e0*/  LOP3.LUT R3, R3, 0x30, R4, 0x78, !PT ;  /* 0x0000003003037812 */ /* 0x000fe200078e7804 */
[----:B------:R-:W-:Y:S01]  /*181f0*/  STL [R1+0x3fc], RZ ;  /* 0x0003fcff01007387 */ /* 0x000fe20000100800 */
[----:B------:R-:W-:Y:S01]  /*18200*/  LEA.HI R2, R2, R0, RZ, 0x6 ;  /* 0x0000000002027211 */ /* 0x000fe200078f30ff */
[----:B------:R-:W-:Y:S01]  /*18210*/  CS2R R8, SRZ ;  /* 0x0000000000087805 */ /* 0x000fe2000001ff00 */
[----:B------:R-:W-:Y:S01]  /*18220*/  LOP3.LUT R23, R252, 0x3, RZ, 0xc0, !PT ;  /* 0x00000003fc177812 */ /* 0x000fe200078ec0ff */
[----:B------:R-:W-:Y:S01]  /*18230*/  STL [R1+0x310], RZ ;  /* 0x000310ff01007387 */ /* 0x000fe20000100800 */
[----:B------:R-:W-:Y:S01]  /*18240*/  SHF.R.S32.HI R125, RZ, 0x6, R2 ;  /* 0x00000006ff7d7819 */ /* 0x000fe20000011402 */
[----:B------:R-:W-:Y:S01]  /*18250*/  CS2R R10, SRZ ;  /* 0x00000000000a7805 */ /* 0x000fe2000001ff00 */
[----:B------:R-:W-:Y:S01]  /*18260*/  LOP3.LUT R2, R3, R24, RZ, 0xfc, !PT ;  /* 0x0000001803027212 */ /* 0x000fe200078efcff */
[----:B------:R-:W-:Y:S01]  /*18270*/  STL [R1+0x314], RZ ;  /* 0x000314ff01007387 */ /* 0x000fe20000100800 */
[----:B------:R-:W-:Y:S01]  /*18280*/  IMAD R23, R23, 0x420, RZ ;  /* 0x0000042017177824 */ /* 0x000fe200078e02ff */
[----:B------:R-:W-:Y:S01]  /*18290*/  SHF.R.S32.HI R0, RZ, 0x1f, R248 ;  /* 0x0000001fff007819 */ /* 0x000fe200000114f8 */
[----:B------:R-:W-:Y:S01]  /*182a0*/  CS2R R4, SRZ ;  /* 0x0000000000047805 */ /* 0x000fe2000001ff00 */
[----:B------:R-:W-:Y:S01]  /*182b0*/  STL [R1+0x318], RZ ;  /* 0x000318ff01007387 */ /* 0x000fe20000100800 */
[----:B------:R-:W-:Y:S01]  /*182c0*/  CS2R R6, SRZ ;  /* 0x0000000000067805 */ /* 0x000fe2000001ff00 */
[----:B------:R-:W-:Y:S01]  /*182d0*/  LOP3.LUT R124, R23, 0x5c, R252, 0x78, !PT ;  /* 0x0000005c177c7812 */ /* 0x000fe200078e78fc */
[----:B------:R-:W-:Y:S01]  /*182e0*/  CS2R R250, SRZ ;  /* 0x0000000000fa7805 */ /* 0x000fe2000001ff00 */
[----:B------:R-:W-:Y:S01]  /*182f0*/  STL [R1+0x31c], RZ ;  /* 0x00031cff01007387 */ /* 0x000fe20000100800 */
[----:B------:R-:W-:Y:S01]  /*18300*/  SHF.L.U64.HI R0, R248, 0x2, R0 ;  /* 0x00000002f8007819 */ /* 0x000fe20000010200 */
[----:B------:R-:W-:Y:S01]  /*18310*/  CS2R R240, SRZ ;  /* 0x0000000000f07805 */ /* 0x000fe2000001ff00 */
[----:B------:R-:W-:Y:S01]  /*18320*/  CS2R R248, SRZ ;  /* 0x0000000000f87805 */ /* 0x000fe2000001ff00 */
[----:B------:R-:W-:Y:S01]  /*18330*/  STL [R1+0x430], RZ ;  /* 0x000430ff01007387 */ /* 0x000fe20000100800 */
[----:B------:R-:W-:Y:S01]  /*18340*/  CS2R R242, SRZ ;  /* 0x0000000000f27805 */ /* 0x000fe2000001ff00 */
        /* <DEDUP_REMOVED lines=113> */
[----:B------:R-:W-:Y:S01]  /*18a60*/  IADD3 R125, R125, -0x3, RZ ;  /* 0xfffffffd7d7d7810 */ /* 0x000fe20007ffe0ff */
[----:B------:R-:W-:Y:S01]  /*18a70*/  STL [R1+0x824], RZ ;  /* 0x000824ff01007387 */ /* 0x000fe20000100800 */
[----:B------:R-:W-:Y:S01]  /*18a80*/  LOP3.LUT R3, R124, 0x20, RZ, 0x3c, !PT ;  /* 0x000000207c037812 */ /* 0x000fe200078e3cff */
[----:B------:R-:W-:-:S02]  /*18a90*/  USHF.L.U32 UR7, UR4, 0x2, URZ ;  /* 0x0000000204077899 */ /* 0x000fc4000800063f */
[----:B------:R-:W-:Y:S01]  /*18aa0*/  STL [R1+0x828], RZ ;  /* 0x000828ff01007387 */ /* 0x000fe20000100800 */
[----:B------:R-:W-:Y:S02]  /*18ab0*/  USHF.L.U64.HI UR6, UR4, 0x2, UR6 ;  /* 0x0000000204067899 */ /* 0x000fe40008010206 */
[----:B------:R-:W-:Y:S01]  /*18ac0*/  UMOV UR5, 0x2 ;  /* 0x0000000200057882 */ /* 0x000fe20000000000 */
[----:B------:R-:W-:Y:S01]  /*18ad0*/  STL [R1+0x82c], RZ ;  /* 0x00082cff01007387 */ /* 0x000fe20000100800 */
[----:B------:R-:W-:-:S03]  /*18ae0*/  UMOV UR4, 0xffffffff ;  /* 0xffffffff00047882 */ /* 0x000fc60000000000 */
[----:B------:R-:W-:Y:S04]  /*18af0*/  STL [R1+0x880], RZ ;  /* 0x000880ff01007387 */ /* 0x000fe80000100800 */
        /* <DEDUP_REMOVED lines=155> */
[----:B------:R-:W-:Y:S04]  /*194b0*/  STL [R1], RZ ;  /* 0x000000ff01007387 */ /* 0x000fe80000100800 */
        /* <DEDUP_REMOVED lines=103> */
[----:B------:R1:W-:Y:S04]  /*19b30*/  STL [R1+0x1168], R24 ;  /* 0x0011681801007387 */ /* 0x0003e80000100800 */
[----:B------:R2:W-:Y:S04]  /*19b40*/  STL [R1+0x1160], R2 ;  /* 0x0011600201007387 */ /* 0x0005e80000100800 */
[----:B------:R3:W-:Y:S01]  /*19b50*/  STL [R1+0x220], RZ ;  /* 0x000220ff01007387 */ /* 0x0007e20000100800 */
[----:B-1----:R-:W-:-:S03]  /*19b60*/  CS2R R24, SRZ ;  /* 0x0000000000187805 */ /* 0x002fc6000001ff00 */
[----:B------:R3:W-:Y:S01]  /*19b70*/  STL [R1+0x224], RZ ;  /* 0x000224ff01007387 */ /* 0x0007e20000100800 */
[----:B--2---:R-:W-:-:S03]  /*19b80*/  LOP3.LUT R2, R2, 0x40, RZ, 0x3c, !PT ;  /* 0x0000004002027812 */ /* 0x004fc600078e3cff */
        /* <DEDUP_REMOVED lines=18> */
[----:B------:R3:W-:Y:S02]  /*19cb0*/  STL [R1+0x1164], R2 ;  /* 0x0011640201007387 */ /* 0x0007e40000100800 */
.L_x_2:
[----:B-1----:R-:W2:Y:S01]  /*19cc0*/  LDL R124, [R1+0x1160] ;  /* 0x00116000017c7983 */ /* 0x002ea20000100800 */
[----:B------:R-:W-:-:S04]  /*19cd0*/  DEPBAR.LE SB0, 0x4 ;  /* 0x000081000000791a */ /* 0x000fc80000000000 */
[----:B------:R-:W-:Y:S01]  /*19ce0*/  STL.64 [R1+0x1a48], R246 ;  /* 0x001a48f601007387 */ /* 0x000fe20000100a00 */
[----:B------:R-:W-:-:S03]  /*19cf0*/  UIADD3 UR4, UR4, 0x1, URZ ;  /* 0x0000000104047890 */ /* 0x000fc6000fffe03f */
[----:B------:R1:W-:Y:S01]  /*19d00*/  STL.64 [R1+0x1a40], R244 ;  /* 0x001a40f401007387 */ /* 0x0003e20000100a00 */
[----:B------:R-:W-:-:S03]  /*19d10*/  UISETP.GT.AND UP0, UPT, UR4, 0x2, UPT ;  /* 0x000000020400788c */ /* 0x000fc6000bf04270 */
[----:B------:R-:W-:Y:S01]  /*19d20*/  STL [R1+0x1248], R0 ;  /* 0x0012480001007387 */ /* 0x000fe20000100800 */
[----:B------:R-:W-:-:S03]  /*19d30*/  USEL UR4, UR4, URZ, !UP0 ;  /* 0x0000003f04047287 */ /* 0x000fc6000c000000 */
[----:B------:R-:W4:Y:S03]  /*19d40*/  LDL.LU.64 R232, [R1+0x3f0] ;  /* 0x0003f00001e87983 */ /* 0x000f260000300a00 */
[----:B---3--:R-:W-:Y:S01]  /*19d50*/  IMAD.U32 R2, RZ, RZ, UR4 ;  /* 0x00000004ff027e24 */ /* 0x008fe2000f8e00ff */
[----:B------:R-:W4:Y:S01]  /*19d60*/  LDL.LU.64 R234, [R1+0x3f8] ;  /* 0x0003f80001ea7983 */ /* 0x000f220000300a00 */
[----:B------:R-:W-:Y:S02]  /*19d70*/  IMAD.U32 R3, RZ, RZ, UR4 ;  /* 0x00000004ff037e24 */ /* 0x000fe4000f8e00ff */
[----:B------:R-:W-:Y:S01]  /*19d80*/  IMAD.U32 R252, RZ, RZ, UR4 ;  /* 0x00000004fffc7e24 */ /* 0x000fe2000f8e00ff */
[----:B------:R-:W3:Y:S04]  /*19d90*/  LDL.LU.64 R228, [R1+0x160] ;  /* 0x0001600001e47983 */ /* 0x000ee80000300a00 */
[----:B------:R-:W3:Y:S04]  /*19da0*/  LDL.LU.64 R230, [R1+0x168] ;  /* 0x0001680001e67983 */ /* 0x000ee80000300a00 */
[----:B-1----:R-:W3:Y:S04]  /*19db0*/  LDL.LU.64 R244, [R1+0x70] ;  /* 0x0000700001f47983 */ /* 0x002ee80000300a00 */
[----:B------:R-:W3:Y:S04]  /*19dc0*/  LDL.LU.64 R246, [R1+0x78] ;  /* 0x0000780001f67983 */ /* 0x000ee80000300a00 */
[----:B------:R-:W1:Y:S02]  /*19dd0*/  S2R R127, SR_TID.X ;  /* 0x00000000007f7919 */ /* 0x000e640000002100 */
[----:B-1----:R-:W-:-:S02]  /*19de0*/  LOP3.LUT R125, R127, 0x3, RZ, 0xc0, !PT ;  /* 0x000000037f7d7812 */ /* 0x002fc400078ec0ff */
[----:B------:R-:W-:-:S03]  /*19df0*/  LOP3.LUT R126, R127, 0x3, RZ, 0xc0, !PT ;  /* 0x000000037f7e7812 */ /* 0x000fc600078ec0ff */
[----:B------:R-:W-:Y:S02]  /*19e00*/  IMAD R125, R125, 0x420, RZ ;  /* 0x000004207d7d7824 */ /* 0x000fe400078e02ff */
[----:B------:R-:W-:-:S03]  /*19e10*/  IMAD R126, R126, 0x420, RZ ;  /* 0x000004207e7e7824 */ /* 0x000fc600078e02ff */
[--C-:B------:R-:W-:Y:S02]  /*19e20*/  LOP3.LUT R125, R125, 0x5c, R127.reuse, 0x78, !PT ;  /* 0x0000005c7d7d7812 */ /* 0x100fe400078e787f */
[----:B------:R-:W-:Y:S02]  /*19e30*/  LOP3.LUT R126, R126, 0x5c, R127, 0x78, !PT ;  /* 0x0000005c7e7e7812 */ /* 0x000fe400078e787f */
[----:B------:R-:W-:-:S03]  /*19e40*/  LOP3.LUT R125, R125, 0x20, RZ, 0x3c, !PT ;  /* 0x000000207d7d7812 */ /* 0x000fc600078e3cff */
[----:B------:R-:W-:Y:S01]  /*19e50*/  IMAD R2, R2, 0x10000, R126 ;  /* 0x0001000002027824 */ /* 0x000fe200078e027e */
[----:B------:R-:W-:Y:S01]  /*19e60*/  BAR.SYNC.DEFER_BLOCKING 0x0 ;  /* 0x0000000000007b1d */ /* 0x000fe20000010000 */
[----:B------:R-:W-:-:S05]  /*19e70*/  IMAD R3, R3, 0x10000, R125 ;  /* 0x0001000003037824 */ /* 0x000fca00078e027d */
[----:B------:R-:W-:Y:S04]  /*19e80*/  LDS R176, [R2] ;  /* 0x0000000002b07984 */ /* 0x000fe80000000800 */
[----:B------:R-:W-:Y:S04]  /*19e90*/  LDS R178, [R2+0x1000] ;  /* 0x0010000002b27984 */ /* 0x000fe80000000800 */
[----:B------:R-:W-:Y:S04]  /*19ea0*/  LDS R177, [R3] ;  /* 0x0000000003b17984 */ /* 0x000fe80000000800 */
[----:B------:R-:W-:Y:S04]  /*19eb0*/  LDS R179, [R3+0x1000] ;  /* 0x0010000003b37984 */ /* 0x000fe80000000800 */
        /* <DEDUP_REMOVED lines=27> */
[----:B------:R-:W-:Y:S01]  /*1a070*/  LDS R195, [R3+0x1380] ;  /* 0x0013800003c37984 */ /* 0x000fe20000000800 */
[----:B--2---:R-:W-:-:S05]  /*1a080*/  IMAD R252, R252, 0x10000, R124 ;  /* 0x00010000fcfc7824 */ /* 0x004fca00078e027c */
[----:B------:R-:W4:Y:S04]  /*1a090*/  LDSM.16.M88.4 R132, [R252+0x30000] ;  /* 0x03000000fc84783b */ /* 0x000f280000000200 */
[----:B------:R-:W1:Y:S04]  /*1a0a0*/  LDSM.16.M88.4 R128, [R252+0x31000] ;  /* 0x03100000fc80783b */ /* 0x000e680000000200 */
[----:B------:R-:W2:Y:S01]  /*1a0b0*/  LDSM.16.M88.4 R124, [R252+0x32000] ;  /* 0x03200000fc7c783b */ /* 0x000ea20000000200 */
[-C--:B----4-:R-:W-:Y:S08]  /*1a0c0*/  HMMA.1688.F32.TF32 R232, R176, R132.reuse, R232 ;  /* 0x00000084b0e8723c */ /* 0x090ff000000810e8 */
[-C--:B---3--:R-:W-:Y:S08]  /*1a0d0*/  HMMA.1688.F32.TF32 R228, R180, R132.reuse, R228 ;  /* 0x00000084b4e4723c */ /* 0x088ff000000810e4 */
[-C--:B------:R-:W-:Y:S01]  /*1a0e0*/  HMMA.1688.F32.TF32 R244, R184, R132.reuse, R244 ;  /* 0x00000084b8f4723c */ /* 0x080fe200000810f4 */
[----:B------:R-:W-:Y:S07]  /*1a0f0*/  STL [R1+0x1a18], R134 ;  /* 0x001a188601007387 */ /* 0x000fee0000100800 */
[-C--:B-----5:R-:W-:Y:S01]  /*1a100*/  HMMA.1688.F32.TF32 R12, R188, R132.reuse, R12 ;  /* 0x00000084bc0c723c */ /* 0x0a0fe2000008100c */
[----:B------:R-:W-:Y:S04]  /*1a110*/  STL [R1+0x1a0c], R135 ;  /* 0x001a0c8701007387 */ /* 0x000fe80000100800 */
[----:B-1----:R-:W-:Y:S03]  /*1a120*/  STL [R1+0x1a04], R130 ;  /* 0x001a048201007387 */ /* 0x002fe60000100800 */
[-C--:B------:R-:W-:Y:S01]  /*1a130*/  HMMA.1688.F32.TF32 R84, R136, R132.reuse, R84 ;  /* 0x000000848854723c */ /* 0x080fe20000081054 */
[----:B------:R-:W-:Y:S04]  /*1a140*/  STL [R1+0x1a00], R131 ;  /* 0x001a008301007387 */ /* 0x000fe80000100800 */
[----:B--2---:R-:W-:Y:S03]  /*1a150*/  STL [R1+0x1a08], R127 ;  /* 0x001a087f01007387 */ /* 0x004fe60000100800 */
[-C--:B------:R-:W-:Y:S01]  /*1a160*/  HMMA.1688.F32.TF32 R164, R196, R132.reuse, R164 ;  /* 0x00000084c4a4723c */ /* 0x080fe200000810a4 */
[----:B------:R-:W2:Y:S04]  /*1a170*/  LDL.LU.64 R236, [R1+0x430] ;  /* 0x0004300001ec7983 */ /* 0x000ea80000300a00 */
[----:B------:R1:W-:Y:S04]  /*1a180*/  STL.64 [R1+0x300], R232 ;  /* 0x000300e801007387 */ /* 0x0003e80000100a00 */
[----:B------:R3:W-:Y:S04]  /*1a190*/  STL.64 [R1+0x308], R234 ;  /* 0x000308ea01007387 */ /* 0x0007e80000100a00 */
[----:B------:R-:W2:Y:S04]  /*1a1a0*/  LDL.LU.64 R238, [R1+0x438] ;  /* 0x0004380001ee7983 */ /* 0x000ea80000300a00 */
[----:B------:R4:W-:Y:S04]  /*1a1b0*/  STL.64 [R1+0x2f0], R228 ;  /* 0x0002f0e401007387 */ /* 0x0009e80000100a00 */
[----:B------:R4:W-:Y:S04]  /*1a1c0*/  STL.64 [R1+0x2f8], R230 ;  /* 0x0002f8e601007387 */ /* 0x0009e80000100a00 */
[----:B-1----:R-:W2:Y:S04]  /*1a1d0*/  LDL.LU.64 R232, [R1+0x120] ;  /* 0x0001200001e87983 */ /* 0x002ea80000300a00 */
[----:B---3--:R-:W3:Y:S04]  /*1a1e0*/  LDL.LU.64 R234, [R1+0x128] ;  /* 0x0001280001ea7983 */ /* 0x008ee80000300a00 */
[----:B----4-:R-:W4:Y:S04]  /*1a1f0*/  LDL.LU.64 R228, [R1+0x30] ;  /* 0x0000300001e47983 */ /* 0x010f280000300a00 */
[----:B------:R-:W4:Y:S04]  /*1a200*/  LDL.LU.64 R230, [R1+0x38] ;  /* 0x0000380001e67983 */ /* 0x000f280000300a00 */
[----:B------:R-:W-:Y:S04]  /*1a210*/  STL.64 [R1+0x350], R244 ;  /* 0x000350f401007387 */ /* 0x000fe80000100a00 */
[----:B------:R1:W-:Y:S04]  /*1a220*/  STL.64 [R1+0x358], R246 ;  /* 0x000358f601007387 */ /* 0x0003e80000100a00 */
[----:B-1----:R-:W2:Y:S04]  /*1a230*/  LDL.LU.64 R246, [R1+0x1a48] ;  /* 0x001a480001f67983 */ /* 0x002ea80000300a00 */
[----:B------:R-:W2:Y:S04]  /*1a240*/  LDL.LU.64 R244, [R1+0x1a40] ;  /* 0x001a400001f47983 */ /* 0x000ea80000300a00 */
[----:B------:R1:W-:Y:S04]  /*1a250*/  STL.64 [R1+0x400], R12 ;  /* 0x0004000c01007387 */ /* 0x0003e80000100a00 */
[----:B------:R1:W-:Y:S04]  /*1a260*/  STL.64 [R1+0x408], R14 ;  /* 0x0004080e01007387 */ /* 0x0003e80000100a00 */
[----:B-1----:R-:W2:Y:S04]  /*1a270*/  LDL.LU.64 R12, [R1+0x60] ;  /* 0x00006000010c7983 */ /* 0x002ea80000300a00 */
[----:B------:R-:W2:Y:S04]  /*1a280*/  LDL.LU.64 R14, [R1+0x68] ;  /* 0x00006800010e7983 */ /* 0x000ea80000300a00 */
[----:B------:R1:W-:Y:S04]  /*1a290*/  STL.64 [R1+0x470], R84 ;  /* 0x0004705401007387 */ /* 0x0003e80000100a00 */
[----:B------:R1:W-:Y:S04]  /*1a2a0*/  STL.64 [R1+0x478], R86 ;  /* 0x0004785601007387 */ /* 0x0003e80000100a00 */
[----:B-1----:R-:W3:Y:S04]  /*1a2b0*/  LDL.LU.64 R84, [R1+0x150] ;  /* 0x0001500001547983 */ /* 0x002ee80000300a00 */
[----:B------:R-:W3:Y:S04]  /*1a2c0*/  LDL.LU.64 R86, [R1+0x158] ;  /* 0x0001580001567983 */ /* 0x000ee80000300a00 */
[----:B------:R1:W-:Y:S04]  /*1a2d0*/  STL.64 [R1+0x520], R164 ;  /* 0x000520a401007387 */ /* 0x0003e80000100a00 */
[----:B------:R1:W-:Y:S04]  /*1a2e0*/  STL.64 [R1+0x528], R166 ;  /* 0x000528a601007387 */ /* 0x0003e80000100a00 */
[----:B-1----:R-:W4:Y:S04]  /*1a2f0*/  LDL.LU.64 R164, [R1+0x310] ;  /* 0x0003100001a47983 */ /* 0x002f280000300a00 */
[----:B------:R-:W4:Y:S01]  /*1a300*/  LDL.LU.64 R166, [R1+0x318] ;  /* 0x0003180001a67983 */ /* 0x000f220000300a00 */
[-C--:B------:R-:W-:Y:S08]  /*1a310*/  HMMA.1688.F32.TF32 R160, R140, R132.reuse, R160 ;  /* 0x000000848ca0723c */ /* 0x080ff000000810a0 */
[----:B------:R-:W-:Y:S11]  /*1a320*/  HMMA.1688.F32.TF32 R16, R192, R132, R16 ;  /* 0x00000084c010723c */ /* 0x000ff60000081010 */
[----:B------:R-:W-:Y:S04]  /*1a330*/  @!UPT UIADD3 URZ, URZ, URZ, URZ ;  /* 0x0000003f3f3ff290 */ /* 0x000fe8000fffe03f */
[----:B------:R-:W-:Y:S04]  /*1a340*/  STL.64 [R1+0x5c0], R160 ;  /* 0x0005c0a001007387 */ /* 0x000fe80000100a00 */
[----:B------:R-:W-:Y:S04]  /*1a350*/  STL.64 [R1+0x5c8], R162 ;  /* 0x0005c8a201007387 */ /* 0x000fe80000100a00 */
[----:B------:R-:W-:Y:S04]  /*1a360*/  STL.64 [R1+0x680], R16 ;  /* 0x0006801001007387 */ /* 0x000fe80000100a00 */
[----:B------:R2:W-:Y:S01]  /*1a370*/  STL.64 [R1+0x688], R18 ;  /* 0x0006881201007387 */ /* 0x0005e20000100a00 */
[----:B------:R-:W-:Y:S08]  /*1a380*/  HMMA.1688.F32.TF32 R4, R188, R124, R4 ;  /* 0x0000007cbc04723c */ /* 0x000ff00000081004 */
[-C--:B--2---:R-:W-:Y:S08]  /*1a390*/  HMMA.1688.F32.TF32 R16, R184, R128.reuse, R12 ;  /* 0x00000080b810723c */ /* 0x084ff0000008100c */
[-C--:B------:R-:W-:Y:S08]  /*1a3a0*/  HMMA.1688.F32.TF32 R12, R188, R128.reuse, R8 ;  /* 0x00000080bc0c723c */ /* 0x080ff00000081008 */
[-C--:B---3--:R-:W-:Y:S08]  /*1a3b0*/  HMMA.1688.F32.TF32 R84, R180, R128.reuse, R84 ;  /* 0x00000080b454723c */ /* 0x088ff00000081054 */
[-C--:B----4-:R-:W-:Y:S08]  /*1a3c0*/  HMMA.1688.F32.TF32 R132, R176, R128.reuse, R164 ;  /* 0x00000080b084723c */ /* 0x090ff000000810a4 */
[-C--:B------:R-:W-:Y:S11]  /*1a3d0*/  HMMA.1688.F32.TF32 R8, R136, R128.reuse, R80 ;  /* 0x000000808808723c */ /* 0x080ff60000081050 */
[----:B------:R-:W-:Y:S04]  /*1a3e0*/  @!UPT UIADD3 URZ, URZ, URZ, URZ ;  /* 0x0000003f3f3ff290 */ /* 0x000fe8000fffe03f */
[----:B------:R-:W-:Y:S04]  /*1a3f0*/  STL.64 [R1+0x2c0], R132 ;  /* 0x0002c08401007387 */ /* 0x000fe80000100a00 */
[----:B------:R-:W-:Y:S04]  /*1a400*/  STL.64 [R1+0x2c8], R134 ;  /* 0x0002c88601007387 */ /* 0x000fe80000100a00 */
[----:B------:R-:W-:Y:S04]  /*1a410*/  STL.64 [R1+0x2b0], R84 ;  /* 0x0002b05401007387 */ /* 0x000fe80000100a00 */
[----:B------:R-:W-:Y:S04]  /*1a420*/  STL.64 [R1+0x2b8], R86 ;  /* 0x0002b85601007387 */ /* 0x000fe80000100a00 */
[----:B------:R-:W-:Y:S04]  /*1a430*/  STL.64 [R1+0x2e0], R16 ;  /* 0x0002e01001007387 */ /* 0x000fe80000100a00 */
[----:B------:R1:W-:Y:S04]  /*1a440*/  STL.64 [R1+0x2e8], R18 ;  /* 0x0002e81201007387 */ /* 0x0003e80000100a00 */
[----:B------:R-:W-:Y:S04]  /*1a450*/  STL.64 [R1+0x340], R12 ;  /* 0x0003400c01007387 */ /* 0x000fe80000100a00 */
[----:B------:R2:W-:Y:S01]  /*1a460*/  STL.64 [R1+0x348], R14 ;  /* 0x0003480e01007387 */ /* 0x0005e20000100a00 */
[-C--:B-1----:R-:W-:Y:S08]  /*1a470*/  HMMA.1688.F32.TF32 R16, R196, R128.reuse, R152 ;  /* 0x00000080c410723c */ /* 0x082ff00000081098 */
[-C--:B--2---:R-:W-:Y:S01]  /*1a480*/  HMMA.1688.F32.TF32 R12, R140, R128.reuse, R172 ;  /* 0x000000808c0c723c */ /* 0x084fe200000810ac */
[----:B------:R-:W-:Y:S04]  /*1a490*/  STL.64 [R1+0x420], R8 ;  /* 0x0004200801007387 */ /* 0x000fe80000100a00 */
[----:B------:R1:W-:Y:S10]  /*1a4a0*/  STL.64 [R1+0x428], R10 ;  /* 0x0004280a01007387 */ /* 0x0003f40000100a00 */
[----:B------:R-:W-:Y:S01]  /*1a4b0*/  STL.64 [R1+0x4f0], R16 ;  /* 0x0004f01001007387 */ /* 0x000fe20000100a00 */
[----:B-1----:R-:W-:Y:S03]  /*1a4c0*/  HMMA.1688.F32.TF32 R8, R192, R128, R20 ;  /* 0x00000080c008723c */ /* 0x002fe60000081014 */
[----:B------:R1:W-:Y:S04]  /*1a4d0*/  STL.64 [R1+0x4f8], R18 ;  /* 0x0004f81201007387 */ /* 0x0003e80000100a00 */
[----:B------:R-:W-:Y:S04]  /*1a4e0*/  STL.64 [R1+0x580], R12 ;  /* 0x0005800c01007387 */ /* 0x000fe80000100a00 */
[----:B------:R2:W-:Y:S01]  /*1a4f0*/  STL.64 [R1+0x588], R14 ;  /* 0x0005880e01007387 */ /* 0x0005e20000100a00 */
[-C--:B-1----:R-:W-:Y:S08]  /*1a500*/  HMMA.1688.F32.TF32 R16, R176, R124.reuse, R236 ;  /* 0x0000007cb010723c */ /* 0x082ff000000810ec */
[-C--:B--2---:R-:W-:Y:S03]  /*1a510*/  HMMA.1688.F32.TF32 R12, R180, R124.reuse, R232 ;  /* 0x0000007cb40c723c */ /* 0x084fe600000810e8 */
[----:B------:R-:W-:Y:S04]  /*1a520*/  STL.64 [R1+0x640], R8 ;  /* 0x0006400801007387 */ /* 0x000fe80000100a00 */
[----:B------:R1:W-:Y:S08]  /*1a530*/  STL.64 [R1+0x648], R10 ;  /* 0x0006480a01007387 */ /* 0x0003f00000100a00 */
[----:B------:R-:W-:Y:S01]  /*1a540*/  STL.64 [R1+0x1a0], R16 ;  /* 0x0001a01001007387 */ /* 0x000fe20000100a00 */
[-C--:B-1----:R-:W-:Y:S03]  /*1a550*/  HMMA.1688.F32.TF32 R8, R184, R124.reuse, R228 ;  /* 0x0000007cb808723c */ /* 0x082fe600000810e4 */
[----:B------:R-:W-:Y:S04]  /*1a560*/  STL.64 [R1+0x1a8], R18 ;  /* 0x0001a81201007387 */ /* 0x000fe80000100a00 */
[----:B------:R-:W2:Y:S04]  /*1a570*/  LDL.LU.64 R84, [R1+0x590] ;  /* 0x0005900001547983 */ /* 0x000ea80000300a00 */
[----:B------:R-:W-:Y:S04]  /*1a580*/  STL.64 [R1+0x180], R12 ;  /* 0x0001800c01007387 */ /* 0x000fe80000100a00 */
[----:B------:R-:W-:Y:S04]  /*1a590*/  STL.64 [R1+0x188], R14 ;  /* 0x0001880e01007387 */ /* 0x000fe80000100a00 */
[----:B------:R-:W2:Y:S04]  /*1a5a0*/  LDL.LU.64 R86, [R1+0x598] ;  /* 0x0005980001567983 */ /* 0x000ea80000300a00 */
[----:B------:R-:W-:Y:S04]  /*1a5b0*/  LDSM.16.M88.4 R16, [R252+0x33000] ;  /* 0x03300000fc10783b */ /* 0x000fe80000000200 */
[----:B------:R-:W-:Y:S04]  /*1a5c0*/  STL.64 [R1+0x1f0], R8 ;  /* 0x0001f00801007387 */ /* 0x000fe80000100a00 */
[----:B------:R-:W-:Y:S04]  /*1a5d0*/  STL.64 [R1+0x1f8], R10 ;  /* 0x0001f80a01007387 */ /* 0x000fe80000100a00 */
[----:B------:R-:W3:Y:S04]  /*1a5e0*/  LDL.LU.64 R152, [R1+0x260] ;  /* 0x0002600001987983 */ /* 0x000ee80000300a00 */
[----:B------:R-:W3:Y:S04]  /*1a5f0*/  LDL.LU.64 R154, [R1+0x268] ;  /* 0x00026800019a7983 */ /* 0x000ee80000300a00 */
[----:B------:R-:W-:Y:S04]  /*1a600*/  STL.64 [R1+0x2d0], R4 ;  /* 0x0002d00401007387 */ /* 0x000fe80000100a00 */
[----:B------:R1:W-:Y:S04]  /*1a610*/  STL.64 [R1+0x2d8], R6 ;  /* 0x0002d80601007387 */ /* 0x0003e80000100a00 */
[----:B------:R-:W4:Y:S04]  /*1a620*/  LDL.LU.64 R80, [R1+0x80] ;  /* 0x0000800001507983 */ /* 0x000f280000300a00 */
[----:B------:R-:W4:Y:S01]  /*1a630*/  LDL.LU.64 R82, [R1+0x88] ;  /* 0x0000880001527983 */ /* 0x000f220000300a00 */
[-C--:B-1----:R-:W-:Y:S11]  /*1a640*/  HMMA.1688.F32.TF32 R4, R136, R124.reuse, R76 ;  /* 0x0000007c8804723c */ /* 0x082ff6000008104c */
[----:B------:R-:W-:Y:S11]  /*1a650*/  @!UPT UIADD3 URZ, URZ, URZ, URZ ;  /* 0x0000003f3f3ff290 */ /* 0x000ff6000fffe03f */
[----:B------:R-:W-:Y:S01]  /*1a660*/  @!UPT UIADD3 URZ, URZ, URZ, URZ ;  /* 0x0000003f3f3ff290 */ /* 0x000fe2000fffe03f */
[----:B------:R-:W-:Y:S04]  /*1a670*/  STL.64 [R1+0x380], R4 ;  /* 0x0003800401007387 */ /* 0x000fe80000100a00 */
[----:B------:R1:W-:Y:S04]  /*1a680*/  STL.64 [R1+0x388], R6 ;  /* 0x0003880601007387 */ /* 0x0003e80000100a00 */
[----:B------:R-:W4:Y:S04]  /*1a690*/  LDL.LU.64 R20, [R1+0x10] ;  /* 0x0000100001147983 */ /* 0x000f280000300a00 */
[----:B------:R-:W4:Y:S01]  /*1a6a0*/  LDL.LU.64 R22, [R1+0x18] ;  /* 0x0000180001167983 */ /* 0x000f220000300a00 */
[-C--:B------:R-:W-:Y:S03]  /*1a6b0*/  HMMA.1688.F32.TF32 R12, R196, R124.reuse, R148 ;  /* 0x0000007cc40c723c */ /* 0x080fe60000081094 */
[----:B------:R-:W-:Y:S05]  /*1a6c0*/  LDSM.16.M88.4 R148, [R252+0x3b000] ;  /* 0x03b00000fc94783b */ /* 0x000fea0000000200 */
[-C--:B------:R-:W-:Y:S08]  /*1a6d0*/  HMMA.1688.F32.TF32 R8, R140, R124.reuse, R156 ;  /* 0x0000007c8c08723c */ /* 0x080ff0000008109c */
[----:B-1----:R-:W-:Y:S07]  /*1a6e0*/  HMMA.1688.F32.TF32 R4, R192, R124, R24 ;  /* 0x0000007cc004723c */ /* 0x002fee0000081018 */
[----:B------:R-:W-:Y:S04]  /*1a6f0*/  STL.64 [R1+0x490], R12 ;  /* 0x0004900c01007387 */ /* 0x000fe80000100a00 */
[----:B------:R-:W-:Y:S04]  /*1a700*/  STL.64 [R1+0x498], R14 ;  /* 0x0004980e01007387 */ /* 0x000fe80000100a00 */
[----:B------:R-:W-:Y:S04]  /*1a710*/  STL.64 [R1+0x510], R8 ;  /* 0x0005100801007387 */ /* 0x000fe80000100a00 */
[----:B------:R-:W1:Y:S04]  /*1a720*/  LDSM.16.M88.4 R12, [R252+0x34000] ;  /* 0x03400000fc0c783b */ /* 0x000e680000000200 */
[----:B------:R-:W-:Y:S04]  /*1a730*/  STL.64 [R1+0x518], R10 ;  /* 0x0005180a01007387 */ /* 0x000fe80000100a00 */
[----:B------:R-:W-:Y:S04]  /*1a740*/  STL.64 [R1+0x600], R4 ;  /* 0x0006000401007387 */ /* 0x000fe80000100a00 */
[----:B------:R-:W1:Y:S04]  /*1a750*/  LDSM.16.M88.4 R8, [R252+0x35000] ;  /* 0x03500000fc08783b */ /* 0x000e680000000200 */
[----:B------:R-:W-:Y:S04]  /*1a760*/  STL.64 [R1+0x608], R6 ;  /* 0x0006080601007387 */ /* 0x000fe80000100a00 */
[----:B------:R-:W1:Y:S04]  /*1a770*/  LDSM.16.M88.4 R4, [R252+0x36000] ;  /* 0x03600000fc04783b */ /* 0x000e680000000200 */
[----:B-1----:R-:W-:Y:S04]  /*1a780*/  STL [R1+0x1a20], R14 ;  /* 0x001a200e01007387 */ /* 0x002fe80000100800 */
[----:B------:R-:W-:Y:S04]  /*1a790*/  STL [R1+0x1a1c], R15 ;  /* 0x001a1c0f01007387 */ /* 0x000fe80000100800 */
[----:B------:R-:W-:Y:S04]  /*1a7a0*/  STL [R1+0x1a24], R10 ;  /* 0x001a240a01007387 */ /* 0x000fe80000100800 */
[----:B------:R-:W-:Y:S04]  /*1a7b0*/  STL [R1+0x19d4], R11 ;  /* 0x0019d40b01007387 */ /* 0x000fe80000100800 */
[----:B------:R-:W-:Y:S04]  /*1a7c0*/  STL [R1+0x19cc], R6 ;  /* 0x0019cc0601007387 */ /* 0x000fe80000100800 */
[----:B------:R-:W-:Y:S01]  /*1a7d0*/  STL [R1+0x19c8], R7 ;  /* 0x0019c80701007387 */ /* 0x000fe20000100800 */
[-C--:B--2---:R-:W-:Y:S03]  /*1a7e0*/  HMMA.1688.F32.TF32 R76, R176, R16.reuse, R84 ;  /* 0x00000010b04c723c */ /* 0x084fe60000081054 */
[----:B------:R-:W2:Y:S04]  /*1a7f0*/  LDL.LU.64 R84, [R1+0x670] ;  /* 0x0006700001547983 */ /* 0x000ea80000300a00 */
[----:B------:R-:W2:Y:S11]  /*1a800*/  LDL.LU.64 R86, [R1+0x678] ;  /* 0x0006780001567983 */ /* 0x000eb60000300a00 */
[----:B------:R-:W-:Y:S06]  /*1a810*/  @!UPT UIADD3 URZ, URZ, URZ, URZ ;  /* 0x0000003f3f3ff290 */ /* 0x000fec000fffe03f */
[----:B------:R-:W-:Y:S01]  /*1a820*/  MOV R135, R76 ;  /* 0x0000004c00877202 */ /* 0x000fe20000000f00 */
[----:B------:R-:W-:Y:S02]  /*1a830*/  IMAD.MOV.U32 R127, RZ, RZ, R77 ;  /* 0x000000ffff7f7224 */ /* 0x000fe400078e004d */
[----:B------:R-:W-:Y:S02]  /*1a840*/  IMAD.MOV.U32 R130, RZ, RZ, R78 ;  /* 0x000000ffff827224 */ /* 0x000fe400078e004e */
[----:B------:R-:W-:Y:S02]  /*1a850*/  IMAD.MOV.U32 R131, RZ, RZ, R79 ;  /* 0x000000ffff837224 */ /* 0x000fe400078e004f */
[-C--:B---3--:R-:W-:Y:S08]  /*1a860*/  HMMA.1688.F32.TF32 R76, R180, R16.reuse, R152 ;  /* 0x00000010b44c723c */ /* 0x088ff00000081098 */
[-C--:B----4-:R-:W-:Y:S01]  /*1a870*/  HMMA.1688.F32.TF32 R24, R184, R16.reuse, R80 ;  /* 0x00000010b818723c */ /* 0x090fe20000081050 */
[----:B------:R-:W-:Y:S04]  /*1a880*/  STL [R1+0x1a30], R131 ;  /* 0x001a308301007387 */ /* 0x000fe80000100800 */
[----:B------:R-:W-:Y:S04]  /*1a890*/  STL [R1+0x1a2c], R130 ;  /* 0x001a2c8201007387 */ /* 0x000fe80000100800 */
[----:B------:R-:W-:Y:S04]  /*1a8a0*/  STL [R1+0x1a28], R135 ;  /* 0x001a288701007387 */ /* 0x000fe80000100800 */
[----:B------:R-:W-:Y:S04]  /*1a8b0*/  STL.64 [R1+0x1a10], R126 ;  /* 0x001a107e01007387 */ /* 0x000fe80000100a00 */
[----:B------:R-:W-:Y:S04]  /*1a8c0*/  STL.64 [R1+0x130], R76 ;  /* 0x0001304c01007387 */ /* 0x000fe80000100a00 */
[----:B------:R-:W-:Y:S04]  /*1a8d0*/  STL.64 [R1+0x138], R78 ;  /* 0x0001384e01007387 */ /* 0x000fe80000100a00 */
[----:B------:R-:W3:Y:S04]  /*1a8e0*/  LDL.LU.64 R80, [R1+0x3e0] ;  /* 0x0003e00001507983 */ /* 0x000ee80000300a00 */
[----:B------:R1:W-:Y:S04]  /*1a8f0*/  STL.64 [R1+0x160], R24 ;  /* 0x0001601801007387 */ /* 0x0003e80000100a00 */
[----:B------:R4:W-:Y:S04]  /*1a900*/  STL.64 [R1+0x168], R26 ;  /* 0x0001681a01007387 */ /* 0x0009e80000100a00 */
[----:B------:R-:W3:Y:S01]  /*1a910*/  LDL.LU.64 R82, [R1+0x3e8] ;  /* 0x0003e80001527983 */ /* 0x000ee20000300a00 */
[-C--:B------:R-:W-:Y:S11]  /*1a920*/  HMMA.1688.F32.TF32 R20, R188, R16.reuse, R20 ;  /* 0x00000010bc14723c */ /* 0x080ff60000081014 */
[----:B------:R-:W-:Y:S11]  /*1a930*/  @!UPT UIADD3 URZ, URZ, URZ, URZ ;  /* 0x0000003f3f3ff290 */ /* 0x000ff6000fffe03f */
[----:B------:R-:W-:Y:S01]  /*1a940*/  @!UPT UIADD3 URZ, URZ, URZ, URZ ;  /* 0x0000003f3f3ff290 */ /* 0x000fe2000fffe03f */
[----:B------:R4:W-:Y:S04]  /*1a950*/  STL.64 [R1+0x1e0], R20 ;  /* 0x0001e01401007387 */ /* 0x0009e80000100a00 */
[----:B------:R4:W-:Y:S04]  /*1a960*/  STL.64 [R1+0x1e8], R22 ;  /* 0x0001e81601007387 */ /* 0x0009e80000100a00 */
[----:B-1----:R-:W3:Y:S04]  /*1a970*/  LDL.LU.64 R24, [R1+0x90] ;  /* 0x0000900001187983 */ /* 0x002ee80000300a00 */
[----:B----4-:R-:W4:Y:S04]  /*1a980*/  LDL.LU.64 R26, [R1+0x98] ;  /* 0x00009800011a7983 */ /* 0x010f280000300a00 */
[----:B------:R-:W4:Y:S04]  /*1a990*/  LDL.LU.64 R20, [R1] ;  /* 0x0000000001147983 */ /* 0x000f280000300a00 */
[----:B------:R-:W4:Y:S01]  /*1a9a0*/  LDL.LU.64 R22, [R1+0x8] ;  /* 0x0000080001167983 */ /* 0x000f220000300a00 */
[-C--:B------:R-:W-:Y:S03]  /*1a9b0*/  HMMA.1688.F32.TF32 R124, R136, R16.reuse, R72 ;  /* 0x00000010887c723c */ /* 0x080fe60000081048 */
[----:B------:R-:W4:Y:S05]  /*1a9c0*/  LDL.LU.64 R76, [R1+0x6a0] ;  /* 0x0006a000014c7983 */ /* 0x000f2a0000300a00 */
[-C--:B------:R-:W-:Y:S08]  /*1a9d0*/  HMMA.1688.F32.TF32 R72, R196, R16.reuse, R108 ;  /* 0x00000010c448723c */ /* 0x080ff0000008106c */
[-C--:B------:R-:W-:Y:S08]  /*1a9e0*/  HMMA.1688.F32.TF32 R104, R140, R16.reuse, R104 ;  /* 0x000000108c68723c */ /* 0x080ff00000081068 */
[----:B------:R-:W-:Y:S01]  /*1a9f0*/  HMMA.1688.F32.TF32 R28, R192, R16, R28 ;  /* 0x00000010c01c723c */ /* 0x000fe2000008101c */
[----:B------:R-:W-:Y:S04]  /*1aa00*/  STL.64 [R1+0x320], R124 ;  /* 0x0003207c01007387 */ /* 0x000fe80000100a00 */
[----:B------:R-:W-:Y:S04]  /*1aa10*/  STL.64 [R1+0x328], R126 ;  /* 0x0003287e01007387 */ /* 0x000fe80000100a00 */
[----:B------:R-:W4:Y:S04]  /*1aa20*/  LDL.LU.64 R78, [R1+0x6a8] ;  /* 0x0006a800014e7983 */ /* 0x000f280000300a00 */
[----:B------:R-:W-:Y:S04]  /*1aa30*/  STL.64 [R1+0x430], R72 ;  /* 0x0004304801007387 */ /* 0x000fe80000100a00 */
[----:B------:R2:W-:Y:S04]  /*1aa40*/  STL.64 [R1+0x438], R74 ;  /* 0x0004384a01007387 */ /* 0x0005e80000100a00 */
[----:B------:R-:W-:Y:S04]  /*1aa50*/  STL.64 [R1+0x4e0], R104 ;  /* 0x0004e06801007387 */ /* 0x000fe80000100a00 */
[----:B------:R-:W-:Y:S04]  /*1aa60*/  STL.64 [R1+0x4e8], R106 ;  /* 0x0004e86a01007387 */ /* 0x000fe80000100a00 */
[----:B------:R-:W-:Y:S04]  /*1aa70*/  STL.64 [R1+0x590], R28 ;  /* 0x0005901c01007387 */ /* 0x000fe80000100a00 */
[----:B------:R3:W-:Y:S01]  /*1aa80*/  STL.64 [R1+0x598], R30 ;  /* 0x0005981e01007387 */ /* 0x0007e20000100a00 */
[----:B--2---:R-:W-:Y:S11]  /*1aa90*/  HMMA.1688.F32.TF32 R72, R176, R12, R84 ;  /* 0x0000000cb048723c */ /* 0x004ff60000081054 */
[----:B------:R-:W-:Y:S11]  /*1aaa0*/  @!UPT UIADD3 URZ, URZ, URZ, URZ ;  /* 0x0000003f3f3ff290 */ /* 0x000ff6000fffe03f */
[----:B------:R-:W-:Y:S02]  /*1aab0*/  @!UPT UIADD3 URZ, URZ, URZ, URZ ;  /* 0x0000003f3f3ff290 */ /* 0x000fe4000fffe03f */
[----:B------:R-:W-:Y:S02]  /*1aac0*/  IMAD.MOV.U32 R10, RZ, RZ, R73 ;  /* 0x000000ffff0a7224 */ /* 0x000fe400078e0049 */
[----:B------:R-:W-:-:S03]  /*1aad0*/  IMAD.MOV.U32 R135, RZ, RZ, R72 ;  /* 0x000000ffff877224 */ /* 0x000fc600078e0048 */
[----:B------:R-:W-:Y:S04]  /*1aae0*/  STL [R1+0x1a38], R10 ;  /* 0x001a380a01007387 */ /* 0x000fe80000100800 */
[----:B------:R-:W-:Y:S01]  /*1aaf0*/  STL [R1+0x1a34], R135 ;  /* 0x001a348701007387 */ /* 0x000fe20000100800 */
[----:B------:R-:W-:Y:S02]  /*1ab00*/  IMAD.MOV.U32 R14, RZ, RZ, R74 ;  /* 0x000000ffff0e7224 */ /* 0x000fe400078e004a */
[----:B------:R-:W-:Y:S01]  /*1ab10*/  IMAD.MOV.U32 R15, RZ, RZ, R75 ;  /* 0x000000ffff0f7224 */ /* 0x000fe200078e004b */
[-C--:B---3--:R-:W-:Y:S11]  /*1ab20*/  HMMA.1688.F32.TF32 R28, R180, R12.reuse, R80 ;  /* 0x0000000cb41c723c */ /* 0x088ff60000081050 */
[----:B------:R-:W-:Y:S11]  /*1ab30*/  @!UPT UIADD3 URZ, URZ, URZ, URZ ;  /* 0x0000003f3f3ff290 */ /* 0x000ff6000fffe03f */
[----:B------:R-:W-:Y:S02]  /*1ab40*/  @!UPT UIADD3 URZ, URZ, URZ, URZ ;  /* 0x0000003f3f3ff290 */ /* 0x000fe4000fffe03f */
[----:B------:R-:W-:Y:S01]  /*1ab50*/  IMAD.MOV.U32 R16, RZ, RZ, R31 ;  /* 0x000000ffff107224 */ /* 0x000fe200078e001f */
[----:B------:R-:W-:Y:S01]  /*1ab60*/  MOV R17, R30 ;  /* 0x0000001e00117202 */ /* 0x000fe20000000f00 */
[----:B------:R-:W-:Y:S04]  /*1ab70*/  STL.64 [R1+0xe0], R28 ;  /* 0x0000e01c01007387 */ /* 0x000fe80000100a00 */
[----:B------:R-:W-:Y:S04]  /*1ab80*/  STL [R1+0x1994], R16 ;  /* 0x0019941001007387 */ /* 0x000fe80000100800 */
[----:B------:R-:W-:Y:S04]  /*1ab90*/  STL [R1+0x1990], R17 ;  /* 0x0019901101007387 */ /* 0x000fe80000100800 */
[----:B------:R-:W2:Y:S01]  /*1aba0*/  LDL.LU.64 R72, [R1+0x5a0] ;  /* 0x0005a00001487983 */ /* 0x000ea20000300a00 */
[-C--:B----4-:R-:W-:Y:S03]  /*1abb0*/  HMMA.1688.F32.TF32 R24, R184, R12.reuse, R24 ;  /* 0x0000000cb818723c */ /* 0x090fe60000081018 */
[----:B------:R-:W2:Y:S11]  /*1abc0*/  LDL.LU.64 R74, [R1+0x5a8] ;  /* 0x0005a800014a7983 */ /* 0x000eb60000300a00 */
[----:B------:R-:W-:Y:S09]  /*1abd0*/  @!UPT UIADD3 URZ, URZ, URZ, URZ ;  /* 0x0000003f3f3ff290 */ /* 0x000ff2000fffe03f */
[----:B------:R-:W-:Y:S04]  /*1abe0*/  STL.64 [R1+0x110], R24 ;  /* 0x0001101801007387 */ /* 0x000fe80000100a00 */
[----:B------:R1:W-:Y:S02]  /*1abf0*/  STL.64 [R1+0x118], R26 ;  /* 0x0001181a01007387 */ /* 0x0003e40000100a00 */
[-C--:B-1----:R-:W-:Y:S02]  /*1ac00*/  HMMA.1688.F32.TF32 R24, R188, R12.reuse, R20 ;  /* 0x0000000cbc18723c */ /* 0x082fe40000081014 */
[----:B------:R-:W3:Y:S04]  /*1ac10*/  LDL.LU.64 R20, [R1+0x140] ;  /* 0x0001400001147983 */ /* 0x000ee80000300a00 */
[----:B------:R-:W3:Y:S02]  /*1ac20*/  LDL.LU.64 R22, [R1+0x148] ;  /* 0x0001480001167983 */ /* 0x000ee40000300a00 */
[-C--:B------:R-:W-:Y:S08]  /*1ac30*/  HMMA.1688.F32.TF32 R84, R136, R12.reuse, R44 ;  /* 0x0000000c8854723c */ /* 0x080ff0000008102c */
[-C--:B------:R-:W-:Y:S08]  /*1ac40*/  HMMA.1688.F32.TF32 R44, R196, R12.reuse, R88 ;  /* 0x0000000cc42c723c */ /* 0x080ff00000081058 */
[-C--:B------:R-:W-:Y:S08]  /*1ac50*/  HMMA.1688.F32.TF32 R80, R140, R12.reuse, R168 ;  /* 0x0000000c8c50723c */ /* 0x080ff000000810a8 */
[----:B------:R-:W-:Y:S01]  /*1ac60*/  HMMA.1688.F32.TF32 R32, R192, R12, R32 ;  /* 0x0000000cc020723c */ /* 0x000fe20000081020 */
[----:B------:R1:W-:Y:S04]  /*1ac70*/  STL.64 [R1+0x150], R24 ;  /* 0x0001501801007387 */ /* 0x0003e80000100a00 */
[----:B------:R4:W-:Y:S04]  /*1ac80*/  STL.64 [R1+0x158], R26 ;  /* 0x0001581a01007387 */ /* 0x0009e80000100a00 */
[----:B------:R-:W3:Y:S04]  /*1ac90*/  LDL.LU.64 R28, [R1+0x720] ;  /* 0x00072000011c7983 */ /* 0x000ee80000300a00 */
[----:B------:R-:W3:Y:S04]  /*1aca0*/  LDL.LU.64 R30, [R1+0x728] ;  /* 0x00072800011e7983 */ /* 0x000ee80000300a00 */
[----:B-1----:R-:W3:Y:S04]  /*1acb0*/  LDL.LU.64 R24, [R1+0x650] ;  /* 0x0006500001187983 */ /* 0x002ee80000300a00 */
[----:B----4-:R-:W4:Y:S04]  /*1acc0*/  LDL.LU.64 R26, [R1+0x658] ;  /* 0x00065800011a7983 */ /* 0x010f280000300a00 */
[----:B------:R-:W-:Y:S04]  /*1acd0*/  STL.64 [R1+0x2a0], R84 ;  /* 0x0002a05401007387 */ /* 0x000fe80000100a00 */
[----:B------:R-:W-:Y:S04]  /*1ace0*/  STL.64 [R1+0x2a8], R86 ;  /* 0x0002a85601007387 */ /* 0x000fe80000100a00 */
[----:B------:R-:W-:Y:S04]  /*1acf0*/  STL.64 [R1+0x3f0], R44 ;  /* 0x0003f02c01007387 */ /* 0x000fe80000100a00 */
[----:B------:R1:W-:Y:S04]  /*1ad00*/  STL.64 [R1+0x3f8], R46 ;  /* 0x0003f82e01007387 */ /* 0x0003e80000100a00 */
[----:B------:R-:W-:Y:S04]  /*1ad10*/  STL.64 [R1+0x4b0], R80 ;  /* 0x0004b05001007387 */ /* 0x000fe80000100a00 */
[----:B------:R-:W-:Y:S04]  /*1ad20*/  STL.64 [R1+0x4b8], R82 ;  /* 0x0004b85201007387 */ /* 0x000fe80000100a00 */
[----:B------:R-:W-:Y:S04]  /*1ad30*/  STL.64 [R1+0x570], R32 ;  /* 0x0005702001007387 */ /* 0x000fe80000100a00 */
[----:B------:R2:W-:Y:S01]  /*1ad40*/  STL.64 [R1+0x578], R34 ;  /* 0x0005782201007387 */ /* 0x0005e20000100a00 */
[-C--:B-1----:R-:W-:Y:S11]  /*1ad50*/  HMMA.1688.F32.TF32 R44, R176, R8.reuse, R76 ;  /* 0x00000008b02c723c */ /* 0x082ff6000008104c */
[----:B------:R-:W-:Y:S11]  /*1ad60*/  @!UPT UIADD3 URZ, URZ, URZ, URZ ;  /* 0x0000003f3f3ff290 */ /* 0x000ff6000fffe03f */
[----:B------:R-:W-:Y:S02]  /*1ad70*/  @!UPT UIADD3 URZ, URZ, URZ, URZ ;  /* 0x0000003f3f3ff290 */ /* 0x000fe4000fffe03f */
[----:B------:R-:W-:Y:S02]  /*1ad80*/  IMAD.MOV.U32 R10, RZ, RZ, R44 ;  /* 0x000000ffff0a7224 */ /* 0x000fe400078e002c */
[----:B------:R-:W-:Y:S02]  /*1ad90*/  IMAD.MOV.U32 R135, RZ, RZ, R45 ;  /* 0x000000ffff877224 */ /* 0x000fe400078e002d */
[----:B------:R-:W-:Y:S02]  /*1ada0*/  IMAD.MOV.U32 R131, RZ, RZ, R46 ;  /* 0x000000ffff837224 */ /* 0x000fe400078e002e */
[----:B------:R-:W-:Y:S02]  /*1adb0*/  IMAD.MOV.U32 R130, RZ, RZ, R47 ;  /* 0x000000ffff827224 */ /* 0x000fe400078e002f */
[-C--:B------:R-:W-:Y:S08]  /*1adc0*/  HMMA.1688.F32.TF32 R44, R136, R8.reuse, R48 ;  /* 0x00000008882c723c */ /* 0x080ff00000081030 */
[-C--:B------:R-:W-:Y:S08]  /*1add0*/  HMMA.1688.F32.TF32 R48, R196, R8.reuse, R92 ;  /* 0x00000008c430723c */ /* 0x080ff0000008105c */
[-C--:B--2---:R-:W-:Y:S11]  /*1ade0*/  HMMA.1688.F32.TF32 R32, R180, R8.reuse, R72 ;  /* 0x00000008b420723c */ /* 0x084ff60000081048 */
[----:B------:R-:W-:Y:S11]  /*1adf0*/  @!UPT UIADD3 URZ, URZ, URZ, URZ ;  /* 0x0000003f3f3ff290 */ /* 0x000ff6000fffe03f */
[----:B------:R-:W-:Y:S02]  /*1ae00*/  @!UPT UIADD3 URZ, URZ, URZ, URZ ;  /* 0x0000003f3f3ff290 */ /* 0x000fe4000fffe03f */
[----:B------:R-:W-:Y:S01]  /*1ae10*/  IMAD.MOV.U32 R16, RZ, RZ, R33 ;  /* 0x000000ffff107224 */ /* 0x000fe200078e0021 */
[----:B------:R3:W-:Y:S01]  /*1ae20*/  STL [R1+0xc0], R32 ;  /* 0x0000c02001007387 */ /* 0x0007e20000100800 */
[----:B------:R-:W-:Y:S01]  /*1ae30*/  IMAD.MOV.U32 R17, RZ, RZ, R34 ;  /* 0x000000ffff117224 */ /* 0x000fe200078e0022 */
[----:B------:R-:W-:Y:S02]  /*1ae40*/  MOV R13, R35 ;  /* 0x00000023000d7202 */ /* 0x000fe40000000f00 */
[----:B------:R-:W-:Y:S01]  /*1ae50*/  STL [R1+0x19d0], R16 ;  /* 0x0019d01001007387 */ /* 0x000fe20000100800 */
[-C--:B---3--:R-:W-:Y:S03]  /*1ae60*/  HMMA.1688.F32.TF32 R32, R184, R8.reuse, R20 ;  /* 0x00000008b820723c */ /* 0x088fe60000081014 */
[----:B------:R-:W2:Y:S04]  /*1ae70*/  LDL.LU.64 R20, [R1+0x3a0] ;  /* 0x0003a00001147983 */ /* 0x000ea80000300a00 */
[----:B------:R-:W2:Y:S11]  /*1ae80*/  LDL.LU.64 R22, [R1+0x3a8] ;  /* 0x0003a80001167983 */ /* 0x000eb60000300a00 */
[----:B------:R-:W-:Y:S05]  /*1ae90*/  @!UPT UIADD3 URZ, URZ, URZ, URZ ;  /* 0x0000003f3f3ff290 */ /* 0x000fea000fffe03f */
[----:B------:R-:W-:Y:S04]  /*1aea0*/  STL.64 [R1+0xb0], R32 ;  /* 0x0000b02001007387 */ /* 0x000fe80000100a00 */
[----:B------:R1:W-:Y:S02]  /*1aeb0*/  STL.64 [R1+0xb8], R34 ;  /* 0x0000b82201007387 */ /* 0x0003e40000100a00 */
[-C--:B-1----:R-:W-:Y:S11]  /*1aec0*/  HMMA.1688.F32.TF32 R32, R188, R8.reuse, R248 ;  /* 0x00000008bc20723c */ /* 0x082ff600000810f8 */
[----:B------:R-:W-:Y:S11]  /*1aed0*/  @!UPT UIADD3 URZ, URZ, URZ, URZ ;  /* 0x0000003f3f3ff290 */ /* 0x000ff6000fffe03f */
[----:B------:R-:W-:Y:S01]  /*1aee0*/  @!UPT UIADD3 URZ, URZ, URZ, URZ ;  /* 0x0000003f3f3ff290 */ /* 0x000fe2000fffe03f */
[----:B------:R-:W-:Y:S04]  /*1aef0*/  STL.64 [R1+0x100], R32 ;  /* 0x0001002001007387 */ /* 0x000fe80000100a00 */
[----:B------:R-:W-:Y:S04]  /*1af00*/  STL.64 [R1+0x108], R34 ;  /* 0x0001082201007387 */ /* 0x000fe80000100a00 */
[----:B------:R1:W-:Y:S04]  /*1af10*/  STL.64 [R1+0x1c0], R44 ;  /* 0x0001c02c01007387 */ /* 0x0003e80000100a00 */
[----:B------:R3:W-:Y:S04]  /*1af20*/  STL.64 [R1+0x1c8], R46 ;  /* 0x0001c82e01007387 */ /* 0x0007e80000100a00 */
[----:B-1----:R-:W2:Y:S04]  /*1af30*/  LDL.LU.64 R44, [R1+0x7a0] ;  /* 0x0007a000012c7983 */ /* 0x002ea80000300a00 */
[----:B------:R-:W-:Y:S04]  /*1af40*/  STL.64 [R1+0x370], R48 ;  /* 0x0003703001007387 */ /* 0x000fe80000100a00 */
[----:B------:R-:W-:Y:S04]  /*1af50*/  STL.64 [R1+0x378], R50 ;  /* 0x0003783201007387 */ /* 0x000fe80000100a00 */
[----:B---3--:R-:W3:Y:S01]  /*1af60*/  LDL.LU.64 R46, [R1+0x7a8] ;  /* 0x0007a800012e7983 */ /* 0x008ee20000300a00 */
[-C--:B------:R-:W-:Y:S11]  /*1af70*/  HMMA.1688.F32.TF32 R32, R140, R8.reuse, R112 ;  /* 0x000000088c20723c */ /* 0x080ff60000081070 */
[----:B------:R-:W-:Y:S11]  /*1af80*/  @!UPT UIADD3 URZ, URZ, URZ, URZ ;  /* 0x0000003f3f3ff290 */ /* 0x000ff6000fffe03f */
[----:B------:R-:W-:Y:S01]  /*1af90*/  @!UPT UIADD3 URZ, URZ, URZ, URZ ;  /* 0x0000003f3f3ff290 */ /* 0x000fe2000fffe03f */
[----:B------:R-:W-:Y:S04]  /*1afa0*/  STL.64 [R1+0x460], R32 ;  /* 0x0004602001007387 */ /* 0x000fe80000100a00 */
[----:B------:R1:W-:Y:S02]  /*1afb0*/  STL.64 [R1+0x468], R34 ;  /* 0x0004682201007387 */ /* 0x0003e40000100a00 */
[----:B-1----:R-:W-:Y:S08]  /*1afc0*/  HMMA.1688.F32.TF32 R32, R192, R8, R36 ;  /* 0x00000008c020723c */ /* 0x002ff00000081024 */
[----:B----4-:R-:W-:Y:S11]  /*1afd0*/  HMMA.1688.F32.TF32 R24, R180, R4, R24 ;  /* 0x00000004b418723c */ /* 0x010ff60000081018 */
[----:B------:R-:W-:Y:S04]  /*1afe0*/  @!UPT UIADD3 URZ, URZ, URZ, URZ ;  /* 0x0000003f3f3ff290 */ /* 0x000fe8000fffe03f */
[----:B------:R-:W-:Y:S04]  /*1aff0*/  STL.64 [R1+0x540], R32 ;  /* 0x0005402001007387 */ /* 0x000fe80000100a00 */
[----:B------:R-:W-:Y:S04]  /*1b000*/  STL.64 [R1+0x548], R34 ;  /* 0x0005482201007387 */ /* 0x000fe80000100a00 */
[----:B------:R-:W4:Y:S04]  /*1b010*/  LDL.LU.64 R36, [R1+0x6d0] ;  /* 0x0006d00001247983 */ /* 0x000f280000300a00 */
[----:B------:R-:W4:Y:S01]  /*1b020*/  LDL.LU.64 R38, [R1+0x6d8] ;  /* 0x0006d80001267983 */ /* 0x000f220000300a00 */
[----:B------:R-:W-:-:S03]  /*1b030*/  IMAD.MOV.U32 R16, RZ, RZ, R25 ;  /* 0x000000ffff107224 */ /* 0x000fc600078e0019 */
[----:B------:R-:W4:Y:S04]  /*1b040*/  LDL.LU.64 R76, [R1+0x5d0] ;  /* 0x0005d000014c7983 */ /* 0x000f280000300a00 */
[----:B------:R-:W4:Y:S04]  /*1b050*/  LDL.LU.64 R78, [R1+0x5d8] ;  /* 0x0005d800014e7983 */ /* 0x000f280000300a00 */
[----:B------:R-:W4:Y:S04]  /*1b060*/  LDL.LU.64 R72, [R1+0x240] ;  /* 0x0002400001487983 */ /* 0x000f280000300a00 */
[----:B------:R-:W4:Y:S04]  /*1b070*/  LDL.LU.64 R74, [R1+0x248] ;  /* 0x00024800014a7983 */ /* 0x000f280000300a00 */
[----:B------:R-:W-:Y:S04]  /*1b080*/  STL.64 [R1+0x19e0], R18 ;  /* 0x0019e01201007387 */ /* 0x000fe80000100a00 */
[----:B------:R1:W-:Y:S04]  /*1b090*/  STL.64 [R1+0x19d8], R16 ;  /* 0x0019d81001007387 */ /* 0x0003e80000100a00 */
[----:B------:R-:W3:Y:S01]  /*1b0a0*/  LDSM.16.M88.4 R32, [R252+0x37000] ;  /* 0x03700000fc20783b */ /* 0x000ee20000000200 */
[----:B-1----:R-:W-:Y:S01]  /*1b0b0*/  HMMA.1688.F32.TF32 R16, R136, R4, R68 ;  /* 0x000000048810723c */ /* 0x002fe20000081044 */
[----:B------:R-:W-:Y:S01]  /*1b0c0*/  IMAD.MOV.U32 R11, RZ, RZ, R24 ;  /* 0x000000ffff0b7224 */ /* 0x000fe200078e0018 */
[----:B------:R-:W-:Y:S01]  /*1b0d0*/  MOV R7, R27 ;  /* 0x0000001b00077202 */ /* 0x000fe20000000f00 */
[----:B------:R-:W-:-:S05]  /*1b0e0*/  IMAD.MOV.U32 R6, RZ, RZ, R26 ;  /* 0x000000ffff067224 */ /* 0x000fca00078e001a */
[-C--:B------:R-:W-:Y:S08]  /*1b0f0*/  HMMA.1688.F32.TF32 R24, R196, R4.reuse, R96 ;  /* 0x00000004c418723c */ /* 0x080ff00000081060 */
[----:B--2---:R-:W-:Y:S11]  /*1b100*/  HMMA.1688.F32.TF32 R20, R184, R4, R20 ;  /* 0x00000004b814723c */ /* 0x004ff60000081014 */
[----:B------:R-:W-:Y:S11]  /*1b110*/  @!UPT UIADD3 URZ, URZ, URZ, URZ ;  /* 0x0000003f3f3ff290 */ /* 0x000ff6000fffe03f */
[----:B------:R-:W-:Y:S01]  /*1b120*/  @!UPT UIADD3 URZ, URZ, URZ, URZ ;  /* 0x0000003f3f3ff290 */ /* 0x000fe2000fffe03f */
[----:B------:R-:W-:Y:S01]  /*1b130*/  STL.64 [R1+0x50], R20 ;  /* 0x0000501401007387 */ /* 0x000fe20000100a00 */
[----:B------:R-:W-:-:S03]  /*1b140*/  IMAD.MOV.U32 R0, RZ, RZ, R23 ;  /* 0x000000ffff007224 */ /* 0x000fc600078e0017 */
[----:B------:R1:W-:Y:S02]  /*1b150*/  STL [R1+0x58], R22 ;  /* 0x0000581601007387 */ /* 0x0003e40000100800 */
[-C--:B-1----:R-:W-:Y:S11]  /*1b160*/  HMMA.1688.F32.TF32 R20, R188, R4.reuse, R240 ;  /* 0x00000004bc14723c */ /* 0x082ff600000810f0 */
[----:B------:R-:W-:Y:S11]  /*1b170*/  @!UPT UIADD3 URZ, URZ, URZ, URZ ;  /* 0x0000003f3f3ff290 */ /* 0x000ff6000fffe03f */
[----:B------:R-:W-:Y:S01]  /*1b180*/  @!UPT UIADD3 URZ, URZ, URZ, URZ ;  /* 0x0000003f3f3ff290 */ /* 0x000fe2000fffe03f */
[----:B------:R-:W-:Y:S04]  /*1b190*/  STL.64 [R1+0xa0], R20 ;  /* 0x0000a01401007387 */ /* 0x000fe80000100a00 */
[----:B------:R1:W-:Y:S04]  /*1b1a0*/  STL.64 [R1+0xa8], R22 ;  /* 0x0000a81601007387 */ /* 0x0003e80000100a00 */
[----:B------:R-:W-:Y:S04]  /*1b1b0*/  STL.64 [R1+0x140], R16 ;  /* 0x0001401001007387 */ /* 0x000fe80000100a00 */
[----:B------:R2:W-:Y:S01]  /*1b1c0*/  STL.64 [R1+0x148], R18 ;  /* 0x0001481201007387 */ /* 0x0005e20000100a00 */
[-C--:B-1----:R-:W-:Y:S08]  /*1b1d0*/  HMMA.1688.F32.TF32 R20, R140, R4.reuse, R116 ;  /* 0x000000048c14723c */ /* 0x082ff00000081074 */
[----:B--2---:R-:W-:Y:S01]  /*1b1e0*/  HMMA.1688.F32.TF32 R16, R192, R4, R40 ;  /* 0x00000004c010723c */ /* 0x004fe20000081028 */
[----:B------:R-:W-:Y:S04]  /*1b1f0*/  STL.64 [R1+0x310], R24 ;  /* 0x0003101801007387 */ /* 0x000fe80000100a00 */
[----:B------:R-:W-:Y:S03]  /*1b200*/  STL.64 [R1+0x318], R26 ;  /* 0x0003181a01007387 */ /* 0x000fe60000100a00 */
[-C--:B---3--:R-:W-:Y:S01]  /*1b210*/  HMMA.1688.F32.TF32 R240, R176, R32.reuse, R44 ;  /* 0x00000020b0f0723c */ /* 0x088fe2000008102c */
[----:B------:R-:W-:Y:S04]  /*1b220*/  LDSM.16.M88.4 R24, [R252+0x39000] ;  /* 0x03900000fc18783b */ /* 0x000fe80000000200 */
[----:B------:R-:W-:Y:S04]  /*1b230*/  LDSM.16.M88.4 R116, [R252+0x3e000] ;  /* 0x03e00000fc74783b */ /* 0x000fe80000000200 */
[----:B------:R-:W-:Y:S04]  /*1b240*/  STL.64 [R1+0x410], R20 ;  /* 0x0004101401007387 */ /* 0x000fe80000100a00 */
[----:B------:R-:W-:Y:S04]  /*1b250*/  STL.64 [R1+0x418], R22 ;  /* 0x0004181601007387 */ /* 0x000fe80000100a00 */
[----:B------:R1:W-:Y:S04]  /*1b260*/  STL.64 [R1+0x4d0], R16 ;  /* 0x0004d01001007387 */ /* 0x0003e80000100a00 */
[----:B------:R2:W-:Y:S04]  /*1b270*/  STL.64 [R1+0x4d8], R18 ;  /* 0x0004d81201007387 */ /* 0x0005e80000100a00 */
[----:B------:R-:W3:Y:S04]  /*1b280*/  LDL.LU.64 R48, [R1+0x7c0] ;  /* 0x0007c00001307983 */ /* 0x000ee80000300a00 */
[----:B------:R-:W3:Y:S04]  /*1b290*/  LDL.LU.64 R50, [R1+0x7c8] ;  /* 0x0007c80001327983 */ /* 0x000ee80000300a00 */
[----:B------:R-:W3:Y:S04]  /*1b2a0*/  LDL.LU.64 R92, [R1+0x730] ;  /* 0x00073000015c7983 */ /* 0x000ee80000300a00 */
[----:B------:R-:W3:Y:S04]  /*1b2b0*/  LDL.LU.64 R94, [R1+0x738] ;  /* 0x00073800015e7983 */ /* 0x000ee80000300a00 */
[----:B------:R-:W3:Y:S04]  /*1b2c0*/  LDL.LU.64 R68, [R1+0x660] ;  /* 0x0006600001447983 */ /* 0x000ee80000300a00 */
[----:B------:R-:W3:Y:S04]  /*1b2d0*/  LDL.LU.64 R70, [R1+0x668] ;  /* 0x0006680001467983 */ /* 0x000ee80000300a00 */
[----:B------:R-:W3:Y:S04]  /*1b2e0*/  LDL.LU.64 R44, [R1+0x440] ;  /* 0x00044000012c7983 */ /* 0x000ee80000300a00 */
[----:B------:R-:W3:Y:S04]  /*1b2f0*/  LDL.LU.64 R46, [R1+0x448] ;  /* 0x00044800012e7983 */ /* 0x000ee80000300a00 */
[----:B-1----:R-:W3:Y:S04]  /*1b300*/  LDL.LU.64 R16, [R1+0x20] ;  /* 0x0000200001107983 */ /* 0x002ee80000300a00 */
[----:B--2---:R-:W2:Y:S01]  /*1b310*/  LDL.LU.64 R18, [R1+0x28] ;  /* 0x0000280001127983 */ /* 0x004ea20000300a00 */
[----:B----4-:R-:W-:Y:S08]  /*1b320*/  HMMA.1688.F32.TF32 R36, R180, R32, R36 ;  /* 0x00000020b424723c */ /* 0x010ff00000081024 */
[----:B------:R-:W-:Y:S01]  /*1b330*/  HMMA.1688.F32.TF32 R28, R176, R4, R28 ;  /* 0x00000004b01c723c */ /* 0x000fe2000008101c */
[----:B------:R-:W-:Y:S04]  /*1b340*/  STL.64 [R1+0x19a0], R242 ;  /* 0x0019a0f201007387 */ /* 0x000fe80000100a00 */
[----:B------:R-:W-:Y:S03]  /*1b350*/  STL.64 [R1+0x1998], R240 ;  /* 0x001998f001007387 */ /* 0x000fe60000100a00 */
[-C--:B------:R-:W-:Y:S01]  /*1b360*/  HMMA.1688.F32.TF32 R40, R184, R32.reuse, R76 ;  /* 0x00000020b828723c */ /* 0x080fe2000008104c */
[----:B------:R-:W-:Y:S06]  /*1b370*/  LDSM.16.M88.4 R20, [R252+0x3a000] ;  /* 0x03a00000fc14783b */ /* 0x000fec0000000200 */
[----:B------:R-:W-:Y:S04]  /*1b380*/  STL.64 [R1+0x19b0], R38 ;  /* 0x0019b02601007387 */ /* 0x000fe80000100a00 */
[----:B------:R1:W-:Y:S02]  /*1b390*/  STL.64 [R1+0x19a8], R36 ;  /* 0x0019a82401007387 */ /* 0x0003e40000100a00 */
[----:B-1----:R-:W-:Y:S03]  /*1b3a0*/  HMMA.1688.F32.TF32 R36, R188, R32, R72 ;  /* 0x00000020bc24723c */ /* 0x002fe60000081048 */
[----:B------:R-:W-:-:S02]  /*1b3b0*/  IMAD.MOV.U32 R134, RZ, RZ, R28 ;  /* 0x000000ffff867224 */ /* 0x000fc400078e001c */
[----:B------:R-:W-:Y:S02]  /*1b3c0*/  IMAD.MOV.U32 R12, RZ, RZ, R29 ;  /* 0x000000ffff0c7224 */ /* 0x000fe400078e001d */
[----:B------:R-:W-:Y:S02]  /*1b3d0*/  IMAD.MOV.U32 R9, RZ, RZ, R30 ;  /* 0x000000ffff097224 */ /* 0x000fe400078e001e */
[----:B------:R-:W-:Y:S02]  /*1b3e0*/  IMAD.MOV.U32 R8, RZ, RZ, R31 ;  /* 0x000000ffff087224 */ /* 0x000fe400078e001f */
[----:B------:R-:W1:Y:S04]  /*1b3f0*/  LDSM.16.M88.4 R28, [R252+0x38000] ;  /* 0x03800000fc1c783b */ /* 0x000e680000000200 */
[----:B------:R-:W-:Y:S04]  /*1b400*/  STL.64 [R1+0x19c0], R42 ;  /* 0x0019c02a01007387 */ /* 0x000fe80000100a00 */
[----:B------:R-:W-:Y:S04]  /*1b410*/  STL.64 [R1+0x19b8], R40 ;  /* 0x0019b82801007387 */ /* 0x000fe80000100a00 */
[----:B------:R-:W4:Y:S04]  /*1b420*/  LDL.LU.64 R72, [R1+0x820] ;  /* 0x0008200001487983 */ /* 0x000f280000300a00 */
[----:B------:R-:W4:Y:S04]  /*1b430*/  LDL.LU.64 R74, [R1+0x828] ;  /* 0x00082800014a7983 */ /* 0x000f280000300a00 */
[----:B------:R-:W-:Y:S04]  /*1b440*/  STL.64 [R1+0x40], R36 ;  /* 0x0000402401007387 */ /* 0x000fe80000100a00 */
[----:B------:R1:W-:Y:S01]  /*1b450*/  STL.64 [R1+0x48], R38 ;  /* 0x0000482601007387 */ /* 0x0003e20000100a00 */
[-C--:B------:R-:W-:Y:S03]  /*1b460*/  HMMA.1688.F32.TF32 R96, R196, R32.reuse, R100 ;  /* 0x00000020c460723c */ /* 0x080fe60000081064 */
[----:B------:R-:W4:Y:S04]  /*1b470*/  LDL.LU.64 R76, [R1+0x790] ;  /* 0x00079000014c7983 */ /* 0x000f280000300a00 */
[----:B------:R-:W4:Y:S01]  /*1b480*/  LDL.LU.64 R78, [R1+0x798] ;  /* 0x00079800014e7983 */ /* 0x000f220000300a00 */
[-C--:B-1----:R-:W-:Y:S03]  /*1b490*/  HMMA.1688.F32.TF32 R36, R136, R32.reuse, R204 ;  /* 0x000000208824723c */ /* 0x082fe600000810cc */
[----:B------:R-:W4:Y:S04]  /*1b4a0*/  LDL.LU.64 R80, [R1+0x690] ;  /* 0x0006900001507983 */ /* 0x000f280000300a00 */
[----:B------:R-:W4:Y:S04]  /*1b4b0*/  LDL.LU.64 R82, [R1+0x698] ;  /* 0x0006980001527983 */ /* 0x000f280000300a00 */
[----:B------:R-:W4:Y:S01]  /*1b4c0*/  LDL.LU.64 R88, [R1+0x450] ;  /* 0x0004500001587983 */ /* 0x000f220000300a00 */
[----:B------:R-:W-:Y:S03]  /*1b4d0*/  HMMA.1688.F32.TF32 R40, R140, R32, R120 ;  /* 0x000000208c28723c */ /* 0x000fe60000081078 */
[----:B------:R-:W4:Y:S04]  /*1b4e0*/  LDL.LU.64 R90, [R1+0x458] ;  /* 0x00045800015a7983 */ /* 0x000f280000300a00 */
[----:B------:R-:W4:Y:S04]  /*1b4f0*/  LDL.LU.64 R84, [R1+0x170] ;  /* 0x0001700001547983 */ /* 0x000f280000300a00 */
[----:B------:R-:W4:Y:S04]  /*1b500*/  LDL.LU.64 R86, [R1+0x178] ;  /* 0x0001780001567983 */ /* 0x000f280000300a00 */
[----:B------:R-:W-:Y:S04]  /*1b510*/  STL.64 [R1+0xf0], R36 ;  /* 0x0000f02401007387 */ /* 0x000fe80000100a00 */
[----:B------:R1:W-:Y:S01]  /*1b520*/  STL.64 [R1+0xf8], R38 ;  /* 0x0000f82601007387 */ /* 0x0003e20000100a00 */
[C---:B------:R-:W-:Y:S03]  /*1b530*/  HMMA.1688.F32.TF32 R56, R192.reuse, R28, R56 ;  /* 0x0000001cc038723c */ /* 0x040fe60000081038 */
[----:B------:R-:W2:Y:S05]  /*1b540*/  LDSM.16.M88.4 R120, [R252+0x3d000] ;  /* 0x03d00000fc78783b */ /* 0x000eaa0000000200 */
[----:B-1----:R-:W-:Y:S01]  /*1b550*/  HMMA.1688.F32.TF32 R36, R192, R32, R52 ;  /* 0x00000020c024723c */ /* 0x002fe20000081034 */
[----:B------:R-:W-:Y:S04]  /*1b560*/  STL.64 [R1+0x290], R96 ;  /* 0x0002906001007387 */ /* 0x000fe80000100a00 */
[----:B------:R-:W-:Y:S04]  /*1b570*/  STL.64 [R1+0x298], R98 ;  /* 0x0002986201007387 */ /* 0x000fe80000100a00 */
[----:B------:R1:W-:Y:S02]  /*1b580*/  STL.64 [R1+0x19e8], R34 ;  /* 0x0019e82201007387 */ /* 0x0003e40000100a00 */
[-C--:B-1----:R-:W-:Y:S02]  /*1b590*/  HMMA.1688.F32.TF32 R32, R196, R28.reuse, R200 ;  /* 0x0000001cc420723c */ /* 0x082fe400000810c8 */
[----:B------:R-:W-:Y:S04]  /*1b5a0*/  STL.64 [R1+0x3e0], R40 ;  /* 0x0003e02801007387 */ /* 0x000fe80000100a00 */
[----:B------:R-:W-:Y:S06]  /*1b5b0*/  STL.64 [R1+0x3e8], R42 ;  /* 0x0003e82a01007387 */ /* 0x000fec0000100a00 */
[----:B------:R-:W-:Y:S04]  /*1b5c0*/  STL.64 [R1+0x4a0], R36 ;  /* 0x0004a02401007387 */ /* 0x000fe80000100a00 */
[----:B------:R-:W-:Y:S01]  /*1b5d0*/  STL.64 [R1+0x4a8], R38 ;  /* 0x0004a82601007387 */ /* 0x000fe20000100a00 */
[-C--:B---3--:R-:W-:Y:S08]  /*1b5e0*/  HMMA.1688.F32.TF32 R48, R176, R28.reuse, R48 ;  /* 0x0000001cb030723c */ /* 0x088ff00000081030 */
[-C--:B--2---:R-:W-:Y:S11]  /*1b5f0*/  HMMA.1688.F32.TF32 R16, R136, R28.reuse, R16 ;  /* 0x0000001c8810723c */ /* 0x084ff60000081010 */
[----:B------:R-:W-:Y:S04]  /*1b600*/  @!UPT UIADD3 URZ, URZ, URZ, URZ ;  /* 0x0000003f3f3ff290 */ /* 0x000fe8000fffe03f */
[----:B------:R-:W-:Y:S04]  /*1b610*/  STL.64 [R1+0x19f8], R50 ;  /* 0x0019f83201007387 */ /* 0x000fe80000100a00 */
[----:B------:R1:W-:Y:S04]  /*1b620*/  STL.64 [R1+0x19f0], R48 ;  /* 0x0019f03001007387 */ /* 0x0003e80000100a00 */
[----:B-1----:R-:W2:Y:S04]  /*1b630*/  LDL.LU.64 R48, [R1+0x880] ;  /* 0x0008800001307983 */ /* 0x002ea80000300a00 */
[----:B------:R-:W2:Y:S04]  /*1b640*/  LDL.LU.64 R50, [R1+0x888] ;  /* 0x0008880001327983 */ /* 0x000ea80000300a00 */
[----:B------:R1:W-:Y:S04]  /*1b650*/  STL.64 [R1+0x90], R16 ;  /* 0x0000901001007387 */ /* 0x0003e80000100a00 */
[----:B------:R3:W-:Y:S04]  /*1b660*/  STL.64 [R1+0x98], R18 ;  /* 0x0000981201007387 */ /* 0x0007e80000100a00 */
[----:B-1----:R-:W2:Y:S04]  /*1b670*/  LDL.LU.64 R16, [R1+0x7b0] ;  /* 0x0007b00001107983 */ /* 0x002ea80000300a00 */
[----:B---3--:R-:W2:Y:S04]  /*1b680*/  LDL.LU.64 R18, [R1+0x7b8] ;  /* 0x0007b80001127983 */ /* 0x008ea80000300a00 */
[----:B------:R-:W3:Y:S04]  /*1b690*/  LDL.LU.64 R40, [R1+0x710] ;  /* 0x0007100001287983 */ /* 0x000ee80000300a00 */
[----:B------:R-:W3:Y:S04]  /*1b6a0*/  LDL.LU.64 R42, [R1+0x718] ;  /* 0x00071800012a7983 */ /* 0x000ee80000300a00 */
[----:B------:R-:W-:Y:S04]  /*1b6b0*/  STL.64 [R1+0x230], R32 ;  /* 0x0002302001007387 */ /* 0x000fe80000100a00 */
[----:B------:R1:W-:Y:S04]  /*1b6c0*/  STL.64 [R1+0x238], R34 ;  /* 0x0002382201007387 */ /* 0x0003e80000100a00 */
[----:B------:R-:W3:Y:S04]  /*1b6d0*/  LDL.LU.64 R36, [R1+0x610] ;  /* 0x0006100001247983 */ /* 0x000ee80000300a00 */
[----:B------:R-:W3:Y:S01]  /*1b6e0*/  LDL.LU.64 R38, [R1+0x618] ;  /* 0x0006180001267983 */ /* 0x000ee20000300a00 */
[-C--:B-1----:R-:W-:Y:S03]  /*1b6f0*/  HMMA.1688.F32.TF32 R32, R140, R28.reuse, R144 ;  /* 0x0000001c8c20723c */ /* 0x082fe60000081090 */
[----:B------:R-:W1:Y:S11]  /*1b700*/  LDSM.16.M88.4 R144, [R252+0x3c000] ;  /* 0x03c00000fc90783b */ /* 0x000e760000000200 */
[----:B------:R-:W-:Y:S09]  /*1b710*/  @!UPT UIADD3 URZ, URZ, URZ, URZ ;  /* 0x0000003f3f3ff290 */ /* 0x000ff2000fffe03f */
[----:B------:R1:W-:Y:S04]  /*1b720*/  STL.64 [R1+0x3d0], R32 ;  /* 0x0003d02001007387 */ /* 0x0003e80000100a00 */
[----:B------:R1:W-:Y:S04]  /*1b730*/  STL.64 [R1+0x3d8], R34 ;  /* 0x0003d82201007387 */ /* 0x0003e80000100a00 */
[----:B-1----:R-:W3:Y:S04]  /*1b740*/  LDL.LU.64 R32, [R1+0x280] ;  /* 0x0002800001207983 */ /* 0x002ee80000300a00 */
[----:B------:R-:W3:Y:S01]  /*1b750*/  LDL.LU.64 R34, [R1+0x288] ;  /* 0x0002880001227983 */ /* 0x000ee20000300a00 */
[----:B------:R-:W-:Y:S03]  /*1b760*/  HMMA.1688.F32.TF32 R52, R180, R28, R92 ;  /* 0x0000001cb434723c */ /* 0x000fe6000008105c */
[----:B------:R-:W-:Y:S04]  /*1b770*/  STL.64 [R1+0x480], R56 ;  /* 0x0004803801007387 */ /* 0x000fe80000100a00 */
[----:B------:R1:W-:Y:S01]  /*1b780*/  STL.64 [R1+0x488], R58 ;  /* 0x0004883a01007387 */ /* 0x0003e20000100a00 */
[-C--:B----4-:R-:W-:Y:S08]  /*1b790*/  HMMA.1688.F32.TF32 R92, R136, R24.reuse, R84 ;  /* 0x00000018885c723c */ /* 0x090ff00000081054 */
[-C--:B------:R-:W-:Y:S08]  /*1b7a0*/  HMMA.1688.F32.TF32 R84, R140, R24.reuse, R208 ;  /* 0x000000188c54723c */ /* 0x080ff000000810d0 */
[-C--:B-1----:R-:W-:Y:S08]  /*1b7b0*/  HMMA.1688.F32.TF32 R56, R188, R24.reuse, R88 ;  /* 0x00000018bc38723c */ /* 0x082ff00000081058 */
[-C--:B------:R-:W-:Y:S08]  /*1b7c0*/  HMMA.1688.F32.TF32 R88, R196, R24.reuse, R212 ;  /* 0x00000018c458723c */ /* 0x080ff000000810d4 */
[----:B------:R-:W-:Y:S01]  /*1b7d0*/  HMMA.1688.F32.TF32 R60, R192, R24, R60 ;  /* 0x00000018c03c723c */ /* 0x000fe2000008103c */
[----:B------:R-:W-:Y:S04]  /*1b7e0*/  STL.64 [R1+0x30], R92 ;  /* 0x0000305c01007387 */ /* 0x000fe80000100a00 */
[----:B------:R2:W-:Y:S10]  /*1b7f0*/  STL.64 [R1+0x38], R94 ;  /* 0x0000385e01007387 */ /* 0x0005f40000100a00 */
[----:B------:R-:W-:Y:S04]  /*1b800*/  STL.64 [R1+0x1b0], R88 ;  /* 0x0001b05801007387 */ /* 0x000fe80000100a00 */
[----:B------:R1:W-:Y:S04]  /*1b810*/  STL.64 [R1+0x1b8], R90 ;  /* 0x0001b85a01007387 */ /* 0x0003e80000100a00 */
[----:B------:R-:W-:Y:S04]  /*1b820*/  STL.64 [R1+0x360], R84 ;  /* 0x0003605401007387 */ /* 0x000fe80000100a00 */
[----:B------:R-:W-:Y:S04]  /*1b830*/  STL.64 [R1+0x368], R86 ;  /* 0x0003685601007387 */ /* 0x000fe80000100a00 */
[----:B------:R-:W-:Y:S04]  /*1b840*/  STL.64 [R1+0x450], R60 ;  /* 0x0004503c01007387 */ /* 0x000fe80000100a00 */
        /* <DEDUP_REMOVED lines=12> */
[----:B------:R-:W3:Y:S01]  /*1b910*/  LDL.LU.64 R158, [R1+0x878] ;  /* 0x00087800019e7983 */ /* 0x000ee20000300a00 */
[-C--:B------:R-:W-:Y:S08]  /*1b920*/  HMMA.1688.F32.TF32 R112, R140, R20.reuse, R216 ;  /* 0x000000148c70723c */ /* 0x080ff000000810d8 */
[-C--:B--2---:R-:W-:Y:S01]  /*1b930*/  HMMA.1688.F32.TF32 R92, R180, R20.reuse, R16 ;  /* 0x00000014b45c723c */ /* 0x084fe20000081010 */
[----:B------:R-:W2:Y:S04]  /*1b940*/  LDL.LU.64 R16, [R1+0x860] ;  /* 0x0008600001107983 */ /* 0x000ea80000300a00 */
[----:B------:R-:W2:Y:S04]  /*1b950*/  LDL.LU.64 R18, [R1+0x868] ;  /* 0x0008680001127983 */ /* 0x000ea80000300a00 */
[----:B------:R-:W2:Y:S01]  /*1b960*/  LDL.LU.64 R152, [R1+0x850] ;  /* 0x0008500001987983 */ /* 0x000ea20000300a00 */
[-C--:B-1----:R-:W-:Y:S03]  /*1b970*/  HMMA.1688.F32.TF32 R88, R176, R20.reuse, R48 ;  /* 0x00000014b058723c */ /* 0x082fe60000081030 */
[----:B------:R-:W2:Y:S04]  /*1b980*/  LDL.LU.64 R154, [R1+0x858] ;  /* 0x00085800019a7983 */ /* 0x000ea80000300a00 */
[----:B------:R-:W2:Y:S01]  /*1b990*/  LDL.LU.64 R124, [R1+0x840] ;  /* 0x00084000017c7983 */ /* 0x000ea20000300a00 */
[-C--:B---3--:R-:W-:Y:S03]  /*1b9a0*/  HMMA.1688.F32.TF32 R96, R184, R20.reuse, R40 ;  /* 0x00000014b860723c */ /* 0x088fe60000081028 */
[----:B------:R-:W3:Y:S04]  /*1b9b0*/  LDL.LU.64 R126, [R1+0x848] ;  /* 0x00084800017e7983 */ /* 0x000ee80000300a00 */
[----:B------:R-:W3:Y:S01]  /*1b9c0*/  LDL.LU.64 R48, [R1+0x830] ;  /* 0x0008300001307983 */ /* 0x000ee20000300a00 */
[-C--:B----4-:R-:W-:Y:S03]  /*1b9d0*/  HMMA.1688.F32.TF32 R60, R188, R20.reuse, R36 ;  /* 0x00000014bc3c723c */ /* 0x090fe60000081024 */
[----:B------:R-:W4:Y:S04]  /*1b9e0*/  LDL.LU.64 R50, [R1+0x838] ;  /* 0x0008380001327983 */ /* 0x000f280000300a00 */
[----:B------:R-:W3:Y:S04]  /*1b9f0*/  LDL.LU.64 R40, [R1+0x810] ;  /* 0x0008100001287983 */ /* 0x000ee80000300a00 */
[----:B------:R-:W3:Y:S04]  /*1ba00*/  LDL.LU.64 R42, [R1+0x818] ;  /* 0x00081800012a7983 */ /* 0x000ee80000300a00 */
[----:B------:R-:W3:Y:S04]  /*1ba10*/  LDL.LU.64 R36, [R1+0x800] ;  /* 0x0008000001247983 */ /* 0x000ee80000300a00 */
[----:B------:R-:W4:Y:S01]  /*1ba20*/  LDL.LU.64 R38, [R1+0x808] ;  /* 0x0008080001267983 */ /* 0x000f220000300a00 */
[-C--:B------:R-:W-:Y:S08]  /*1ba30*/  HMMA.1688.F32.TF32 R84, R136, R20.reuse, R32 ;  /* 0x000000148854723c */ /* 0x080ff00000081020 */
[-C--:B------:R-:W-:Y:S11]  /*1ba40*/  HMMA.1688.F32.TF32 R32, R196, R20.reuse, R220 ;  /* 0x00000014c420723c */ /* 0x080ff600000810dc */
[----:B------:R-:W-:Y:S11]  /*1ba50*/  @!UPT UIADD3 URZ, URZ, URZ, URZ ;  /* 0x0000003f3f3ff290 */ /* 0x000ff6000fffe03f */
[----:B------:R-:W-:Y:S01]  /*1ba60*/  @!UPT UIADD3 URZ, URZ, URZ, URZ ;  /* 0x0000003f3f3ff290 */ /* 0x000fe2000fffe03f */
[----:B------:R1:W-:Y:S04]  /*1ba70*/  STL.64 [R1+0x170], R32 ;  /* 0x0001702001007387 */ /* 0x0003e80000100a00 */
[----:B------:R1:W-:Y:S04]  /*1ba80*/  STL.64 [R1+0x178], R34 ;  /* 0x0001782201007387 */ /* 0x0003e80000100a00 */
[----:B-1----:R-:W4:Y:S04]  /*1ba90*/  LDL.LU.64 R32, [R1+0x7f0] ;  /* 0x0007f00001207983 */ /* 0x002f280000300a00 */
[----:B------:R-:W-:Y:S04]  /*1baa0*/  STL.64 [R1+0x330], R112 ;  /* 0x0003307001007387 */ /* 0x000fe80000100a00 */
[----:B------:R-:W-:Y:S04]  /*1bab0*/  STL.64 [R1+0x338], R114 ;  /* 0x0003387201007387 */ /* 0x000fe80000100a00 */
[----:B------:R-:W4:Y:S01]  /*1bac0*/  LDL.LU.64 R34, [R1+0x7f8] ;  /* 0x0007f80001227983 */ /* 0x000f220000300a00 */
[----:B------:R-:W-:Y:S03]  /*1bad0*/  HMMA.1688.F32.TF32 R64, R192, R20, R64 ;  /* 0x00000014c040723c */ /* 0x000fe60000081040 */
[----:B------:R-:W1:Y:S11]  /*1bae0*/  LDSM.16.M88.4 R112, [R252+0x3f000] ;  /* 0x03f00000fc70783b */ /* 0x000e760000000200 */
[----:B------:R-:W-:Y:S09]  /*1baf0*/  @!UPT UIADD3 URZ, URZ, URZ, URZ ;  /* 0x0000003f3f3ff290 */ /* 0x000ff2000fffe03f */
[----:B------:R-:W-:Y:S04]  /*1bb00*/  STL.64 [R1+0x440], R64 ;  /* 0x0004404001007387 */ /* 0x000fe80000100a00 */
[----:B------:R1:W-:Y:S04]  /*1bb10*/  STL.64 [R1+0x448], R66 ;  /* 0x0004484201007387 */ /* 0x0003e80000100a00 */
[----:B------:R-:W-:Y:S01]  /*1bb20*/  STL [R1+0x1750], R252 ;  /* 0x001750fc01007387 */ /* 0x000fe20000100800 */
[C---:B-1----:R-:W-:Y:S08]  /*1bb30*/  HMMA.1688.F32.TF32 R64, R176.reuse, R120, R164 ;  /* 0x00000078b040723c */ /* 0x042ff000000810a4 */
[C---:B------:R-:W-:Y:S08]  /*1bb40*/  HMMA.1688.F32.TF32 R72, R176.reuse, R24, R72 ;  /* 0x00000018b048723c */ /* 0x040ff00000081048 */
[C---:B------:R-:W-:Y:S08]  /*1bb50*/  HMMA.1688.F32.TF32 R100, R176.reuse, R148, R100 ;  /* 0x00000094b064723c */ /* 0x040ff00000081064 */
[C---:B------:R-:W-:Y:S08]  /*1bb60*/  HMMA.1688.F32.TF32 R104, R176.reuse, R144, R104 ;  /* 0x00000090b068723c */ /* 0x040ff00000081068 */
[C---:B------:R-:W-:Y:S08]  /*1bb70*/  HMMA.1688.F32.TF32 R108, R176.reuse, R116, R108 ;  /* 0x00000074b06c723c */ /* 0x040ff0000008106c */
[----:B------:R-:W-:Y:S08]  /*1bb80*/  HMMA.1688.F32.TF32 R176, R176, R112, R160 ;  /* 0x00000070b0b0723c */ /* 0x000ff000000810a0 */
[C---:B------:R-:W-:Y:S08]  /*1bb90*/  HMMA.1688.F32.TF32 R160, R180.reuse, R148, R156 ;  /* 0x00000094b4a0723c */ /* 0x040ff0000008109c */
[C---:B------:R-:W-:Y:S08]  /*1bba0*/  HMMA.1688.F32.TF32 R76, R180.reuse, R24, R76 ;  /* 0x00000018b44c723c */ /* 0x040ff0000008104c */
[C---:B--2---:R-:W-:Y:S01]  /*1bbb0*/  HMMA.1688.F32.TF32 R164, R180.reuse, R144, R16 ;  /* 0x00000090b4a4723c */ /* 0x044fe20000081010 */
[----:B------:R-:W2:Y:S04]  /*1bbc0*/  LDL.LU.64 R16, [R1+0x7e0] ;  /* 0x0007e00001107983 */ /* 0x000ea80000300a00 */
        /* <DEDUP_REMOVED lines=8> */
[----:B------:R-:W2:Y:S01]  /*1bc50*/  LDL.LU.64 R218, [R1+0x768] ;  /* 0x0007680001da7983 */ /* 0x000ea20000300a00 */
[C---:B---3--:R-:W-:Y:S03]  /*1bc60*/  HMMA.1688.F32.TF32 R156, R180.reuse, R116, R124 ;  /* 0x00000074b49c723c */ /* 0x048fe6000008107c */
[----:B------:R-:W3:Y:S04]  /*1bc70*/  LDL.LU.64 R220, [R1+0x750] ;  /* 0x0007500001dc7983 */ /* 0x000ee80000300a00 */
[----:B------:R-:W3:Y:S01]  /*1bc80*/  LDL.LU.64 R222, [R1+0x758] ;  /* 0x0007580001de7983 */ /* 0x000ee20000300a00 */
[C---:B------:R-:W-:Y:S03]  /*1bc90*/  HMMA.1688.F32.TF32 R152, R180.reuse, R120, R152 ;  /* 0x00000078b498723c */ /* 0x040fe60000081098 */
[----:B------:R-:W3:Y:S04]  /*1bca0*/  LDL.LU.64 R228, [R1+0x740] ;  /* 0x0007400001e47983 */ /* 0x000ee80000300a00 */
[----:B------:R-:W3:Y:S01]  /*1bcb0*/  LDL.LU.64 R230, [R1+0x748] ;  /* 0x0007480001e67983 */ /* 0x000ee20000300a00 */
[----:B----4-:R-:W-:Y:S03]  /*1bcc0*/  HMMA.1688.F32.TF32 R180, R180, R112, R48 ;  /* 0x00000070b4b4723c */ /* 0x010fe60000081030 */
[----:B------:R-:W4:Y:S04]  /*1bcd0*/  LDL.LU.64 R124, [R1+0x700] ;  /* 0x00070000017c7983 */ /* 0x000f280000300a00 */
[----:B------:R-:W4:Y:S04]  /*1bce0*/  LDL.LU.64 R126, [R1+0x708] ;  /* 0x00070800017e7983 */ /* 0x000f280000300a00 */
[----:B------:R-:W3:Y:S04]  /*1bcf0*/  LDL.LU.64 R48, [R1+0x6f0] ;  /* 0x0006f00001307983 */ /* 0x000ee80000300a00 */
[----:B------:R-:W3:Y:S01]  /*1bd00*/  LDL.LU.64 R50, [R1+0x6f8] ;  /* 0x0006f80001327983 */ /* 0x000ee20000300a00 */
[C---:B------:R-:W-:Y:S03]  /*1bd10*/  HMMA.1688.F32.TF32 R168, R184.reuse, R120, R32 ;  /* 0x00000078b8a8723c */ /* 0x040fe60000081020 */
[----:B------:R-:W3:Y:S04]  /*1bd20*/  LDL.LU.64 R32, [R1+0x6e0] ;  /* 0x0006e00001207983 */ /* 0x000ee80000300a00 */
[----:B------:R-:W3:Y:S01]  /*1bd30*/  LDL.LU.64 R34, [R1+0x6e8] ;  /* 0x0006e80001227983 */ /* 0x000ee20000300a00 */
[C---:B------:R-:W-:Y:S03]  /*1bd40*/  HMMA.1688.F32.TF32 R200, R184.reuse, R148, R40 ;  /* 0x00000094b8c8723c */ /* 0x040fe60000081028 */
[----:B------:R-:W4:Y:S04]  /*1bd50*/  LDL.LU.64 R40, [R1+0x6b0] ;  /* 0x0006b00001287983 */ /* 0x000f280000300a00 */
[----:B------:R-:W4:Y:S01]  /*1bd60*/  LDL.LU.64 R42, [R1+0x6b8] ;  /* 0x0006b800012a7983 */ /* 0x000f220000300a00 */
[C---:B------:R-:W-:Y:S03]  /*1bd70*/  HMMA.1688.F32.TF32 R204, R184.reuse, R144, R36 ;  /* 0x00000090b8cc723c */ /* 0x040fe60000081024 */
[----:B------:R-:W4:Y:S04]  /*1bd80*/  LDL.LU.64 R36, [R1+0x5f0] ;  /* 0x0005f00001247983 */ /* 0x000f280000300a00 */
[----:B------:R-:W4:Y:S01]  /*1bd90*/  LDL.LU.64 R38, [R1+0x5f8] ;  /* 0x0005f80001267983 */ /* 0x000f220000300a00 */
[-C--:B--2---:R-:W-:Y:S03]  /*1bda0*/  HMMA.1688.F32.TF32 R172, R184, R116.reuse, R16 ;  /* 0x00000074b8ac723c */ /* 0x084fe60000081010 */
[----:B------:R-:W2:Y:S04]  /*1bdb0*/  LDL.LU.64 R16, [R1+0x5e0] ;  /* 0x0005e00001107983 */ /* 0x000ea80000300a00 */
[----:B------:R-:W2:Y:S04]  /*1bdc0*/  LDL.LU.64 R18, [R1+0x5e8] ;  /* 0x0005e80001127983 */ /* 0x000ea80000300a00 */
[----:B------:R-:W2:Y:S04]  /*1bdd0*/  LDL.LU.64 R248, [R1+0x560] ;  /* 0x0005600001f87983 */ /* 0x000ea80000300a00 */
[----:B------:R-:W2:Y:S01]  /*1bde0*/  LDL.LU.64 R250, [R1+0x568] ;  /* 0x0005680001fa7983 */ /* 0x000ea20000300a00 */
[----:B---3--:R-:W-:Y:S03]  /*1bdf0*/  HMMA.1688.F32.TF32 R236, R136, R116, R32 ;  /* 0x0000007488ec723c */ /* 0x008fe60000081020 */
[----:B------:R-:W3:Y:S04]  /*1be00*/  LDL.LU.64 R32, [R1+0x500] ;  /* 0x0005000001207983 */ /* 0x000ee80000300a00 */
[----:B------:R-:W3:Y:S04]  /*1be10*/  LDL.LU.64 R34, [R1+0x508] ;  /* 0x0005080001227983 */ /* 0x000ee80000300a00 */
[----:B------:R-:W3:Y:S01]  /*1be20*/  LDL.LU.64 R240, [R1+0x250] ;  /* 0x0002500001f07983 */ /* 0x000ee20000300a00 */
[----:B----4-:R-:W-:Y:S11]  /*1be30*/  HMMA.1688.F32.TF32 R36, R196, R148, R36 ;  /* 0x00000094c424723c */ /* 0x010ff60000081024 */
[----:B------:R-:W-:Y:S11]  /*1be40*/  @!UPT UIADD3 URZ, URZ, URZ, URZ ;  /* 0x0000003f3f3ff290 */ /* 0x000ff6000fffe03f */
[----:B------:R-:W-:Y:S01]  /*1be50*/  @!UPT UIADD3 URZ, URZ, URZ, URZ ;  /* 0x0000003f3f3ff290 */ /* 0x000fe2000fffe03f */
[----:B------:R-:W-:Y:S04]  /*1be60*/  STL.64 [R1+0x20], R36 ;  /* 0x0000202401007387 */ /* 0x000fe80000100a00 */
[----:B------:R-:W-:Y:S04]  /*1be70*/  STL.64 [R1+0x28], R38 ;  /* 0x0000282601007387 */ /* 0x000fe80000100a00 */
[----:B------:R-:W3:Y:S01]  /*1be80*/  LDL.LU.64 R242, [R1+0x258] ;  /* 0x0002580001f27983 */ /* 0x000ee20000300a00 */
[C---:B------:R-:W-:Y:S08]  /*1be90*/  HMMA.1688.F32.TF32 R68, R184.reuse, R28, R68 ;  /* 0x0000001cb844723c */ /* 0x040ff00000081044 */
[C---:B------:R-:W-:Y:S08]  /*1bea0*/  HMMA.1688.F32.TF32 R80, R184.reuse, R24, R80 ;  /* 0x00000018b850723c */ /* 0x040ff00000081050 */
[----:B------:R-:W-:Y:S08]  /*1beb0*/  HMMA.1688.F32.TF32 R212, R184, R112, R212 ;  /* 0x00000070b8d4723c */ /* 0x000ff000000810d4 */
[C---:B------:R-:W-:Y:S08]  /*1bec0*/  HMMA.1688.F32.TF32 R44, R188.reuse, R28, R44 ;  /* 0x0000001cbc2c723c */ /* 0x040ff0000008102c */
[C---:B------:R-:W-:Y:S08]  /*1bed0*/  HMMA.1688.F32.TF32 R184, R188.reuse, R148, R232 ;  /* 0x00000094bcb8723c */ /* 0x040ff000000810e8 */
[C---:B------:R-:W-:Y:S08]  /*1bee0*/  HMMA.1688.F32.TF32 R208, R188.reuse, R144, R208 ;  /* 0x00000090bcd0723c */ /* 0x040ff000000810d0 */
[C---:B------:R-:W-:Y:S08]  /*1bef0*/  HMMA.1688.F32.TF32 R216, R188.reuse, R120, R216 ;  /* 0x00000078bcd8723c */ /* 0x040ff000000810d8 */
[C---:B------:R-:W-:Y:S08]  /*1bf00*/  HMMA.1688.F32.TF32 R220, R188.reuse, R116, R220 ;  /* 0x00000074bcdc723c */ /* 0x040ff000000810dc */
[----:B------:R-:W-:Y:S08]  /*1bf10*/  HMMA.1688.F32.TF32 R228, R188, R112, R228 ;  /* 0x00000070bce4723c */ /* 0x000ff000000810e4 */
[C---:B------:R-:W-:Y:S08]  /*1bf20*/  HMMA.1688.F32.TF32 R188, R136.reuse, R148, R124 ;  /* 0x0000009488bc723c */ /* 0x040ff0000008107c */
[C---:B------:R-:W-:Y:S08]  /*1bf30*/  HMMA.1688.F32.TF32 R232, R136.reuse, R120, R48 ;  /* 0x0000007888e8723c */ /* 0x040ff00000081030 */
[C---:B------:R-:W-:Y:S08]  /*1bf40*/  HMMA.1688.F32.TF32 R224, R136.reuse, R144, R224 ;  /* 0x0000009088e0723c */ /* 0x040ff000000810e0 */
[----:B------:R-:W-:Y:S08]  /*1bf50*/  HMMA.1688.F32.TF32 R136, R136, R112, R40 ;  /* 0x000000708888723c */ /* 0x000ff00000081028 */
[C---:B--2---:R-:W-:Y:S08]  /*1bf60*/  HMMA.1688.F32.TF32 R16, R196.reuse, R144, R16 ;  /* 0x00000090c410723c */ /* 0x044ff00000081010 */
[C---:B------:R-:W-:Y:S11]  /*1bf70*/  HMMA.1688.F32.TF32 R248, R196.reuse, R120, R248 ;  /* 0x00000078c4f8723c */ /* 0x040ff600000810f8 */
[----:B------:R-:W-:Y:S04]  /*1bf80*/  @!UPT UIADD3 URZ, URZ, URZ, URZ ;  /* 0x0000003f3f3ff290 */ /* 0x000fe8000fffe03f */
[----:B------:R1:W-:Y:S04]  /*1bf90*/  STL.64 [R1+0x10], R16 ;  /* 0x0000101001007387 */ /* 0x0003e80000100a00 */
[----:B------:R2:W-:Y:S04]  /*1bfa0*/  STL.64 [R1+0x18], R18 ;  /* 0x0000181201007387 */ /* 0x0005e80000100a00 */
[----:B------:R-:W4:Y:S04]  /*1bfb0*/  LDL.LU.64 R124, [R1+0x4c0] ;  /* 0x0004c000017c7983 */ /* 0x000f280000300a00 */
[----:B------:R-:W4:Y:S04]  /*1bfc0*/  LDL.LU.64 R126, [R1+0x4c8] ;  /* 0x0004c800017e7983 */ /* 0x000f280000300a00 */
[----:B-1----:R-:W4:Y:S04]  /*1bfd0*/  LDL.LU.64 R16, [R1+0x270] ;  /* 0x0002700001107983 */ /* 0x002f280000300a00 */
[----:B--2---:R-:W2:Y:S04]  /*1bfe0*/  LDL.LU.64 R18, [R1+0x278] ;  /* 0x0002780001127983 */ /* 0x004ea80000300a00 */
[----:B------:R-:W2:Y:S04]  /*1bff0*/  LDL.LU.64 R48, [R1+0x3c0] ;  /* 0x0003c00001307983 */ /* 0x000ea80000300a00 */
[----:B------:R-:W2:Y:S04]  /*1c000*/  LDL.LU.64 R50, [R1+0x3c8] ;  /* 0x0003c80001327983 */ /* 0x000ea80000300a00 */
[----:B------:R-:W2:Y:S04]  /*1c010*/  LDL.LU.64 R40, [R1+0x390] ;  /* 0x0003900001287983 */ /* 0x000ea80000300a00 */
[----:B------:R-:W2:Y:S04]  /*1c020*/  LDL.LU.64 R42, [R1+0x398] ;  /* 0x00039800012a7983 */ /* 0x000ea80000300a00 */
[----:B------:R-:W2:Y:S04]  /*1c030*/  LDL.LU.64 R36, [R1+0x220] ;  /* 0x0002200001247983 */ /* 0x000ea80000300a00 */
[----:B------:R-:W2:Y:S04]  /*1c040*/  LDL.LU.64 R38, [R1+0x228] ;  /* 0x0002280001267983 */ /* 0x000ea80000300a00 */
[----:B------:R-:W-:Y:S04]  /*1c050*/  STL.64 [R1], R248 ;  /* 0x000000f801007387 */ /* 0x000fe80000100a00 */
[----:B------:R3:W-:Y:S02]  /*1c060*/  STL.64 [R1+0x8], R250 ;  /* 0x000008fa01007387 */ /* 0x0007e40000100a00 */
[----:B---3--:R-:W-:Y:S02]  /*1c070*/  HMMA.1688.F32.TF32 R248, R196, R116, R32 ;  /* 0x00000074c4f8723c */ /* 0x008fe40000081020 */
[----:B------:R-:W3:Y:S04]  /*1c080*/  LDL.LU.64 R32, [R1+0x210] ;  /* 0x0002100001207983 */ /* 0x000ee80000300a00 */
[----:B------:R-:W3:Y:S02]  /*1c090*/  LDL.LU.64 R34, [R1+0x218] ;  /* 0x0002180001227983 */ /* 0x000ee40000300a00 */
[C---:B------:R-:W-:Y:S11]  /*1c0a0*/  HMMA.1688.F32.TF32 R240, R140.reuse, R148, R240 ;  /* 0x000000948cf0723c */ /* 0x040ff600000810f0 */
[----:B------:R-:W-:Y:S11]  /*1c0b0*/  @!UPT UIADD3 URZ, URZ, URZ, URZ ;  /* 0x0000003f3f3ff290 */ /* 0x000ff6000fffe03f */
[----:B------:R-:W-:Y:S01]  /*1c0c0*/  @!UPT UIADD3 URZ, URZ, URZ, URZ ;  /* 0x0000003f3f3ff290 */ /* 0x000fe2000fffe03f */
[----:B------:R-:W-:Y:S04]  /*1c0d0*/  STL.64 [R1+0x250], R240 ;  /* 0x000250f001007387 */ /* 0x000fe80000100a00 */
[----:B------:R4:W-:Y:S02]  /*1c0e0*/  STL.64 [R1+0x258], R242 ;  /* 0x000258f201007387 */ /* 0x0009e40000100a00 */
[C---:B----4-:R-:W-:Y:S08]  /*1c0f0*/  HMMA.1688.F32.TF32 R240, R140.reuse, R144, R124 ;  /* 0x000000908cf0723c */ /* 0x050ff0000008107c */
[C---:B--2---:R-:W-:Y:S01]  /*1c100*/  HMMA.1688.F32.TF32 R124, R140.reuse, R120, R16 ;  /* 0x000000788c7c723c */ /* 0x044fe20000081010 */
[----:B------:R-:W2:Y:S07]  /*1c110*/  LDL.LU.64 R16, [R1+0x200] ;  /* 0x0002000001107983 */ /* 0x000eae0000300a00 */
[C---:B------:R-:W-:Y:S08]  /*1c120*/  HMMA.1688.F32.TF32 R48, R140.reuse, R116, R48 ;  /* 0x000000748c30723c */ /* 0x040ff00000081030 */
[----:B------:R-:W-:Y:S08]  /*1c130*/  HMMA.1688.F32.TF32 R40, R140, R112, R40 ;  /* 0x000000708c28723c */ /* 0x000ff00000081028 */
[----:B------:R-:W-:Y:S01]  /*1c140*/  HMMA.1688.F32.TF32 R36, R192, R148, R36 ;  /* 0x00000094c024723c */ /* 0x000fe20000081024 */
[----:B------:R-:W-:Y:S04]  /*1c150*/  STL.64 [R1+0x280], R240 ;  /* 0x000280f001007387 */ /* 0x000fe80000100a00 */
[----:B------:R-:W-:Y:S04]  /*1c160*/  STL.64 [R1+0x288], R242 ;  /* 0x000288f201007387 */ /* 0x000fe80000100a00 */
[----:B------:R-:W2:Y:S04]  /*1c170*/  LDL.LU.64 R18, [R1+0x208] ;  /* 0x0002080001127983 */ /* 0x000ea80000300a00 */
[----:B------:R1:W-:Y:S04]  /*1c180*/  STL.64 [R1+0x270], R124 ;  /* 0x0002707c01007387 */ /* 0x0003e80000100a00 */
[----:B------:R4:W-:Y:S04]  /*1c190*/  STL.64 [R1+0x278], R126 ;  /* 0x0002787e01007387 */ /* 0x0009e80000100a00 */
[----:B------:R1:W-:Y:S03]  /*1c1a0*/  STL.64 [R1+0x260], R48 ;  /* 0x0002603001007387 */ /* 0x0003e60000100a00 */
[----:B------:R-:W-:Y:S01]  /*1c1b0*/  IMAD.MOV.U32 R128, RZ, RZ, R39 ;  /* 0x000000ffff807224 */ /* 0x000fe200078e0027 */
[----:B------:R1:W-:Y:S01]  /*1c1c0*/  STL.64 [R1+0x268], R50 ;  /* 0x0002683201007387 */ /* 0x0003e20000100a00 */
[----:B------:R-:W-:-:S02]  /*1c1d0*/  IMAD.MOV.U32 R129, RZ, RZ, R38 ;  /* 0x000000ffff817224 */ /* 0x000fc400078e0026 */
[----:B------:R-:W-:Y:S01]  /*1c1e0*/  IMAD.MOV.U32 R132, RZ, RZ, R37 ;  /* 0x000000ffff847224 */ /* 0x000fe200078e0025 */
[----:B------:R-:W-:Y:S01]  /*1c1f0*/  STL.64 [R1+0x240], R40 ;  /* 0x0002402801007387 */ /* 0x000fe20000100a00 */
[----:B------:R-:W-:Y:S01]  /*1c200*/  IMAD.MOV.U32 R133, RZ, RZ, R36 ;  /* 0x000000ffff857224 */ /* 0x000fe200078e0024 */
[----:B---3--:R-:W-:Y:S02]  /*1c210*/  HMMA.1688.F32.TF32 R32, R192, R144, R32 ;  /* 0x00000090c020723c */ /* 0x008fe40000081020 */
[----:B------:R3:W-:Y:S04]  /*1c220*/  STL.64 [R1+0x248], R42 ;  /* 0x0002482a01007387 */ /* 0x0007e80000100a00 */
[----:B------:R1:W-:Y:S04]  /*1c230*/  STL [R1+0x1984], R128 ;  /* 0x0019848001007387 */ /* 0x0003e80000100800 */
[----:B------:R1:W-:Y:S04]  /*1c240*/  STL [R1+0x1980], R129 ;  /* 0x0019808101007387 */ /* 0x0003e80000100800 */
[----:B------:R1:W-:Y:S04]  /*1c250*/  STL [R1+0x197c], R132 ;  /* 0x00197c8401007387 */ /* 0x0003e80000100800 */
[----:B------:R1:W-:Y:S06]  /*1c260*/  STL [R1+0x1978], R133 ;  /* 0x0019788501007387 */ /* 0x0003ec0000100800 */
[----:B------:R-:W-:-:S02]  /*1c270*/  IMAD.MOV.U32 R148, RZ, RZ, R35 ;  /* 0x000000ffff947224 */ /* 0x000fc400078e0023 */
[----:B------:R-:W-:Y:S01]  /*1c280*/  IMAD.MOV.U32 R149, RZ, RZ, R34 ;  /* 0x000000ffff957224 */ /* 0x000fe200078e0022 */
[----:B------:R1:W-:Y:S04]  /*1c290*/  STL.64 [R1+0x3b0], R32 ;  /* 0x0003b02001007387 */ /* 0x0003e80000100a00 */
[----:B------:R2:W-:Y:S04]  /*1c2a0*/  STL [R1+0x198c], R148 ;  /* 0x00198c9401007387 */ /* 0x0005e80000100800 */
[----:B------:R2:W-:Y:S04]  /*1c2b0*/  STL [R1+0x1988], R149 ;  /* 0x0019889501007387 */ /* 0x0005e80000100800 */
[----:B-1----:R-:W2:Y:S04]  /*1c2c0*/  LDL.LU.64 R124, [R1+0x1d0] ;  /* 0x0001d000017c7983 */ /* 0x002ea80000300a00 */
[----:B----4-:R-:W4:Y:S01]  /*1c2d0*/  LDL.LU.64 R126, [R1+0x1d8] ;  /* 0x0001d800017e7983 */ /* 0x010f220000300a00 */
[----:B------:R-:W-:-:S02]  /*1c2e0*/  IMAD.MOV.U32 R36, RZ, RZ, R10 ;  /* 0x000000ffff247224 */ /* 0x000fc400078e000a */
[----:B------:R-:W-:Y:S01]  /*1c2f0*/  IMAD.MOV.U32 R37, RZ, RZ, R135 ;  /* 0x000000ffff257224 */ /* 0x000fe200078e0087 */
[----:B------:R-:W4:Y:S04]  /*1c300*/  LDL.LU R10, [R1+0x1a38] ;  /* 0x001a3800010a7983 */ /* 0x000f280000300800 */
[----:B------:R-:W4:Y:S01]  /*1c310*/  LDL.LU R135, [R1+0x1a34] ;  /* 0x001a340001877983 */ /* 0x000f220000300800 */
[----:B------:R-:W-:Y:S02]  /*1c320*/  IMAD.MOV.U32 R38, RZ, RZ, R131 ;  /* 0x000000ffff267224 */ /* 0x000fe400078e0083 */
[----:B------:R-:W-:Y:S01]  /*1c330*/  IMAD.MOV.U32 R39, RZ, RZ, R130 ;  /* 0x000000ffff277224 */ /* 0x000fe200078e0082 */
[----:B------:R-:W4:Y:S04]  /*1c340*/  LDL.LU R131, [R1+0x1a30] ;  /* 0x001a300001837983 */ /* 0x000f280000300800 */
[----:B------:R-:W4:Y:S04]  /*1c350*/  LDL.LU R130, [R1+0x1a2c] ;  /* 0x001a2c0001827983 */ /* 0x000f280000300800 */
[----:B------:R-:W4:Y:S04]  /*1c360*/  LDL.LU R48, [R1+0x300] ;  /* 0x0003000001307983 */ /* 0x000f280000300800 */
[----:B------:R-:W4:Y:S04]  /*1c370*/  LDL.LU R49, [R1+0x304] ;  /* 0x0003040001317983 */ /* 0x000f280000300800 */
[----:B------:R-:W4:Y:S04]  /*1c380*/  LDL.LU R50, [R1+0x308] ;  /* 0x0003080001327983 */ /* 0x000f280000300800 */
[----:B------:R-:W4:Y:S01]  /*1c390*/  LDL.LU R51, [R1+0x30c] ;  /* 0x00030c0001337983 */ /* 0x000f220000300800 */
[----:B---3--:R-:W-:-:S03]  /*1c3a0*/  IMAD.MOV.U32 R42, RZ, RZ, R14 ;  /* 0x000000ffff2a7224 */ /* 0x008fc600078e000e */
[----:B------:R-:W3:Y:S01]  /*1c3b0*/  LDL.LU.64 R140, [R1+0x190] ;  /* 0x00019000018c7983 */ /* 0x000ee20000300a00 */
[----:B------:R-:W-:-:S03]  /*1c3c0*/  IMAD.MOV.U32 R43, RZ, RZ, R15 ;  /* 0x000000ffff2b7224 */ /* 0x000fc600078e000f */
[----:B------:R-:W3:Y:S01]  /*1c3d0*/  LDL.LU.64 R142, [R1+0x198] ;  /* 0x00019800018e7983 */ /* 0x000ee20000300a00 */
[----:B------:R-:W-:Y:S01]  /*1c3e0*/  IMAD.MOV.U32 R240, RZ, RZ, R134 ;  /* 0x000000fffff07224 */ /* 0x000fe200078e0086 */
[C---:B--2---:R-:W-:Y:S11]  /*1c3f0*/  HMMA.1688.F32.TF32 R16, R192.reuse, R120, R16 ;  /* 0x00000078c010723c */ /* 0x044ff60000081010 */
[----:B------:R-:W-:Y:S11]  /*1c400*/  @!UPT UIADD3 URZ, URZ, URZ, URZ ;  /* 0x0000003f3f3ff290 */ /* 0x000ff6000fffe03f */
[----:B------:R-:W-:Y:S02]  /*1c410*/  @!UPT UIADD3 URZ, URZ, URZ, URZ ;  /* 0x0000003f3f3ff290 */ /* 0x000fe4000fffe03f */
[----:B------:R-:W-:Y:S01]  /*1c420*/  MOV R128, R16 ;  /* 0x0000001000807202 */ /* 0x000fe20000000f00 */
[----:B------:R-:W-:Y:S02]  /*1c430*/  IMAD.MOV.U32 R129, RZ, RZ, R17 ;  /* 0x000000ffff817224 */ /* 0x000fe400078e0011 */
[----:B------:R-:W-:Y:S02]  /*1c440*/  IMAD.MOV.U32 R132, RZ, RZ, R18 ;  /* 0x000000ffff847224 */ /* 0x000fe400078e0012 */
[----:B------:R-:W-:Y:S01]  /*1c450*/  IMAD.MOV.U32 R133, RZ, RZ, R19 ;  /* 0x000000ffff857224 */ /* 0x000fe200078e0013 */
[----:B----4-:R-:W-:Y:S01]  /*1c460*/  HMMA.1688.F32.TF32 R124, R192, R116, R124 ;  /* 0x00000074c07c723c */ /* 0x010fe2000008107c */
[----:B------:R-:W-:Y:S01]  /*1c470*/  IMAD.MOV.U32 R41, RZ, RZ, R10 ;  /* 0x000000ffff297224 */ /* 0x000fe200078e000a */
[----:B------:R-:W-:Y:S02]  /*1c480*/  MOV R40, R135 ;  /* 0x0000008700287202 */ /* 0x000fe40000000f00 */
[----:B------:R-:W2:Y:S04]  /*1c490*/  LDL.LU R135, [R1+0x1a28] ;  /* 0x001a280001877983 */ /* 0x000ea80000300800 */
[----:B------:R-:W4:Y:S04]  /*1c4a0*/  LDL.LU R10, [R1+0x1a24] ;  /* 0x001a2400010a7983 */ /* 0x000f280000300800 */
[----:B------:R-:W4:Y:S04]  /*1c4b0*/  LDL.LU R14, [R1+0x1a20] ;  /* 0x001a2000010e7983 */ /* 0x000f280000300800 */
[----:B------:R-:W4:Y:S04]  /*1c4c0*/  LDL.LU R15, [R1+0x1a1c] ;  /* 0x001a1c00010f7983 */ /* 0x000f280000300800 */
[----:B------:R-:W4:Y:S04]  /*1c4d0*/  LDL.LU R32, [R1+0x2c0] ;  /* 0x0002c00001207983 */ /* 0x000f280000300800 */
[----:B------:R-:W4:Y:S04]  /*1c4e0*/  LDL.LU R33, [R1+0x2c4] ;  /* 0x0002c40001217983 */ /* 0x000f280000300800 */
[----:B------:R-:W4:Y:S04]  /*1c4f0*/  LDL.LU R34, [R1+0x2c8] ;  /* 0x0002c80001227983 */ /* 0x000f280000300800 */
[----:B------:R-:W4:Y:S04]  /*1c500*/  LDL.LU R35, [R1+0x2cc] ;  /* 0x0002cc0001237983 */ /* 0x000f280000300800 */
[----:B------:R-:W4:Y:S04]  /*1c510*/  LDL.LU R16, [R1+0x1a0] ;  /* 0x0001a00001107983 */ /* 0x000f280000300800 */
[----:B------:R-:W4:Y:S01]  /*1c520*/  LDL.LU R17, [R1+0x1a4] ;  /* 0x0001a40001117983 */ /* 0x000f220000300800 */
[----:B------:R-:W-:-:S03]  /*1c530*/  MOV R148, R126 ;  /* 0x0000007e00947202 */ /* 0x000fc60000000f00 */
[----:B------:R-:W4:Y:S01]  /*1c540*/  LDL.LU R18, [R1+0x1a8] ;  /* 0x0001a80001127983 */ /* 0x000f220000300800 */
[----:B------:R-:W-:-:S03]  /*1c550*/  IMAD.MOV.U32 R149, RZ, RZ, R127 ;  /* 0x000000ffff957224 */ /* 0x000fc600078e007f */
[----:B------:R-:W4:Y:S04]  /*1c560*/  LDL.LU R19, [R1+0x1ac] ;  /* 0x0001ac0001137983 */ /* 0x000f280000300800 */
[----:B------:R-:W4:Y:S04]  /*1c570*/  LDL.LU R134, [R1+0x1a18] ;  /* 0x001a180001867983 */ /* 0x000f280000300800 */
[----:B------:R-:W-:Y:S04]  /*1c580*/  STL.64 [R1+0x390], R124 ;  /* 0x0003907c01007387 */ /* 0x000fe80000100a00 */
[----:B------:R-:W4:Y:S01]  /*1c590*/  LDL.LU.64 R126, [R1+0x1a10] ;  /* 0x001a1000017e7983 */ /* 0x000f220000300a00 */
[----:B---3--:R-:W-:Y:S07]  /*1c5a0*/  HMMA.1688.F32.TF32 R140, R192, R112, R140 ;  /* 0x00000070c08c723c */ /* 0x008fee000008108c */
[----:B------:R-:W-:Y:S01]  /*1c5b0*/  MOV R194, R130 ;  /* 0x0000008200c27202 */ /* 0x000fe20000000f00 */
[----:B------:R-:W-:-:S02]  /*1c5c0*/  IMAD.MOV.U32 R195, RZ, RZ, R131 ;  /* 0x000000ffffc37224 */ /* 0x000fc400078e0083 */
[----:B--2---:R-:W-:Y:S02]  /*1c5d0*/  IMAD.MOV.U32 R192, RZ, RZ, R135 ;  /* 0x000000ffffc07224 */ /* 0x004fe400078e0087 */
[----:B------:R-:W2:Y:S01]  /*1c5e0*/  LDL.LU R135, [R1+0x1a0c] ;  /* 0x001a0c0001877983 */ /* 0x000ea20000300800 */
[----:B----4-:R-:W-:-:S03]  /*1c5f0*/  IMAD.MOV.U32 R193, RZ, RZ, R127 ;  /* 0x000000ffffc17224 */ /* 0x010fc600078e007f */
[----:B------:R-:W3:Y:S04]  /*1c600*/  LDL.LU R127, [R1+0x1a08] ;  /* 0x001a0800017f7983 */ /* 0x000ee80000300800 */
[----:B------:R-:W4:Y:S04]  /*1c610*/  LDL.LU R130, [R1+0x1a04] ;  /* 0x001a040001827983 */ /* 0x000f280000300800 */
[----:B------:R-:W4:Y:S01]  /*1c620*/  LDL.LU R131, [R1+0x1a00] ;  /* 0x001a000001837983 */ /* 0x000f220000300800 */
[----:B------:R-:W-:Y:S03]  /*1c630*/  HMMA.1688.F32.TF32 R244, R196, R112, R244 ;  /* 0x00000070c4f4723c */ /* 0x000fe600000810f4 */
[----:B------:R-:W-:Y:S04]  /*1c640*/  LDS R196, [R2+0x2000] ;  /* 0x0020000002c47984 */ /* 0x000fe80000000800 */
[----:B------:R-:W-:Y:S04]  /*1c650*/  LDS R198, [R2+0x3000] ;  /* 0x0030000002c67984 */ /* 0x000fe80000000800 */
[----:B------:R-:W-:Y:S04]  /*1c660*/  LDS R197, [R3+0x2000] ;  /* 0x0020000003c57984 */ /* 0x000fe80000000800 */
[----:B------:R-:W2:Y:S01]  /*1c670*/  LDS R199, [R3+0x3000] ;  /* 0x0030000003c77984 */ /* 0x000ea20000000800 */
[----:B------:R-:W-:-:S02]  /*1c680*/  IMAD.MOV.U32 R242, RZ, RZ, R9 ;  /* 0x000000fffff27224 */ /* 0x000fc400078e0009 */
[----:B------:R-:W-:Y:S02]  /*1c690*/  IMAD.MOV.U32 R241, RZ, RZ, R12 ;  /* 0x000000fffff17224 */ /* 0x000fe400078e000c */
[----:B------:R-:W-:Y:S01]  /*1c6a0*/  IMAD.MOV.U32 R243, RZ, RZ, R8 ;  /* 0x000000fffff37224 */ /* 0x000fe200078e0008 */
[C---:B--2---:R-:W-:Y:S11]  /*1c6b0*/  HMMA.1688.F32.TF32 R48, R196.reuse, R134, R48 ;  /* 0x00000086c430723c */ /* 0x044ff60000081030 */
[----:B------:R-:W-:Y:S11]  /*1c6c0*/  @!UPT UIADD3 URZ, URZ, URZ, URZ ;  /* 0x0000003f3f3ff290 */ /* 0x000ff6000fffe03f */
[----:B------:R-:W-:Y:S02]  /*1c6d0*/  @!UPT UIADD3 URZ, URZ, URZ, URZ ;  /* 0x0000003f3f3ff290 */ /* 0x000fe4000fffe03f */
[----:B------:R-:W-:Y:S02]  /*1c6e0*/  IMAD.MOV.U32 R5, RZ, RZ, R51 ;  /* 0x000000ffff057224 */ /* 0x000fe400078e0033 */
[----:B------:R-:W-:Y:S02]  /*1c6f0*/  IMAD.MOV.U32 R9, RZ, RZ, R49 ;  /* 0x000000ffff097224 */ /* 0x000fe400078e0031 */
[----:B------:R-:W-:Y:S02]  /*1c700*/  IMAD.MOV.U32 R12, RZ, RZ, R48 ;  /* 0x000000ffff0c7224 */ /* 0x000fe400078e0030 */
[----:B------:R-:W-:Y:S02]  /*1c710*/  IMAD.MOV.U32 R8, RZ, RZ, R50 ;  /* 0x000000ffff087224 */ /* 0x000fe400078e0032 */
[----:B------:R-:W2:Y:S04]  /*1c720*/  LDL.LU.64 R50, [R1+0x19f8] ;  /* 0x0019f80001327983 */ /* 0x000ea80000300a00 */
[----:B------:R-:W2:Y:S04]  /*1c730*/  LDL.LU.64 R48, [R1+0x19f0] ;  /* 0x0019f00001307983 */ /* 0x000ea80000300a00 */
[----:B------:R-:W-:Y:S01]  /*1c740*/  STL [R1+0x1944], R5 ;  /* 0x0019440501007387 */ /* 0x000fe20000100800 */
[C---:B---3--:R-:W-:Y:S08]  /*1c750*/  HMMA.1688.F32.TF32 R16, R196.reuse, R126, R16 ;  /* 0x0000007ec410723c */ /* 0x048ff00000081010 */
[C---:B----4-:R-:W-:Y:S01]  /*1c760*/  HMMA.1688.F32.TF32 R32, R196.reuse, R130, R32 ;  /* 0x00000082c420723c */ /* 0x050fe20000081020 */
[----:B------:R-:W-:Y:S04]  /*1c770*/  STL [R1+0x1940], R9 ;  /* 0x0019400901007387 */ /* 0x000fe80000100800 */
[----:B------:R-:W-:Y:S04]  /*1c780*/  STL [R1+0x193c], R12 ;  /* 0x00193c0c01007387 */ /* 0x000fe80000100800 */
[----:B------:R-:W-:Y:S11]  /*1c790*/  STL [R1+0x1938], R8 ;  /* 0x0019380801007387 */ /* 0x000ff60000100800 */
[----:B------:R-:W-:Y:S03]  /*1c7a0*/  @!UPT UIADD3 URZ, URZ, URZ, URZ ;  /* 0x0000003f3f3ff290 */ /* 0x000fe6000fffe03f */
[----:B------:R-:W-:Y:S04]  /*1c7b0*/  STL.64 [R1+0x4c0], R32 ;  /* 0x0004c02001007387 */ /* 0x000fe80000100a00 */
[----:B------:R1:W-:Y:S04]  /*1c7c0*/  STL.64 [R1+0x4c8], R34 ;  /* 0x0004c82201007387 */ /* 0x0003e80000100a00 */
[----:B-1----:R-:W3:Y:S04]  /*1c7d0*/  LDL.LU.64 R34, [R1+0x19e8] ;  /* 0x0019e80001227983 */ /* 0x002ee80000300a00 */
[----:B------:R-:W-:Y:S04]  /*1c7e0*/  STL.64 [R1+0x500], R16 ;  /* 0x0005001001007387 */ /* 0x000fe80000100a00 */
[----:B------:R1:W-:Y:S04]  /*1c7f0*/  STL.64 [R1+0x508], R18 ;  /* 0x0005081201007387 */ /* 0x0003e80000100a00 */
[----:B-1----:R-:W4:Y:S04]  /*1c800*/  LDL.LU.64 R18, [R1+0x19e0] ;  /* 0x0019e00001127983 */ /* 0x002f280000300a00 */
[----:B------:R-:W2:Y:S01]  /*1c810*/  LDL.LU.64 R16, [R1+0x19d8] ;  /* 0x0019d80001107983 */ /* 0x000ea20000300a00 */
[----:B----4-:R-:W-:Y:S11]  /*1c820*/  HMMA.1688.F32.TF32 R192, R196, R18, R192 ;  /* 0x00000012c4c0723c */ /* 0x010ff600000810c0 */
[----:B------:R-:W-:Y:S11]  /*1c830*/  @!UPT UIADD3 URZ, URZ, URZ, URZ ;  /* 0x0000003f3f3ff290 */ /* 0x000ff6000fffe03f */
[----:B------:R-:W-:Y:S01]  /*1c840*/  @!UPT UIADD3 URZ, URZ, URZ, URZ ;  /* 0x0000003f3f3ff290 */ /* 0x000fe2000fffe03f */
[----:B------:R1:W-:Y:S04]  /*1c850*/  STL.64 [R1+0x560], R192 ;  /* 0x000560c001007387 */ /* 0x0003e80000100a00 */
[----:B------:R4:W-:Y:S01]  /*1c860*/  STL.64 [R1+0x568], R194 ;  /* 0x000568c201007387 */ /* 0x0009e20000100a00 */
[----:B-1----:R-:W-:-:S03]  /*1c870*/  IMAD.MOV.U32 R192, RZ, RZ, R11 ;  /* 0x000000ffffc07224 */ /* 0x002fc600078e000b */
[----:B------:R-:W3:Y:S01]  /*1c880*/  LDL.LU R11, [R1+0x19d4] ;  /* 0x0019d400010b7983 */ /* 0x000ee20000300800 */
[----:B--2---:R-:W-:Y:S01]  /*1c890*/  IMAD.MOV.U32 R193, RZ, RZ, R16 ;  /* 0x000000ffffc17224 */ /* 0x004fe200078e0010 */
[----:B----4-:R-:W-:Y:S01]  /*1c8a0*/  MOV R194, R6 ;  /* 0x0000000600c27202 */ /* 0x010fe20000000f00 */
[----:B------:R-:W-:Y:S01]  /*1c8b0*/  IMAD.MOV.U32 R195, RZ, RZ, R7 ;  /* 0x000000ffffc37224 */ /* 0x000fe200078e0007 */
[----:B------:R-:W2:Y:S04]  /*1c8c0*/  LDL.LU R16, [R1+0x19d0] ;  /* 0x0019d00001107983 */ /* 0x000ea80000300800 */
[----:B------:R-:W4:Y:S04]  /*1c8d0*/  LDL.LU R6, [R1+0x19cc] ;  /* 0x0019cc0001067983 */ /* 0x000f280000300800 */
[----:B------:R-:W4:Y:S01]  /*1c8e0*/  LDL.LU R7, [R1+0x19c8] ;  /* 0x0019c80001077983 */ /* 0x000f220000300800 */
[C---:B------:R-:W-:Y:S11]  /*1c8f0*/  HMMA.1688.F32.TF32 R40, R196.reuse, R14, R40 ;  /* 0x0000000ec428723c */ /* 0x040ff60000081028 */
[----:B------:R-:W-:Y:S11]  /*1c900*/  @!UPT UIADD3 URZ, URZ, URZ, URZ ;  /* 0x0000003f3f3ff290 */ /* 0x000ff6000fffe03f */
[----:B------:R-:W-:Y:S01]  /*1c910*/  @!UPT UIADD3 URZ, URZ, URZ, URZ ;  /* 0x0000003f3f3ff290 */ /* 0x000fe2000fffe03f */
[----:B------:R-:W-:Y:S04]  /*1c920*/  STL.64 [R1+0x610], R40 ;  /* 0x0006102801007387 */ /* 0x000fe80000100a00 */
[----:B------:R1:W-:Y:S04]  /*1c930*/  STL.64 [R1+0x618], R42 ;  /* 0x0006182a01007387 */ /* 0x0003e80000100a00 */
[----:B-1----:R-:W2:Y:S04]  /*1c940*/  LDL.LU.64 R42, [R1+0x19c0] ;  /* 0x0019c000012a7983 */ /* 0x002ea80000300a00 */
[----:B------:R-:W2:Y:S01]  /*1c950*/  LDL.LU.64 R40, [R1+0x19b8] ;  /* 0x0019b80001287983 */ /* 0x000ea20000300a00 */
[C---:B---3--:R-:W-:Y:S08]  /*1c960*/  HMMA.1688.F32.TF32 R36, R196.reuse, R10, R36 ;  /* 0x0000000ac424723c */ /* 0x048ff00000081024 */
[C---:B----4-:R-:W-:Y:S11]  /*1c970*/  HMMA.1688.F32.TF32 R240, R196.reuse, R6, R240 ;  /* 0x00000006c4f0723c */ /* 0x050ff600000810f0 */
[----:B------:R-:W-:Y:S04]  /*1c980*/  @!UPT UIADD3 URZ, URZ, URZ, URZ ;  /* 0x0000003f3f3ff290 */ /* 0x000fe8000fffe03f */
[----:B------:R-:W-:Y:S04]  /*1c990*/  STL.64 [R1+0x660], R36 ;  /* 0x0006602401007387 */ /* 0x000fe80000100a00 */
[----:B------:R1:W-:Y:S04]  /*1c9a0*/  STL.64 [R1+0x668], R38 ;  /* 0x0006682601007387 */ /* 0x0003e80000100a00 */
[----:B-1----:R-:W3:Y:S04]  /*1c9b0*/  LDL.LU.64 R38, [R1+0x19b0] ;  /* 0x0019b00001267983 */ /* 0x002ee80000300a00 */
[----:B------:R-:W3:Y:S04]  /*1c9c0*/  LDL.LU.64 R36, [R1+0x19a8] ;  /* 0x0019a80001247983 */ /* 0x000ee80000300a00 */
[----:B------:R-:W-:Y:S04]  /*1c9d0*/  STL.64 [R1+0x6d0], R240 ;  /* 0x0006d0f001007387 */ /* 0x000fe80000100a00 */
[----:B------:R1:W-:Y:S04]  /*1c9e0*/  STL.64 [R1+0x6d8], R242 ;  /* 0x0006d8f201007387 */ /* 0x0003e80000100a00 */
[----:B-1----:R-:W4:Y:S04]  /*1c9f0*/  LDL.LU.64 R242, [R1+0x19a0] ;  /* 0x0019a00001f27983 */ /* 0x002f280000300a00 */
[----:B------:R-:W4:Y:S01]  /*1ca00*/  LDL.LU.64 R240, [R1+0x1998] ;  /* 0x0019980001f07983 */ /* 0x000f220000300a00 */
[C---:B------:R-:W-:Y:S08]  /*1ca10*/  HMMA.1688.F32.TF32 R48, R196.reuse, R30, R48 ;  /* 0x0000001ec430723c */ /* 0x040ff00000081030 */
[----:B----4-:R-:W-:Y:S11]  /*1ca20*/  HMMA.1688.F32.TF32 R240, R196, R34, R240 ;  /* 0x00000022c4f0723c */ /* 0x010ff600000810f0 */
[----:B------:R-:W-:Y:S11]  /*1ca30*/  @!UPT UIADD3 URZ, URZ, URZ, URZ ;  /* 0x0000003f3f3ff290 */ /* 0x000ff6000fffe03f */
[----:B------:R-:W-:Y:S01]  /*1ca40*/  @!UPT UIADD3 URZ, URZ, URZ, URZ ;  /* 0x0000003f3f3ff290 */ /* 0x000fe2000fffe03f */
[----:B------:R1:W-:Y:S04]  /*1ca50*/  STL.64 [R1+0x700], R240 ;  /* 0x000700f001007387 */ /* 0x0003e80000100a00 */
[----:B------:R4:W-:Y:S04]  /*1ca60*/  STL.64 [R1+0x708], R242 ;  /* 0x000708f201007387 */ /* 0x0009e80000100a00 */
[----:B-1----:R-:W3:Y:S01]  /*1ca70*/  LDL.LU R240, [R1+0xc0] ;  /* 0x0000c00001f07983 */ /* 0x002ee20000300800 */
[----:B--2---:R-:W-:-:S03]  /*1ca80*/  IMAD.MOV.U32 R241, RZ, RZ, R16 ;  /* 0x000000fffff17224 */ /* 0x004fc600078e0010 */
[----:B------:R-:W2:Y:S01]  /*1ca90*/  LDL.LU R16, [R1+0x1994] ;  /* 0x0019940001107983 */ /* 0x000ea20000300800 */
[----:B----4-:R-:W-:-:S03]  /*1caa0*/  IMAD.MOV.U32 R242, RZ, RZ, R17 ;  /* 0x000000fffff27224 */ /* 0x010fc600078e0011 */
[----:B------:R-:W4:Y:S04]  /*1cab0*/  LDL.LU R17, [R1+0x1990] ;  /* 0x0019900001117983 */ /* 0x000f280000300800 */
[----:B------:R-:W-:Y:S04]  /*1cac0*/  STL.64 [R1+0x790], R48 ;  /* 0x0007903001007387 */ /* 0x000fe80000100a00 */
[----:B------:R1:W-:Y:S02]  /*1cad0*/  STL.64 [R1+0x798], R50 ;  /* 0x0007983201007387 */ /* 0x0003e40000100a00 */
[C---:B-1----:R-:W-:Y:S02]  /*1cae0*/  HMMA.1688.F32.TF32 R48, R196.reuse, R26, R72 ;  /* 0x0000001ac430723c */ /* 0x042fe40000081048 */
[----:B------:R-:W3:Y:S11]  /*1caf0*/  LDL.LU R72, [R1+0xe0] ;  /* 0x0000e00001487983 */ /* 0x000ef60000300800 */
[----:B------:R-:W-:Y:S10]  /*1cb00*/  @!UPT UIADD3 URZ, URZ, URZ, URZ ;  /* 0x0000003f3f3ff290 */ /* 0x000ff4000fffe03f */
[----:B------:R-:W-:Y:S04]  /*1cb10*/  STL.64 [R1+0x810], R48 ;  /* 0x0008103001007387 */ /* 0x000fe80000100a00 */
[----:B------:R1:W-:Y:S04]  /*1cb20*/  STL.64 [R1+0x818], R50 ;  /* 0x0008183201007387 */ /* 0x0003e80000100a00 */
[----:B------:R-:W3:Y:S01]  /*1cb30*/  LDL.LU R73, [R1+0xe4] ;  /* 0x0000e40001497983 */ /* 0x000ee20000300800 */
[C---:B-1----:R-:W-:Y:S11]  /*1cb40*/  HMMA.1688.F32.TF32 R48, R196.reuse, R22, R88 ;  /* 0x00000016c430723c */ /* 0x042ff60000081058 */
[----:B------:R-:W-:Y:S11]  /*1cb50*/  @!UPT UIADD3 URZ, URZ, URZ, URZ ;  /* 0x0000003f3f3ff290 */ /* 0x000ff6000fffe03f */
[----:B------:R-:W-:Y:S01]  /*1cb60*/  @!UPT UIADD3 URZ, URZ, URZ, URZ ;  /* 0x0000003f3f3ff290 */ /* 0x000fe2000fffe03f */
[----:B------:R1:W-:Y:S01]  /*1cb70*/  STL.64 [R1+0x828], R50 ;  /* 0x0008283201007387 */ /* 0x0003e20000100a00 */
[----:B------:R-:W-:Y:S01]  /*1cb80*/  IMAD.MOV.U32 R112, RZ, RZ, R48 ;  /* 0x000000ffff707224 */ /* 0x000fe200078e0030 */
[----:B------:R-:W-:Y:S02]  /*1cb90*/  MOV R113, R49 ;  /* 0x0000003100717202 */ /* 0x000fe40000000f00 */
[----:B------:R-:W3:Y:S04]  /*1cba0*/  LDL.LU R88, [R1+0x130] ;  /* 0x0001300001587983 */ /* 0x000ee80000300800 */
[----:B------:R-:W3:Y:S01]  /*1cbb0*/  LDL.LU R89, [R1+0x134] ;  /* 0x0001340001597983 */ /* 0x000ee20000300800 */
[C---:B-1----:R-:W-:Y:S03]  /*1cbc0*/  HMMA.1688.F32.TF32 R48, R196.reuse, R150, R100 ;  /* 0x00000096c430723c */ /* 0x042fe60000081064 */
[----:B------:R-:W3:Y:S04]  /*1cbd0*/  LDL.LU R90, [R1+0x138] ;  /* 0x00013800015a7983 */ /* 0x000ee80000300800 */
[----:B------:R-:W3:Y:S04]  /*1cbe0*/  LDL.LU R91, [R1+0x13c] ;  /* 0x00013c00015b7983 */ /* 0x000ee80000300800 */
[----:B------:R-:W-:Y:S04]  /*1cbf0*/  STL [R1+0x187c], R113 ;  /* 0x00187c7101007387 */ /* 0x000fe80000100800 */
[----:B------:R-:W-:Y:S04]  /*1cc00*/  STL [R1+0x1878], R112 ;  /* 0x0018787001007387 */ /* 0x000fe80000100800 */
[----:B------:R-:W3:Y:S04]  /*1cc10*/  LDL.LU R100, [R1+0x180] ;  /* 0x0001800001647983 */ /* 0x000ee80000300800 */
[----:B------:R-:W-:Y:S04]  /*1cc20*/  STL.64 [R1+0x870], R48 ;  /* 0x0008703001007387 */ /* 0x000fe80000100a00 */
[----:B------:R1:W-:Y:S04]  /*1cc30*/  STL.64 [R1+0x878], R50 ;  /* 0x0008783201007387 */ /* 0x0003e80000100a00 */
[----:B------:R-:W3:Y:S04]  /*1cc40*/  LDL.LU R101, [R1+0x184] ;  /* 0x0001840001657983 */ /* 0x000ee80000300800 */
[----:B------:R-:W3:Y:S01]  /*1cc50*/  LDL.LU R102, [R1+0x188] ;  /* 0x0001880001667983 */ /* 0x000ee20000300800 */
[C---:B-1----:R-:W-:Y:S03]  /*1cc60*/  HMMA.1688.F32.TF32 R48, R196.reuse, R146, R104 ;  /* 0x00000092c430723c */ /* 0x042fe60000081068 */
[----:B------:R-:W3:Y:S04]  /*1cc70*/  LDL.LU R103, [R1+0x18c] ;  /* 0x00018c0001677983 */ /* 0x000ee80000300800 */
[----:B------:R-:W3:Y:S11]  /*1cc80*/  LDL.LU R104, [R1+0x2b0] ;  /* 0x0002b00001687983 */ /* 0x000ef60000300800 */
[----:B------:R-:W-:Y:S05]  /*1cc90*/  @!UPT UIADD3 URZ, URZ, URZ, URZ ;  /* 0x0000003f3f3ff290 */ /* 0x000fea000fffe03f */
[----:B------:R-:W-:Y:S04]  /*1cca0*/  STL.64 [R1+0x8e0], R48 ;  /* 0x0008e03001007387 */ /* 0x000fe80000100a00 */
[----:B------:R1:W-:Y:S04]  /*1ccb0*/  STL.64 [R1+0x8e8], R50 ;  /* 0x0008e83201007387 */ /* 0x0003e80000100a00 */
[----:B------:R-:W3:Y:S04]  /*1ccc0*/  LDL.LU R105, [R1+0x2b4] ;  /* 0x0002b40001697983 */ /* 0x000ee80000300800 */
[----:B------:R-:W3:Y:S01]  /*1ccd0*/  LDL.LU R106, [R1+0x2b8] ;  /* 0x0002b800016a7983 */ /* 0x000ee20000300800 */
[----:B-1----:R-:W-:Y:S03]  /*1cce0*/  HMMA.1688.F32.TF32 R48, R196, R122, R64 ;  /* 0x0000007ac430723c */ /* 0x002fe60000081040 */
[----:B------:R-:W3:Y:S04]  /*1ccf0*/  LDL.LU R107, [R1+0x2bc] ;  /* 0x0002bc00016b7983 */ /* 0x000ee80000300800 */
[----:B------:R-:W3:Y:S11]  /*1cd00*/  LDL.LU R64, [R1+0x2f0] ;  /* 0x0002f00001407983 */ /* 0x000ef60000300800 */
[----:B------:R-:W-:Y:S05]  /*1cd10*/  @!UPT UIADD3 URZ, URZ, URZ, URZ ;  /* 0x0000003f3f3ff290 */ /* 0x000fea000fffe03f */
[----:B------:R-:W-:Y:S04]  /*1cd20*/  STL.64 [R1+0x8d0], R48 ;  /* 0x0008d03001007387 */ /* 0x000fe80000100a00 */
[----:B------:R1:W-:Y:S04]  /*1cd30*/  STL.64 [R1+0x8d8], R50 ;  /* 0x0008d83201007387 */ /* 0x0003e80000100a00 */
[----:B------:R-:W3:Y:S04]  /*1cd40*/  LDL.LU R65, [R1+0x2f4] ;  /* 0x0002f40001417983 */ /* 0x000ee80000300800 */
[----:B------:R-:W3:Y:S04]  /*1cd50*/  LDL.LU R66, [R1+0x2f8] ;  /* 0x0002f80001427983 */ /* 0x000ee80000300800 */
[----:B------:R-:W3:Y:S01]  /*1cd60*/  LDL.LU R67, [R1+0x2fc] ;  /* 0x0002fc0001437983 */ /* 0x000ee20000300800 */
[----:B------:R-:W-:-:S02]  /*1cd70*/  IMAD.MOV.U32 R125, RZ, RZ, R140 ;  /* 0x000000ffff7d7224 */ /* 0x000fc400078e008c */
[----:B------:R-:W-:Y:S01]  /*1cd80*/  IMAD.MOV.U32 R124, RZ, RZ, R141 ;  /* 0x000000ffff7c7224 */ /* 0x000fe200078e008d */
[----:B------:R-:W-:Y:S01]  /*1cd90*/  LDS R140, [R2+0x2080] ;  /* 0x00208000028c7984 */ /* 0x000fe20000000800 */
[----:B------:R-:W-:Y:S02]  /*1cda0*/  IMAD.MOV.U32 R28, RZ, RZ, R142 ;  /* 0x000000ffff1c7224 */ /* 0x000fe400078e008e */
[----:B------:R-:W-:Y:S01]  /*1cdb0*/  IMAD.MOV.U32 R4, RZ, RZ, R143 ;  /* 0x000000ffff047224 */ /* 0x000fe200078e008f */
[----:B------:R-:W-:Y:S04]  /*1cdc0*/  LDS R142, [R2+0x3080] ;  /* 0x00308000028e7984 */ /* 0x000fe80000000800 */
[----:B------:R-:W-:Y:S04]  /*1cdd0*/  LDS R141, [R3+0x2080] ;  /* 0x00208000038d7984 */ /* 0x000fe80000000800 */
[----:B------:R-:W2:Y:S01]  /*1cde0*/  LDS R143, [R3+0x3080] ;  /* 0x00308000038f7984 */ /* 0x000ea20000000800 */
[----:B-1----:R-:W-:Y:S01]  /*1cdf0*/  HMMA.1688.F32.TF32 R48, R196, R118, R108 ;  /* 0x00000076c430723c */ /* 0x002fe2000008106c */
[----:B------:R-:W-:-:S07]  /*1ce00*/  IMAD.MOV.U32 R243, RZ, RZ, R13 ;  /* 0x000000fffff37224 */ /* 0x000fce00078e000d */
[----:B------:R-:W-:Y:S11]  /*1ce10*/  HMMA.1688.F32.TF32 R108, R196, R114, R176 ;  /* 0x00000072c46c723c */ /* 0x000ff600000810b0 */
[----:B------:R-:W-:Y:S04]  /*1ce20*/  @!UPT UIADD3 URZ, URZ, URZ, URZ ;  /* 0x0000003f3f3ff290 */ /* 0x000fe8000fffe03f */
[----:B------:R-:W-:Y:S04]  /*1ce30*/  STL.64 [R1+0x8c0], R48 ;  /* 0x0008c03001007387 */ /* 0x000fe80000100a00 */
[----:B------:R-:W-:Y:S04]  /*1ce40*/  STL.64 [R1+0x8c8], R50 ;  /* 0x0008c83201007387 */ /* 0x000fe80000100a00 */
[----:B------:R-:W-:Y:S04]  /*1ce50*/  STL.64 [R1+0x8b0], R108 ;  /* 0x0008b06c01007387 */ /* 0x000fe80000100a00 */
[----:B------:R-:W-:Y:S01]  /*1ce60*/  STL.64 [R1+0x8b8], R110 ;  /* 0x0008b86e01007387 */ /* 0x000fe20000100a00 */
[----:B--2---:R-:W-:-:S02]  /*1ce70*/  IMAD.MOV.U32 R75, RZ, RZ, R16 ;  /* 0x000000ffff4b7224 */ /* 0x004fc400078e0010 */
[----:B----4-:R-:W-:Y:S01]  /*1ce80*/  IMAD.MOV.U32 R74, RZ, RZ, R17 ;  /* 0x000000ffff4a7224 */ /* 0x010fe200078e0011 */
[C---:B------:R-:W-:Y:S01]  /*1ce90*/  HMMA.1688.F32.TF32 R52, R140.reuse, R30, R52 ;  /* 0x0000001e8c34723c */ /* 0x040fe20000081034 */
[----:B------:R-:W-:Y:S04]  /*1cea0*/  LDS R48, [R2+0x2100] ;  /* 0x0021000002307984 */ /* 0x000fe80000000800 */
[----:B------:R-:W-:Y:S04]  /*1ceb0*/  LDS R50, [R2+0x3100] ;  /* 0x0031000002327984 */ /* 0x000fe80000000800 */
[----:B------:R-:W-:Y:S04]  /*1cec0*/  LDS R49, [R3+0x2100] ;  /* 0x0021000003317984 */ /* 0x000fe80000000800 */
[----:B------:R-:W1:Y:S01]  /*1ced0*/  LDS R51, [R3+0x3100] ;  /* 0x0031000003337984 */ /* 0x000e620000000800 */
[C---:B---3--:R-:W-:Y:S11]  /*1cee0*/  HMMA.1688.F32.TF32 R64, R140.reuse, R134, R64 ;  /* 0x000000868c40723c */ /* 0x048ff60000081040 */
[----:B------:R-:W-:Y:S11]  /*1cef0*/  @!UPT UIADD3 URZ, URZ, URZ, URZ ;  /* 0x0000003f3f3ff290 */ /* 0x000ff6000fffe03f */
[----:B------:R-:W-:Y:S02]  /*1cf00*/  @!UPT UIADD3 URZ, URZ, URZ, URZ ;  /* 0x0000003f3f3ff290 */ /* 0x000fe4000fffe03f */
[----:B------:R-:W-:Y:S02]  /*1cf10*/  IMAD.MOV.U32 R20, RZ, RZ, R64 ;  /* 0x000000ffff147224 */ /* 0x000fe400078e0040 */
[----:B------:R-:W-:Y:S02]  /*1cf20*/  IMAD.MOV.U32 R17, RZ, RZ, R65 ;  /* 0x000000ffff117224 */ /* 0x000fe400078e0041 */
[----:B------:R-:W-:Y:S02]  /*1cf30*/  IMAD.MOV.U32 R16, RZ, RZ, R66 ;  /* 0x000000ffff107224 */ /* 0x000fe400078e0042 */
[----:B------:R-:W-:Y:S02]  /*1cf40*/  IMAD.MOV.U32 R13, RZ, RZ, R67 ;  /* 0x000000ffff0d7224 */ /* 0x000fe400078e0043 */
[C---:B------:R-:W-:Y:S08]  /*1cf50*/  HMMA.1688.F32.TF32 R64, R140.reuse, R130, R104 ;  /* 0x000000828c40723c */ /* 0x040ff00000081068 */
[C---:B------:R-:W-:Y:S08]  /*1cf60*/  HMMA.1688.F32.TF32 R104, R140.reuse, R126, R100 ;  /* 0x0000007e8c68723c */ /* 0x040ff00000081064 */
[C---:B------:R-:W-:Y:S07]  /*1cf70*/  HMMA.1688.F32.TF32 R100, R140.reuse, R18, R88 ;  /* 0x000000128c64723c */ /* 0x040fee0000081058 */
[----:B------:R-:W-:Y:S04]  /*1cf80*/  STL.64 [R1+0x120], R64 ;  /* 0x0001204001007387 */ /* 0x000fe80000100a00 */
[----:B------:R2:W-:Y:S02]  /*1cf90*/  STL.64 [R1+0x128], R66 ;  /* 0x0001284201007387 */ /* 0x0005e40000100a00 */
[C---:B--2---:R-:W-:Y:S02]  /*1cfa0*/  HMMA.1688.F32.TF32 R64, R140.reuse, R14, R72 ;  /* 0x0000000e8c40723c */ /* 0x044fe40000081048 */
[----:B------:R-:W-:Y:S04]  /*1cfb0*/  STL.64 [R1+0x210], R104 ;  /* 0x0002106801007387 */ /* 0x000fe80000100a00 */
[----:B------:R-:W-:Y:S02]  /*1cfc0*/  STL.64 [R1+0x218], R106 ;  /* 0x0002186a01007387 */ /* 0x000fe40000100a00 */
[C---:B------:R-:W-:Y:S02]  /*1cfd0*/  HMMA.1688.F32.TF32 R88, R140.reuse, R10, R240 ;  /* 0x0000000a8c58723c */ /* 0x040fe400000810f0 */
[----:B------:R-:W-:Y:S04]  /*1cfe0*/  STL.64 [R1+0x130], R100 ;  /* 0x0001306401007387 */ /* 0x000fe80000100a00 */
[----:B------:R-:W-:Y:S02]  /*1cff0*/  STL.64 [R1+0x138], R102 ;  /* 0x0001386601007387 */ /* 0x000fe40000100a00 */
[C---:B------:R-:W-:Y:S07]  /*1d000*/  HMMA.1688.F32.TF32 R72, R140.reuse, R6, R192 ;  /* 0x000000068c48723c */ /* 0x040fee00000810c0 */
[----:B------:R-:W-:Y:S04]  /*1d010*/  STL.64 [R1+0xe0], R64 ;  /* 0x0000e04001007387 */ /* 0x000fe80000100a00 */
[----:B------:R2:W-:Y:S02]  /*1d020*/  STL.64 [R1+0xe8], R66 ;  /* 0x0000e84201007387 */ /* 0x0005e40000100a00 */
[C---:B--2---:R-:W-:Y:S08]  /*1d030*/  HMMA.1688.F32.TF32 R64, R140.reuse, R34, R36 ;  /* 0x000000228c40723c */ /* 0x044ff00000081024 */
[C---:B------:R-:W-:Y:S01]  /*1d040*/  HMMA.1688.F32.TF32 R36, R140.reuse, R26, R76 ;  /* 0x0000001a8c24723c */ /* 0x040fe2000008104c */
[----:B------:R2:W-:Y:S04]  /*1d050*/  STL.64 [R1+0x550], R88 ;  /* 0x0005505801007387 */ /* 0x0005e80000100a00 */
[----:B------:R3:W-:Y:S04]  /*1d060*/  STL.64 [R1+0x558], R90 ;  /* 0x0005585a01007387 */ /* 0x0007e80000100a00 */
[----:B------:R-:W-:Y:S04]  /*1d070*/  STL.64 [R1+0x5a0], R72 ;  /* 0x0005a04801007387 */ /* 0x000fe80000100a00 */
[----:B------:R-:W-:Y:S04]  /*1d080*/  STL.64 [R1+0x5a8], R74 ;  /* 0x0005a84a01007387 */ /* 0x000fe80000100a00 */
[----:B------:R4:W-:Y:S04]  /*1d090*/  STL.64 [R1+0x630], R64 ;  /* 0x0006304001007387 */ /* 0x0009e80000100a00 */
[----:B------:R1:W-:Y:S04]  /*1d0a0*/  STL.64 [R1+0x638], R66 ;  /* 0x0006384201007387 */ /* 0x0003e80000100a00 */
[----:B--2---:R-:W2:Y:S04]  /*1d0b0*/  LDL.LU R88, [R1+0x160] ;  /* 0x0001600001587983 */ /* 0x004ea80000300800 */
[----:B------:R-:W-:Y:S04]  /*1d0c0*/  STL.64 [R1+0x6e0], R52 ;  /* 0x0006e03401007387 */ /* 0x000fe80000100a00 */
[----:B------:R-:W-:Y:S04]  /*1d0d0*/  STL.64 [R1+0x6e8], R54 ;  /* 0x0006e83601007387 */ /* 0x000fe80000100a00 */
[----:B------:R-:W-:Y:S04]  /*1d0e0*/  STL.64 [R1+0x720], R36 ;  /* 0x0007202401007387 */ /* 0x000fe80000100a00 */
[----:B------:R1:W-:Y:S04]  /*1d0f0*/  STL.64 [R1+0x728], R38 ;  /* 0x0007282601007387 */ /* 0x0003e80000100a00 */
[----:B------:R-:W2:Y:S04]  /*1d100*/  LDL.LU R89, [R1+0x164] ;  /* 0x0001640001597983 */ /* 0x000ea80000300800 */
[----:B---3--:R-:W2:Y:S04]  /*1d110*/  LDL.LU R90, [R1+0x168] ;  /* 0x00016800015a7983 */ /* 0x008ea80000300800 */
[----:B------:R-:W2:Y:S04]  /*1d120*/  LDL.LU R91, [R1+0x16c] ;  /* 0x00016c00015b7983 */ /* 0x000ea80000300800 */
[----:B------:R-:W3:Y:S04]  /*1d130*/  LDL.LU R100, [R1+0x1f0] ;  /* 0x0001f00001647983 */ /* 0x000ee80000300800 */
[----:B------:R-:W3:Y:S04]  /*1d140*/  LDL.LU R101, [R1+0x1f4] ;  /* 0x0001f40001657983 */ /* 0x000ee80000300800 */
[----:B------:R-:W3:Y:S04]  /*1d150*/  LDL.LU R102, [R1+0x1f8] ;  /* 0x0001f80001667983 */ /* 0x000ee80000300800 */
[----:B------:R-:W3:Y:S04]  /*1d160*/  LDL.LU R103, [R1+0x1fc] ;  /* 0x0001fc0001677983 */ /* 0x000ee80000300800 */
[----:B----4-:R-:W4:Y:S04]  /*1d170*/  LDL.LU R64, [R1+0x350] ;  /* 0x0003500001407983 */ /* 0x010f280000300800 */
[----:B------:R-:W4:Y:S04]  /*1d180*/  LDL.LU R65, [R1+0x354] ;  /* 0x0003540001417983 */ /* 0x000f280000300800 */
[----:B-1----:R-:W4:Y:S04]  /*1d190*/  LDL.LU R66, [R1+0x358] ;  /* 0x0003580001427983 */ /* 0x002f280000300800 */
[----:B------:R-:W4:Y:S04]  /*1d1a0*/  LDL.LU R67, [R1+0x35c] ;  /* 0x00035c0001437983 */ /* 0x000f280000300800 */
[----:B------:R-:W2:Y:S04]  /*1d1b0*/  LDL.LU R104, [R1+0x2e0] ;  /* 0x0002e00001687983 */ /* 0x000ea80000300800 */
[----:B------:R-:W2:Y:S04]  /*1d1c0*/  LDL.LU R105, [R1+0x2e4] ;  /* 0x0002e40001697983 */ /* 0x000ea80000300800 */
[----:B------:R-:W2:Y:S04]  /*1d1d0*/  LDL.LU R106, [R1+0x2e8] ;  /* 0x0002e800016a7983 */ /* 0x000ea80000300800 */
[----:B------:R-:W2:Y:S04]  /*1d1e0*/  LDL.LU R107, [R1+0x2ec] ;  /* 0x0002ec00016b7983 */ /* 0x000ea80000300800 */
[----:B------:R-:W2:Y:S04]  /*1d1f0*/  LDL.LU R240, [R1+0xb0] ;  /* 0x0000b00001f07983 */ /* 0x000ea80000300800 */
[----:B------:R-:W2:Y:S04]  /*1d200*/  LDL.LU R241, [R1+0xb4] ;  /* 0x0000b40001f17983 */ /* 0x000ea80000300800 */
[----:B------:R-:W2:Y:S01]  /*1d210*/  LDL.LU R242, [R1+0xb8] ;  /* 0x0000b80001f27983 */ /* 0x000ea20000300800 */
[C---:B------:R-:W-:Y:S03]  /*1d220*/  HMMA.1688.F32.TF32 R36, R140.reuse, R22, R92 ;  /* 0x000000168c24723c */ /* 0x040fe6000008105c */
[----:B------:R-:W2:Y:S04]  /*1d230*/  LDL.LU R243, [R1+0xbc] ;  /* 0x0000bc0001f37983 */ /* 0x000ea80000300800 */
[----:B------:R-:W2:Y:S04]  /*1d240*/  LDL.LU R72, [R1+0x110] ;  /* 0x0001100001487983 */ /* 0x000ea80000300800 */
[----:B------:R-:W2:Y:S04]  /*1d250*/  LDL.LU R73, [R1+0x114] ;  /* 0x0001140001497983 */ /* 0x000ea80000300800 */
[----:B------:R-:W2:Y:S04]  /*1d260*/  LDL.LU R74, [R1+0x118] ;  /* 0x00011800014a7983 */ /* 0x000ea80000300800 */
[----:B------:R-:W2:Y:S04]  /*1d270*/  LDL.LU R75, [R1+0x11c] ;  /* 0x00011c00014b7983 */ /* 0x000ea80000300800 */
[----:B------:R1:W-:Y:S04]  /*1d280*/  STL.64 [R1+0x788], R38 ;  /* 0x0007882601007387 */ /* 0x0003e80000100a00 */
[----:B------:R-:W2:Y:S04]  /*1d290*/  LDL.LU R192, [R1+0x50] ;  /* 0x0000500001c07983 */ /* 0x000ea80000300800 */
[----:B------:R-:W2:Y:S04]  /*1d2a0*/  LDL.LU R193, [R1+0x54] ;  /* 0x0000540001c17983 */ /* 0x000ea80000300800 */
[----:B------:R-:W2:Y:S01]  /*1d2b0*/  LDL.LU R194, [R1+0x58] ;  /* 0x0000580001c27983 */ /* 0x000ea20000300800 */
[----:B------:R-:W-:Y:S01]  /*1d2c0*/  HMMA.1688.F32.TF32 R76, R140, R150, R160 ;  /* 0x000000968c4c723c */ /* 0x000fe200000810a0 */
[----:B------:R-:W-:-:S02]  /*1d2d0*/  IMAD.MOV.U32 R116, RZ, RZ, R36 ;  /* 0x000000ffff747224 */ /* 0x000fc400078e0024 */
[----:B------:R-:W-:-:S05]  /*1d2e0*/  IMAD.MOV.U32 R117, RZ, RZ, R37 ;  /* 0x000000ffff757224 */ /* 0x000fca00078e0025 */
[C---:B-1----:R-:W-:Y:S01]  /*1d2f0*/  HMMA.1688.F32.TF32 R36, R140.reuse, R146, R164 ;  /* 0x000000928c24723c */ /* 0x042fe200000810a4 */
[----:B------:R-:W-:Y:S04]  /*1d300*/  STL [R1+0x18b4], R117 ;  /* 0x0018b47501007387 */ /* 0x000fe80000100800 */
[----:B------:R-:W-:Y:S03]  /*1d310*/  STL [R1+0x18b0], R116 ;  /* 0x0018b07401007387 */ /* 0x000fe60000100800 */
[C---:B------:R-:W-:Y:S07]  /*1d320*/  HMMA.1688.F32.TF32 R52, R140.reuse, R122, R152 ;  /* 0x0000007a8c34723c */ /* 0x040fee0000081098 */
[----:B------:R-:W-:Y:S04]  /*1d330*/  STL.64 [R1+0x7b0], R76 ;  /* 0x0007b04c01007387 */ /* 0x000fe80000100a00 */
[----:B------:R1:W-:Y:S04]  /*1d340*/  STL.64 [R1+0x7b8], R78 ;  /* 0x0007b84e01007387 */ /* 0x0003e80000100a00 */
[----:B------:R-:W-:Y:S04]  /*1d350*/  STL.64 [R1+0x860], R36 ;  /* 0x0008602401007387 */ /* 0x000fe80000100a00 */
[----:B------:R1:W-:Y:S02]  /*1d360*/  STL.64 [R1+0x868], R38 ;  /* 0x0008682601007387 */ /* 0x0003e40000100a00 */
[C---:B-1----:R-:W-:Y:S08]  /*1d370*/  HMMA.1688.F32.TF32 R76, R140.reuse, R118, R156 ;  /* 0x000000768c4c723c */ /* 0x042ff0000008109c */
[----:B------:R-:W-:Y:S01]  /*1d380*/  HMMA.1688.F32.TF32 R36, R140, R114, R180 ;  /* 0x000000728c24723c */ /* 0x000fe200000810b4 */
[----:B------:R-:W-:Y:S04]  /*1d390*/  STL.64 [R1+0x850], R52 ;  /* 0x0008503401007387 */ /* 0x000fe80000100a00 */
[----:B------:R-:W-:Y:S01]  /*1d3a0*/  STL.64 [R1+0x858], R54 ;  /* 0x0008583601007387 */ /* 0x000fe20000100a00 */
[----:B------:R-:W-:-:S02]  /*1d3b0*/  IMAD.MOV.U32 R195, RZ, RZ, R0 ;  /* 0x000000ffffc37224 */ /* 0x000fc400078e0000 */
[C---:B------:R-:W-:Y:S01]  /*1d3c0*/  HMMA.1688.F32.TF32 R40, R48.reuse, R34, R40 ;  /* 0x000000223028723c */ /* 0x040fe20000081028 */
[----:B------:R-:W-:Y:S04]  /*1d3d0*/  LDS R52, [R2+0x2180] ;  /* 0x0021800002347984 */ /* 0x000fe80000000800 */
[----:B------:R-:W-:Y:S04]  /*1d3e0*/  LDS R54, [R2+0x3180] ;  /* 0x0031800002367984 */ /* 0x000fe80000000800 */
[----:B------:R-:W-:Y:S04]  /*1d3f0*/  STL.64 [R1+0x840], R76 ;  /* 0x0008404c01007387 */ /* 0x000fe80000100a00 */
[----:B------:R-:W-:Y:S04]  /*1d400*/  STL.64 [R1+0x848], R78 ;  /* 0x0008484e01007387 */ /* 0x000fe80000100a00 */
[----:B------:R-:W-:Y:S04]  /*1d410*/  STL.64 [R1+0x830], R36 ;  /* 0x0008302401007387 */ /* 0x000fe80000100a00 */
[----:B------:R4:W-:Y:S04]  /*1d420*/  STL.64 [R1+0x838], R38 ;  /* 0x0008382601007387 */ /* 0x0009e80000100a00 */
[----:B------:R-:W-:Y:S04]  /*1d430*/  LDS R53, [R3+0x2180] ;  /* 0x0021800003357984 */ /* 0x000fe80000000800 */
[----:B------:R-:W1:Y:S01]  /*1d440*/  LDS R55, [R3+0x3180] ;  /* 0x0031800003377984 */ /* 0x000e620000000800 */
[C---:B----4-:R-:W-:Y:S08]  /*1d450*/  HMMA.1688.F32.TF32 R36, R48.reuse, R134, R64 ;  /* 0x000000863024723c */ /* 0x050ff00000081040 */
[C---:B---3--:R-:W-:Y:S08]  /*1d460*/  HMMA.1688.F32.TF32 R64, R48.reuse, R126, R100 ;  /* 0x0000007e3040723c */ /* 0x048ff00000081064 */
[----:B--2---:R-:W-:Y:S08]  /*1d470*/  HMMA.1688.F32.TF32 R76, R48, R130, R104 ;  /* 0x00000082304c723c */ /* 0x004ff00000081068 */
[----:B------:R-:W-:Y:S01]  /*1d480*/  MOV R29, R36 ;  /* 0x00000024001d7202 */ /* 0x000fe20000000f00 */
[----:B------:R-:W-:-:S02]  /*1d490*/  IMAD.MOV.U32 R25, RZ, RZ, R37 ;  /* 0x000000ffff197224 */ /* 0x000fc400078e0025 */
[----:B------:R-:W-:Y:S02]  /*1d4a0*/  IMAD.MOV.U32 R24, RZ, RZ, R38 ;  /* 0x000000ffff187224 */ /* 0x000fe400078e0026 */
[----:B------:R-:W-:Y:S02]  /*1d4b0*/  IMAD.MOV.U32 R21, RZ, RZ, R39 ;  /* 0x000000ffff157224 */ /* 0x000fe400078e0027 */
[----:B------:R-:W-:Y:S08]  /*1d4c0*/  HMMA.1688.F32.TF32 R36, R48, R18, R88 ;  /* 0x000000123024723c */ /* 0x000ff00000081058 */
[----:B------:R-:W-:Y:S04]  /*1d4d0*/  STL.64 [R1+0x80], R76 ;  /* 0x0000804c01007387 */ /* 0x000fe80000100a00 */
[----:B------:R-:W-:Y:S04]  /*1d4e0*/  STL.64 [R1+0x88], R78 ;  /* 0x0000884e01007387 */ /* 0x000fe80000100a00 */
[----:B------:R-:W-:Y:S04]  /*1d4f0*/  STL.64 [R1+0x70], R64 ;  /* 0x0000704001007387 */ /* 0x000fe80000100a00 */
[----:B------:R2:W-:Y:S04]  /*1d500*/  STL.64 [R1+0x78], R66 ;  /* 0x0000784201007387 */ /* 0x0005e80000100a00 */
[----:B------:R-:W-:-:S02]  /*1d510*/  IMAD.MOV.U32 R5, RZ, RZ, R36 ;  /* 0x000000ffff057224 */ /* 0x000fc400078e0024 */
[----:B------:R-:W-:Y:S02]  /*1d520*/  IMAD.MOV.U32 R9, RZ, RZ, R37 ;  /* 0x000000ffff097224 */ /* 0x000fe400078e0025 */
[----:B------:R-:W-:Y:S01]  /*1d530*/  IMAD.MOV.U32 R12, RZ, RZ, R38 ;  /* 0x000000ffff0c7224 */ /* 0x000fe200078e0026 */
[----:B--2---:R-:W-:Y:S01]  /*1d540*/  HMMA.1688.F32.TF32 R64, R48, R14, R72 ;  /* 0x0000000e3040723c */ /* 0x004fe20000081048 */
[----:B------:R-:W-:-:S07]  /*1d550*/  IMAD.MOV.U32 R8, RZ, RZ, R39 ;  /* 0x000000ffff087224 */ /* 0x000fce00078e0027 */
[----:B------:R-:W-:Y:S11]  /*1d560*/  HMMA.1688.F32.TF32 R36, R48, R10, R240 ;  /* 0x0000000a3024723c */ /* 0x000ff600000810f0 */
[----:B------:R-:W-:Y:S04]  /*1d570*/  @!UPT UIADD3 URZ, URZ, URZ, URZ ;  /* 0x0000003f3f3ff290 */ /* 0x000fe8000fffe03f */
[----:B------:R-:W-:Y:S04]  /*1d580*/  STL.64 [R1+0x110], R64 ;  /* 0x0001104001007387 */ /* 0x000fe80000100a00 */
[----:B------:R2:W-:Y:S04]  /*1d590*/  STL.64 [R1+0x118], R66 ;  /* 0x0001184201007387 */ /* 0x0005e80000100a00 */
[----:B------:R3:W-:Y:S01]  /*1d5a0*/  STL [R1+0xb0], R36 ;  /* 0x0000b02401007387 */ /* 0x0007e20000100800 */
[----:B------:R-:W-:Y:S01]  /*1d5b0*/  MOV R33, R37 ;  /* 0x0000002500217202 */ /* 0x000fe20000000f00 */
[----:B------:R-:W-:-:S02]  /*1d5c0*/  IMAD.MOV.U32 R32, RZ, RZ, R38 ;  /* 0x000000ffff207224 */ /* 0x000fc400078e0026 */
[----:B------:R-:W-:Y:S01]  /*1d5d0*/  IMAD.MOV.U32 R0, RZ, RZ, R39 ;  /* 0x000000ffff007224 */ /* 0x000fe200078e0027 */
[C---:B--2---:R-:W-:Y:S08]  /*1d5e0*/  HMMA.1688.F32.TF32 R64, R48.reuse, R6, R192 ;  /* 0x000000063040723c */ /* 0x044ff000000810c0 */
[----:B---3--:R-:W-:Y:S01]  /*1d5f0*/  HMMA.1688.F32.TF32 R36, R48, R30, R68 ;  /* 0x0000001e3024723c */ /* 0x008fe20000081044 */
[----:B------:R-:W-:Y:S04]  /*1d600*/  STL [R1+0x18d4], R0 ;  /* 0x0018d40001007387 */ /* 0x000fe80000100800 */
[----:B------:R-:W-:Y:S04]  /*1d610*/  STL [R1+0x18d0], R32 ;  /* 0x0018d02001007387 */ /* 0x000fe80000100800 */
[----:B------:R-:W-:Y:S06]  /*1d620*/  STL [R1+0x18cc], R33 ;  /* 0x0018cc2101007387 */ /* 0x000fec0000100800 */
[----:B------:R-:W-:Y:S04]  /*1d630*/  STL.64 [R1+0x2b0], R64 ;  /* 0x0002b04001007387 */ /* 0x000fe80000100a00 */
[----:B------:R-:W-:Y:S04]  /*1d640*/  STL.64 [R1+0x2b8], R66 ;  /* 0x0002b84201007387 */ /* 0x000fe80000100a00 */
[----:B------:R-:W-:Y:S01]  /*1d650*/  STL.64 [R1+0x2c0], R40 ;  /* 0x0002c02801007387 */ /* 0x000fe20000100a00 */
[----:B------:R-:W-:-:S03]  /*1d660*/  IMAD.MOV.U32 R113, RZ, RZ, R38 ;  /* 0x000000ffff717224 */ /* 0x000fc600078e0026 */
[----:B------:R2:W-:Y:S01]  /*1d670*/  STL.64 [R1+0x2c8], R42 ;  /* 0x0002c82a01007387 */ /* 0x0005e20000100a00 */
[----:B------:R-:W-:-:S03]  /*1d680*/  IMAD.MOV.U32 R112, RZ, RZ, R39 ;  /* 0x000000ffff707224 */ /* 0x000fc600078e0027 */
[----:B------:R3:W-:Y:S01]  /*1d690*/  STL.64 [R1+0x5f0], R36 ;  /* 0x0005f02401007387 */ /* 0x0007e20000100a00 */
[C---:B--2---:R-:W-:Y:S08]  /*1d6a0*/  HMMA.1688.F32.TF32 R40, R48.reuse, R26, R80 ;  /* 0x0000001a3028723c */ /* 0x044ff00000081050 */
[C---:B---3--:R-:W-:Y:S01]  /*1d6b0*/  HMMA.1688.F32.TF32 R36, R48.reuse, R22, R96 ;  /* 0x000000163024723c */ /* 0x048fe20000081060 */
[----:B------:R-:W-:Y:S04]  /*1d6c0*/  STL [R1+0x1884], R112 ;  /* 0x0018847001007387 */ /* 0x000fe80000100800 */
[----:B------:R-:W-:Y:S03]  /*1d6d0*/  STL [R1+0x1880], R113 ;  /* 0x0018807101007387 */ /* 0x000fe60000100800 */
[C---:B------:R-:W-:Y:S01]  /*1d6e0*/  HMMA.1688.F32.TF32 R64, R48.reuse, R122, R168 ;  /* 0x0000007a3040723c */ /* 0x040fe200000810a8 */
[----:B------:R-:W-:Y:S04]  /*1d6f0*/  LDS R96, [R2+0x2300] ;  /* 0x0023000002607984 */ /* 0x000fe80000000800 */
[----:B------:R-:W-:Y:S04]  /*1d700*/  LDS R98, [R2+0x3300] ;  /* 0x0033000002627984 */ /* 0x000fe80000000800 */
[----:B------:R-:W-:Y:S04]  /*1d710*/  STL.64 [R1+0x650], R40 ;  /* 0x0006502801007387 */ /* 0x000fe80000100a00 */
[----:B------:R2:W-:Y:S04]  /*1d720*/  STL.64 [R1+0x658], R42 ;  /* 0x0006582a01007387 */ /* 0x0005e80000100a00 */
[----:B------:R3:W-:Y:S04]  /*1d730*/  STL.64 [R1+0x6c8], R38 ;  /* 0x0006c82601007387 */ /* 0x0007e80000100a00 */
[----:B------:R-:W4:Y:S04]  /*1d740*/  LDL.LU R192, [R1+0x40] ;  /* 0x0000400001c07983 */ /* 0x000f280000300800 */
[----:B------:R-:W4:Y:S04]  /*1d750*/  LDL.LU R193, [R1+0x44] ;  /* 0x0000440001c17983 */ /* 0x000f280000300800 */
[----:B------:R-:W4:Y:S04]  /*1d760*/  LDL.LU R194, [R1+0x48] ;  /* 0x0000480001c27983 */ /* 0x000f280000300800 */
[----:B------:R-:W4:Y:S04]  /*1d770*/  LDL.LU R195, [R1+0x4c] ;  /* 0x00004c0001c37983 */ /* 0x000f280000300800 */
[----:B------:R-:W1:Y:S04]  /*1d780*/  LDL.LU R104, [R1+0x2d0] ;  /* 0x0002d00001687983 */ /* 0x000e680000300800 */
[----:B------:R-:W1:Y:S04]  /*1d790*/  LDL.LU R105, [R1+0x2d4] ;  /* 0x0002d40001697983 */ /* 0x000e680000300800 */
[----:B------:R-:W1:Y:S04]  /*1d7a0*/  LDL.LU R106, [R1+0x2d8] ;  /* 0x0002d800016a7983 */ /* 0x000e680000300800 */
[----:B------:R-:W1:Y:S04]  /*1d7b0*/  LDL.LU R107, [R1+0x2dc] ;  /* 0x0002dc00016b7983 */ /* 0x000e680000300800 */
        /* <DEDUP_REMOVED lines=24> */
[----:B--2---:R-:W-:Y:S01]  /*1d940*/  HMMA.1688.F32.TF32 R40, R48, R150, R200 ;  /* 0x000000963028723c */ /* 0x004fe200000810c8 */
[----:B------:R-:W-:-:S02]  /*1d950*/  IMAD.MOV.U32 R120, RZ, RZ, R36 ;  /* 0x000000ffff787224 */ /* 0x000fc400078e0024 */
[----:B------:R-:W-:Y:S01]  /*1d960*/  IMAD.MOV.U32 R121, RZ, RZ, R37 ;  /* 0x000000ffff797224 */ /* 0x000fe200078e0025 */
[----:B------:R-:W-:Y:S04]  /*1d970*/  LDS R97, [R3+0x2300] ;  /* 0x0023000003617984 */ /* 0x000fe80000000800 */
[C---:B---3--:R-:W-:Y:S01]  /*1d980*/  HMMA.1688.F32.TF32 R36, R48.reuse, R146, R204 ;  /* 0x000000923024723c */ /* 0x048fe200000810cc */
[----:B------:R-:W-:Y:S04]  /*1d990*/  STL [R1+0x188c], R121 ;  /* 0x00188c7901007387 */ /* 0x000fe80000100800 */
[----:B------:R-:W-:Y:S04]  /*1d9a0*/  STL [R1+0x1888], R120 ;  /* 0x0018887801007387 */ /* 0x000fe80000100800 */
[----:B------:R-:W-:Y:S06]  /*1d9b0*/  LDS R99, [R3+0x3300] ;  /* 0x0033000003637984 */ /* 0x000fec0000000800 */
[----:B------:R-:W-:Y:S04]  /*1d9c0*/  STL.64 [R1+0x6f0], R40 ;  /* 0x0006f02801007387 */ /* 0x000fe80000100a00 */
[----:B------:R2:W-:Y:S04]  /*1d9d0*/  STL.64 [R1+0x6f8], R42 ;  /* 0x0006f82a01007387 */ /* 0x0005e80000100a00 */
[----:B------:R-:W-:Y:S04]  /*1d9e0*/  STL.64 [R1+0x800], R36 ;  /* 0x0008002401007387 */ /* 0x000fe80000100a00 */
[----:B------:R3:W-:Y:S01]  /*1d9f0*/  STL.64 [R1+0x808], R38 ;  /* 0x0008082601007387 */ /* 0x0007e20000100a00 */
[C---:B--2---:R-:W-:Y:S08]  /*1da00*/  HMMA.1688.F32.TF32 R40, R48.reuse, R118, R172 ;  /* 0x000000763028723c */ /* 0x044ff000000810ac */
[----:B---3--:R-:W-:Y:S01]  /*1da10*/  HMMA.1688.F32.TF32 R36, R48, R114, R212 ;  /* 0x000000723024723c */ /* 0x008fe200000810d4 */
[----:B------:R-:W-:Y:S04]  /*1da20*/  STL.64 [R1+0x7e0], R64 ;  /* 0x0007e04001007387 */ /* 0x000fe80000100a00 */
[----:B------:R-:W-:Y:S04]  /*1da30*/  STL.64 [R1+0x7e8], R66 ;  /* 0x0007e84201007387 */ /* 0x000fe80000100a00 */
[----:B------:R-:W-:Y:S04]  /*1da40*/  LDS R64, [R2+0x2200] ;  /* 0x0022000002407984 */ /* 0x000fe80000000800 */
[----:B------:R-:W-:Y:S04]  /*1da50*/  LDS R66, [R2+0x3200] ;  /* 0x0032000002427984 */ /* 0x000fe80000000800 */
[----:B------:R-:W-:Y:S04]  /*1da60*/  STL.64 [R1+0x7c0], R40 ;  /* 0x0007c02801007387 */ /* 0x000fe80000100a00 */
[----:B------:R1:W-:Y:S04]  /*1da70*/  STL.64 [R1+0x7c8], R42 ;  /* 0x0007c82a01007387 */ /* 0x0003e80000100a00 */
[----:B------:R-:W-:Y:S04]  /*1da80*/  STL.64 [R1+0x7a0], R36 ;  /* 0x0007a02401007387 */ /* 0x000fe80000100a00 */
[----:B------:R2:W-:Y:S04]  /*1da90*/  STL.64 [R1+0x7a8], R38 ;  /* 0x0007a82601007387 */ /* 0x0005e80000100a00 */
[----:B------:R-:W-:Y:S04]  /*1daa0*/  LDS R65, [R3+0x2200] ;  /* 0x0022000003417984 */ /* 0x000fe80000000800 */
[----:B------:R-:W3:Y:S04]  /*1dab0*/  LDS R67, [R3+0x3200] ;  /* 0x0032000003437984 */ /* 0x000ee80000000800 */
[----:B------:R-:W-:Y:S04]  /*1dac0*/  LDS R172, [R2+0x2380] ;  /* 0x0023800002ac7984 */ /* 0x000fe80000000800 */
[----:B------:R-:W-:Y:S04]  /*1dad0*/  LDS R174, [R2+0x3380] ;  /* 0x0033800002ae7984 */ /* 0x000fe80000000800 */
[----:B------:R-:W-:Y:S04]  /*1dae0*/  LDS R173, [R3+0x2380] ;  /* 0x0023800003ad7984 */ /* 0x000fe80000000800 */
[----:B------:R-:W-:Y:S01]  /*1daf0*/  LDS R175, [R3+0x3380] ;  /* 0x0033800003af7984 */ /* 0x000fe20000000800 */
[C---:B-1----:R-:W-:Y:S08]  /*1db00*/  HMMA.1688.F32.TF32 R40, R52.reuse, R126, R104 ;  /* 0x0000007e3428723c */ /* 0x042ff00000081068 */
[C---:B----4-:R-:W-:Y:S08]  /*1db10*/  HMMA.1688.F32.TF32 R212, R52.reuse, R134, R176 ;  /* 0x0000008634d4723c */ /* 0x050ff000000810b0 */
[C---:B------:R-:W-:Y:S08]  /*1db20*/  HMMA.1688.F32.TF32 R48, R52.reuse, R130, R108 ;  /* 0x000000823430723c */ /* 0x040ff0000008106c */
[C---:B--2---:R-:W-:Y:S07]  /*1db30*/  HMMA.1688.F32.TF32 R36, R52.reuse, R18, R100 ;  /* 0x000000123424723c */ /* 0x044fee0000081064 */
[----:B------:R-:W-:Y:S04]  /*1db40*/  STL.64 [R1+0x1910], R214 ;  /* 0x001910d601007387 */ /* 0x000fe80000100a00 */
[----:B------:R-:W-:Y:S04]  /*1db50*/  STL.64 [R1+0x1908], R212 ;  /* 0x001908d401007387 */ /* 0x000fe80000100a00 */
[----:B------:R-:W-:Y:S04]  /*1db60*/  STL.64 [R1+0x18e0], R50 ;  /* 0x0018e03201007387 */ /* 0x000fe80000100a00 */
[----:B------:R-:W-:Y:S04]  /*1db70*/  STL.64 [R1+0x18d8], R48 ;  /* 0x0018d83001007387 */ /* 0x000fe80000100a00 */
[----:B------:R-:W-:Y:S01]  /*1db80*/  STL.64 [R1+0x18f0], R42 ;  /* 0x0018f02a01007387 */ /* 0x000fe20000100a00 */
[C---:B------:R-:W-:Y:S03]  /*1db90*/  HMMA.1688.F32.TF32 R240, R52.reuse, R14, R240 ;  /* 0x0000000e34f0723c */ /* 0x040fe600000810f0 */
[----:B------:R1:W-:Y:S04]  /*1dba0*/  STL.64 [R1+0x18e8], R40 ;  /* 0x0018e82801007387 */ /* 0x0003e80000100a00 */
[----:B------:R-:W-:Y:S04]  /*1dbb0*/  STL.64 [R1+0x1900], R38 ;  /* 0x0019002601007387 */ /* 0x000fe80000100a00 */
[----:B------:R2:W-:Y:S01]  /*1dbc0*/  STL.64 [R1+0x18f8], R36 ;  /* 0x0018f82401007387 */ /* 0x0005e20000100a00 */
[C---:B-1----:R-:W-:Y:S08]  /*1dbd0*/  HMMA.1688.F32.TF32 R40, R52.reuse, R34, R192 ;  /* 0x000000223428723c */ /* 0x042ff000000810c0 */
[C---:B--2---:R-:W-:Y:S08]  /*1dbe0*/  HMMA.1688.F32.TF32 R36, R52.reuse, R10, R88 ;  /* 0x0000000a3424723c */ /* 0x044ff00000081058 */
[C---:B------:R-:W-:Y:S01]  /*1dbf0*/  HMMA.1688.F32.TF32 R48, R52.reuse, R6, R72 ;  /* 0x000000063430723c */ /* 0x040fe20000081048 */
[----:B------:R-:W-:Y:S04]  /*1dc00*/  STL.64 [R1+0x1920], R242 ;  /* 0x001920f201007387 */ /* 0x000fe80000100a00 */
[----:B------:R-:W-:Y:S04]  /*1dc10*/  STL.64 [R1+0x1918], R240 ;  /* 0x001918f001007387 */ /* 0x000fe80000100a00 */
[----:B------:R-:W-:Y:S04]  /*1dc20*/  LDS R72, [R2+0x2280] ;  /* 0x0022800002487984 */ /* 0x000fe80000000800 */
[----:B------:R-:W-:Y:S04]  /*1dc30*/  LDS R74, [R2+0x3280] ;  /* 0x00328000024a7984 */ /* 0x000fe80000000800 */
[----:B------:R1:W-:Y:S01]  /*1dc40*/  STL [R1+0x60], R36 ;  /* 0x0000602401007387 */ /* 0x0003e20000100800 */
[----:B------:R-:W-:Y:S01]  /*1dc50*/  IMAD.MOV.U32 R0, RZ, RZ, R37 ;  /* 0x000000ffff007224 */ /* 0x000fe200078e0025 */
[----:B------:R-:W-:Y:S01]  /*1dc60*/  MOV R32, R38 ;  /* 0x0000002600207202 */ /* 0x000fe20000000f00 */
[----:B------:R-:W-:Y:S01]  /*1dc70*/  IMAD.MOV.U32 R33, RZ, RZ, R39 ;  /* 0x000000ffff217224 */ /* 0x000fe200078e0027 */
[----:B------:R-:W-:Y:S04]  /*1dc80*/  LDS R73, [R3+0x2280] ;  /* 0x0022800003497984 */ /* 0x000fe80000000800 */
[----:B------:R-:W-:Y:S04]  /*1dc90*/  STL.64 [R1+0xa0], R48 ;  /* 0x0000a03001007387 */ /* 0x000fe80000100a00 */
[----:B------:R-:W-:Y:S04]  /*1dca0*/  STL.64 [R1+0xa8], R50 ;  /* 0x0000a83201007387 */ /* 0x000fe80000100a00 */
[----:B------:R-:W-:Y:S04]  /*1dcb0*/  STL.64 [R1+0x150], R40 ;  /* 0x0001502801007387 */ /* 0x000fe80000100a00 */
[----:B------:R2:W-:Y:S04]  /*1dcc0*/  STL.64 [R1+0x158], R42 ;  /* 0x0001582a01007387 */ /* 0x0005e80000100a00 */
[----:B------:R-:W4:Y:S04]  /*1dcd0*/  LDL.LU R192, [R1+0x90] ;  /* 0x0000900001c07983 */ /* 0x000f280000300800 */
[----:B------:R-:W4:Y:S04]  /*1dce0*/  LDL.LU R193, [R1+0x94] ;  /* 0x0000940001c17983 */ /* 0x000f280000300800 */
[----:B------:R-:W4:Y:S04]  /*1dcf0*/  LDL.LU R194, [R1+0x98] ;  /* 0x0000980001c27983 */ /* 0x000f280000300800 */
[----:B------:R-:W4:Y:S04]  /*1dd00*/  LDL.LU R195, [R1+0x9c] ;  /* 0x00009c0001c37983 */ /* 0x000f280000300800 */
[----:B------:R-:W3:Y:S04]  /*1dd10*/  LDL.LU R104, [R1+0x140] ;  /* 0x0001400001687983 */ /* 0x000ee80000300800 */
        /* <DEDUP_REMOVED lines=31> */
[C---:B-1----:R-:W-:Y:S03]  /*1df10*/  HMMA.1688.F32.TF32 R36, R52.reuse, R30, R44 ;  /* 0x0000001e3424723c */ /* 0x042fe6000008102c */
[----:B------:R-:W1:Y:S11]  /*1df20*/  LDS R75, [R3+0x3280] ;  /* 0x00328000034b7984 */ /* 0x000e760000000800 */
[----:B------:R-:W-:Y:S10]  /*1df30*/  @!UPT UIADD3 URZ, URZ, URZ, URZ ;  /* 0x0000003f3f3ff290 */ /* 0x000ff4000fffe03f */
[----:B------:R-:W-:Y:S02]  /*1df40*/  IMAD.MOV.U32 R121, RZ, RZ, R36 ;  /* 0x000000ffff797224 */ /* 0x000fe400078e0024 */
[----:B------:R-:W-:Y:S02]  /*1df50*/  IMAD.MOV.U32 R120, RZ, RZ, R37 ;  /* 0x000000ffff787224 */ /* 0x000fe400078e0025 */
[----:B------:R-:W-:Y:S02]  /*1df60*/  IMAD.MOV.U32 R112, RZ, RZ, R38 ;  /* 0x000000ffff707224 */ /* 0x000fe400078e0026 */
[----:B------:R-:W-:Y:S02]  /*1df70*/  IMAD.MOV.U32 R113, RZ, RZ, R39 ;  /* 0x000000ffff717224 */ /* 0x000fe400078e0027 */
[C---:B------:R-:W-:Y:S01]  /*1df80*/  HMMA.1688.F32.TF32 R36, R52.reuse, R26, R56 ;  /* 0x0000001a3424723c */ /* 0x040fe20000081038 */
[----:B------:R-:W-:Y:S04]  /*1df90*/  STL [R1+0x189c], R120 ;  /* 0x00189c7801007387 */ /* 0x000fe80000100800 */
[----:B------:R-:W-:Y:S03]  /*1dfa0*/  STL [R1+0x1898], R121 ;  /* 0x0018987901007387 */ /* 0x000fe60000100800 */
[C---:B------:R-:W-:Y:S01]  /*1dfb0*/  HMMA.1688.F32.TF32 R44, R52.reuse, R22, R60 ;  /* 0x00000016342c723c */ /* 0x040fe2000008103c */
[----:B------:R-:W-:Y:S04]  /*1dfc0*/  STL [R1+0x1894], R112 ;  /* 0x0018947001007387 */ /* 0x000fe80000100800 */
[----:B------:R-:W-:Y:S03]  /*1dfd0*/  STL [R1+0x1890], R113 ;  /* 0x0018907101007387 */ /* 0x000fe60000100800 */
[C---:B--2---:R-:W-:Y:S07]  /*1dfe0*/  HMMA.1688.F32.TF32 R40, R52.reuse, R150, R184 ;  /* 0x000000963428723c */ /* 0x044fee00000810b8 */
[----:B------:R-:W-:Y:S04]  /*1dff0*/  STL.64 [R1+0x530], R36 ;  /* 0x0005302401007387 */ /* 0x000fe80000100a00 */
[----:B------:R2:W-:Y:S02]  /*1e000*/  STL.64 [R1+0x538], R38 ;  /* 0x0005382601007387 */ /* 0x0005e40000100a00 */
[C---:B--2---:R-:W-:Y:S02]  /*1e010*/  HMMA.1688.F32.TF32 R36, R52.reuse, R146, R208 ;  /* 0x000000923424723c */ /* 0x044fe400000810d0 */
[----:B------:R-:W-:Y:S04]  /*1e020*/  STL.64 [R1+0x5b0], R44 ;  /* 0x0005b02c01007387 */ /* 0x000fe80000100a00 */
[----:B------:R2:W-:Y:S04]  /*1e030*/  STL.64 [R1+0x5b8], R46 ;  /* 0x0005b82e01007387 */ /* 0x0005e80000100a00 */
[----:B------:R-:W-:Y:S04]  /*1e040*/  STL.64 [R1+0x620], R40 ;  /* 0x0006202801007387 */ /* 0x000fe80000100a00 */
[----:B------:R1:W-:Y:S01]  /*1e050*/  STL.64 [R1+0x628], R42 ;  /* 0x0006282a01007387 */ /* 0x0003e20000100a00 */
[C---:B--2---:R-:W-:Y:S08]  /*1e060*/  HMMA.1688.F32.TF32 R44, R52.reuse, R122, R216 ;  /* 0x0000007a342c723c */ /* 0x044ff000000810d8 */
[----:B------:R-:W-:Y:S01]  /*1e070*/  STL.64 [R1+0x770], R36 ;  /* 0x0007702401007387 */ /* 0x000fe20000100a00 */
[C---:B-1----:R-:W-:Y:S03]  /*1e080*/  HMMA.1688.F32.TF32 R40, R52.reuse, R118, R220 ;  /* 0x000000763428723c */ /* 0x042fe600000810dc */
[----:B------:R1:W-:Y:S05]  /*1e090*/  STL.64 [R1+0x778], R38 ;  /* 0x0007782601007387 */ /* 0x0003ea0000100a00 */
[----:B-1----:R-:W-:Y:S06]  /*1e0a0*/  HMMA.1688.F32.TF32 R36, R52, R114, R228 ;  /* 0x000000723424723c */ /* 0x002fec00000810e4 */
[----:B------:R-:W-:Y:S04]  /*1e0b0*/  STL.64 [R1+0x760], R44 ;  /* 0x0007602c01007387 */ /* 0x000fe80000100a00 */
[----:B------:R1:W-:Y:S05]  /*1e0c0*/  STL.64 [R1+0x768], R46 ;  /* 0x0007682e01007387 */ /* 0x0003ea0000100a00 */
[----:B------:R-:W-:Y:S04]  /*1e0d0*/  STL.64 [R1+0x750], R40 ;  /* 0x0007502801007387 */ /* 0x000fe80000100a00 */
[----:B------:R-:W-:Y:S04]  /*1e0e0*/  STL.64 [R1+0x758], R42 ;  /* 0x0007582a01007387 */ /* 0x000fe80000100a00 */
[----:B------:R-:W-:Y:S04]  /*1e0f0*/  STL.64 [R1+0x740], R36 ;  /* 0x0007402401007387 */ /* 0x000fe80000100a00 */
[----:B------:R2:W-:Y:S01]  /*1e100*/  STL.64 [R1+0x748], R38 ;  /* 0x0007482601007387 */ /* 0x0005e20000100a00 */
[C---:B---3--:R-:W-:Y:S08]  /*1e110*/  HMMA.1688.F32.TF32 R76, R64.reuse, R126, R76 ;  /* 0x0000007e404c723c */ /* 0x048ff0000008104c */
[C---:B----4-:R-:W-:Y:S08]  /*1e120*/  HMMA.1688.F32.TF32 R88, R64.reuse, R134, R88 ;  /* 0x000000864058723c */ /* 0x050ff00000081058 */
[C---:B------:R-:W-:Y:S08]  /*1e130*/  HMMA.1688.F32.TF32 R80, R64.reuse, R130, R92 ;  /* 0x000000824050723c */ /* 0x040ff0000008105c */
[C---:B-1----:R-:W-:Y:S07]  /*1e140*/  HMMA.1688.F32.TF32 R44, R64.reuse, R18, R196 ;  /* 0x00000012402c723c */ /* 0x042fee00000810c4 */
[----:B------:R-:W-:Y:S04]  /*1e150*/  STL.64 [R1+0x1930], R90 ;  /* 0x0019305a01007387 */ /* 0x000fe80000100a00 */
[----:B------:R-:W-:Y:S04]  /*1e160*/  STL.64 [R1+0x1928], R88 ;  /* 0x0019285801007387 */ /* 0x000fe80000100a00 */
[----:B------:R-:W-:Y:S04]  /*1e170*/  STL.64 [R1+0x1950], R82 ;  /* 0x0019505201007387 */ /* 0x000fe80000100a00 */
[----:B------:R-:W-:Y:S01]  /*1e180*/  STL.64 [R1+0x1948], R80 ;  /* 0x0019485001007387 */ /* 0x000fe20000100a00 */
[----:B--2---:R-:W-:Y:S03]  /*1e190*/  HMMA.1688.F32.TF32 R36, R64, R34, R100 ;  /* 0x000000224024723c */ /* 0x004fe60000081064 */
[----:B------:R-:W-:Y:S04]  /*1e1a0*/  STL.64 [R1+0x1960], R78 ;  /* 0x0019604e01007387 */ /* 0x000fe80000100a00 */
[----:B------:R-:W-:Y:S04]  /*1e1b0*/  STL.64 [R1+0x1958], R76 ;  /* 0x0019584c01007387 */ /* 0x000fe80000100a00 */
[----:B------:R-:W-:Y:S04]  /*1e1c0*/  STL.64 [R1+0x1970], R46 ;  /* 0x0019702e01007387 */ /* 0x000fe80000100a00 */
[----:B------:R-:W-:Y:S08]  /*1e1d0*/  STL.64 [R1+0x1968], R44 ;  /* 0x0019682c01007387 */ /* 0x000ff00000100a00 */
[----:B------:R-:W-:Y:S01]  /*1e1e0*/  STL.64 [R1+0x50], R36 ;  /* 0x0000502401007387 */ /* 0x000fe20000100a00 */
[----:B------:R-:W-:-:S03]  /*1e1f0*/  IMAD.MOV.U32 R252, RZ, RZ, R39 ;  /* 0x000000fffffc7224 */ /* 0x000fc600078e0027 */
[----:B------:R1:W-:Y:S02]  /*1e200*/  STL [R1+0x58], R38 ;  /* 0x0000582601007387 */ /* 0x0003e40000100800 */
[C---:B-1----:R-:W-:Y:S11]  /*1e210*/  HMMA.1688.F32.TF32 R36, R64.reuse, R30, R192 ;  /* 0x0000001e4024723c */ /* 0x042ff600000810c0 */
[----:B------:R-:W-:Y:S11]  /*1e220*/  @!UPT UIADD3 URZ, URZ, URZ, URZ ;  /* 0x0000003f3f3ff290 */ /* 0x000ff6000fffe03f */
[----:B------:R-:W-:Y:S01]  /*1e230*/  @!UPT UIADD3 URZ, URZ, URZ, URZ ;  /* 0x0000003f3f3ff290 */ /* 0x000fe2000fffe03f */
[----:B------:R1:W-:Y:S04]  /*1e240*/  STL.64 [R1+0x148], R38 ;  /* 0x0001482601007387 */ /* 0x0003e80000100a00 */
[----:B------:R-:W2:Y:S04]  /*1e250*/  LDL.LU R192, [R1+0x230] ;  /* 0x0002300001c07983 */ /* 0x000ea80000300800 */
[----:B------:R-:W2:Y:S04]  /*1e260*/  LDL.LU R193, [R1+0x234] ;  /* 0x0002340001c17983 */ /* 0x000ea80000300800 */
[----:B------:R-:W2:Y:S04]  /*1e270*/  LDL.LU R194, [R1+0x238] ;  /* 0x0002380001c27983 */ /* 0x000ea80000300800 */
[----:B------:R-:W2:Y:S04]  /*1e280*/  LDL.LU R195, [R1+0x23c] ;  /* 0x00023c0001c37983 */ /* 0x000ea80000300800 */
[----:B------:R-:W3:Y:S04]  /*1e290*/  LDL.LU R100, [R1+0x290] ;  /* 0x0002900001647983 */ /* 0x000ee80000300800 */
[----:B------:R-:W3:Y:S04]  /*1e2a0*/  LDL.LU R101, [R1+0x294] ;  /* 0x0002940001657983 */ /* 0x000ee80000300800 */
[----:B------:R-:W3:Y:S04]  /*1e2b0*/  LDL.LU R102, [R1+0x298] ;  /* 0x0002980001667983 */ /* 0x000ee80000300800 */
[----:B------:R-:W3:Y:S04]  /*1e2c0*/  LDL.LU R103, [R1+0x29c] ;  /* 0x00029c0001677983 */ /* 0x000ee80000300800 */
[----:B------:R-:W1:Y:S04]  /*1e2d0*/  LDL.LU R152, [R1+0x30] ;  /* 0x0000300001987983 */ /* 0x000e680000300800 */
[----:B------:R-:W1:Y:S04]  /*1e2e0*/  LDL.LU R153, [R1+0x34] ;  /* 0x0000340001997983 */ /* 0x000e680000300800 */
[----:B------:R-:W1:Y:S04]  /*1e2f0*/  LDL.LU R154, [R1+0x38] ;  /* 0x00003800019a7983 */ /* 0x000e680000300800 */
[----:B------:R-:W1:Y:S01]  /*1e300*/  LDL.LU R155, [R1+0x3c] ;  /* 0x00003c00019b7983 */ /* 0x000e620000300800 */
[C---:B------:R-:W-:Y:S03]  /*1e310*/  HMMA.1688.F32.TF32 R228, R64.reuse, R6, R104 ;  /* 0x0000000640e4723c */ /* 0x040fe60000081068 */
[----:B------:R-:W4:Y:S04]  /*1e320*/  LDL.LU R104, [R1+0x310] ;  /* 0x0003100001687983 */ /* 0x000f280000300800 */
[----:B------:R-:W4:Y:S01]  /*1e330*/  LDL.LU R105, [R1+0x314] ;  /* 0x0003140001697983 */ /* 0x000f220000300800 */
[C---:B------:R-:W-:Y:S03]  /*1e340*/  HMMA.1688.F32.TF32 R52, R64.reuse, R14, R176 ;  /* 0x0000000e4034723c */ /* 0x040fe600000810b0 */
[----:B------:R-:W4:Y:S04]  /*1e350*/  LDL.LU R106, [R1+0x318] ;  /* 0x00031800016a7983 */ /* 0x000f280000300800 */
[----:B------:R-:W4:Y:S04]  /*1e360*/  LDL.LU R107, [R1+0x31c] ;  /* 0x00031c00016b7983 */ /* 0x000f280000300800 */
[----:B------:R-:W2:Y:S04]  /*1e370*/  LDL.LU R176, [R1+0x3f0] ;  /* 0x0003f00001b07983 */ /* 0x000ea80000300800 */
        /* <DEDUP_REMOVED lines=14> */
[----:B------:R-:W2:Y:S01]  /*1e460*/  LDL.LU R95, [R1+0x49c] ;  /* 0x00049c00015f7983 */ /* 0x000ea20000300800 */
[----:B------:R-:W-:Y:S03]  /*1e470*/  HMMA.1688.F32.TF32 R56, R64, R10, R108 ;  /* 0x0000000a4038723c */ /* 0x000fe6000008106c */
        /* <DEDUP_REMOVED lines=8> */
[----:B------:R-:W-:Y:S01]  /*1e500*/  IMAD.MOV.U32 R112, RZ, RZ, R36 ;  /* 0x000000ffff707224 */ /* 0x000fe200078e0024 */
[----:B------:R-:W-:-:S05]  /*1e510*/  MOV R113, R37 ;  /* 0x0000002500717202 */ /* 0x000fca0000000f00 */
[----:B------:R-:W-:Y:S04]  /*1e520*/  STL [R1+0x18a4], R113 ;  /* 0x0018a47101007387 */ /* 0x000fe80000100800 */
[----:B------:R-:W-:Y:S01]  /*1e530*/  STL [R1+0x18a0], R112 ;  /* 0x0018a07001007387 */ /* 0x000fe20000100800 */
[C---:B------:R-:W-:Y:S08]  /*1e540*/  HMMA.1688.F32.TF32 R40, R64.reuse, R150, R188 ;  /* 0x000000964028723c */ /* 0x040ff000000810bc */
[C---:B------:R-:W-:Y:S08]  /*1e550*/  HMMA.1688.F32.TF32 R44, R64.reuse, R122, R232 ;  /* 0x0000007a402c723c */ /* 0x040ff000000810e8 */
[C---:B-1----:R-:W-:Y:S11]  /*1e560*/  HMMA.1688.F32.TF32 R36, R64.reuse, R26, R152 ;  /* 0x0000001a4024723c */ /* 0x042ff60000081098 */
[----:B------:R-:W-:Y:S11]  /*1e570*/  @!UPT UIADD3 URZ, URZ, URZ, URZ ;  /* 0x0000003f3f3ff290 */ /* 0x000ff6000fffe03f */
[----:B------:R-:W-:Y:S01]  /*1e580*/  @!UPT UIADD3 URZ, URZ, URZ, URZ ;  /* 0x0000003f3f3ff290 */ /* 0x000fe2000fffe03f */
[----:B------:R1:W-:Y:S01]  /*1e590*/  STL.64 [R1+0x190], R36 ;  /* 0x0001902401007387 */ /* 0x0003e20000100a00 */
[----:B------:R-:W-:Y:S02]  /*1e5a0*/  IMAD.MOV.U32 R120, RZ, RZ, R38 ;  /* 0x000000ffff787224 */ /* 0x000fe400078e0026 */
[----:B------:R-:W-:Y:S02]  /*1e5b0*/  IMAD.MOV.U32 R121, RZ, RZ, R39 ;  /* 0x000000ffff797224 */ /* 0x000fe400078e0027 */
[C---:B-1----:R-:W-:Y:S01]  /*1e5c0*/  HMMA.1688.F32.TF32 R36, R64.reuse, R22, R84 ;  /* 0x000000164024723c */ /* 0x042fe20000081054 */
[----:B------:R-:W-:Y:S04]  /*1e5d0*/  STL [R1+0x18ac], R120 ;  /* 0x0018ac7801007387 */ /* 0x000fe80000100800 */
[----:B------:R-:W-:Y:S11]  /*1e5e0*/  STL [R1+0x18a8], R121 ;  /* 0x0018a87901007387 */ /* 0x000ff60000100800 */
[----:B------:R-:W-:Y:S07]  /*1e5f0*/  @!UPT UIADD3 URZ, URZ, URZ, URZ ;  /* 0x0000003f3f3ff290 */ /* 0x000fee000fffe03f */
[----:B------:R-:W-:Y:S01]  /*1e600*/  STL [R1+0x2a0], R36 ;  /* 0x0002a02401007387 */ /* 0x000fe20000100800 */
[----:B------:R-:W-:Y:S02]  /*1e610*/  IMAD.MOV.U32 R117, RZ, RZ, R37 ;  /* 0x000000ffff757224 */ /* 0x000fe400078e0025 */
[----:B------:R-:W-:Y:S01]  /*1e620*/  IMAD.MOV.U32 R116, RZ, RZ, R38 ;  /* 0x000000ffff747224 */ /* 0x000fe200078e0026 */
[----:B------:R1:W-:Y:S02]  /*1e630*/  STL [R1+0x2ac], R39 ;  /* 0x0002ac2701007387 */ /* 0x0003e40000100800 */
[C---:B-1----:R-:W-:Y:S02]  /*1e640*/  HMMA.1688.F32.TF32 R36, R64.reuse, R146, R224 ;  /* 0x000000924024723c */ /* 0x042fe400000810e0 */
[----:B------:R-:W-:Y:S04]  /*1e650*/  STL [R1+0x18bc], R117 ;  /* 0x0018bc7501007387 */ /* 0x000fe80000100800 */
[----:B------:R-:W-:Y:S04]  /*1e660*/  STL [R1+0x18b8], R116 ;  /* 0x0018b87401007387 */ /* 0x000fe80000100800 */
[----:B------:R-:W-:Y:S04]  /*1e670*/  STL.64 [R1+0x400], R40 ;  /* 0x0004002801007387 */ /* 0x000fe80000100a00 */
[----:B------:R1:W-:Y:S09]  /*1e680*/  STL.64 [R1+0x408], R42 ;  /* 0x0004082a01007387 */ /* 0x0003f20000100a00 */
[----:B------:R-:W-:Y:S01]  /*1e690*/  STL.64 [R1+0x6b0], R36 ;  /* 0x0006b02401007387 */ /* 0x000fe20000100a00 */
[C---:B-1----:R-:W-:Y:S03]  /*1e6a0*/  HMMA.1688.F32.TF32 R40, R64.reuse, R118, R236 ;  /* 0x000000764028723c */ /* 0x042fe600000810ec */
[----:B------:R1:W-:Y:S05]  /*1e6b0*/  STL.64 [R1+0x6b8], R38 ;  /* 0x0006b82601007387 */ /* 0x0003ea0000100a00 */
[----:B-1----:R-:W-:Y:S01]  /*1e6c0*/  HMMA.1688.F32.TF32 R36, R64, R114, R136 ;  /* 0x000000724024723c */ /* 0x002fe20000081088 */
[----:B------:R-:W-:Y:S04]  /*1e6d0*/  STL.64 [R1+0x6a0], R44 ;  /* 0x0006a02c01007387 */ /* 0x000fe80000100a00 */
[----:B------:R-:W-:Y:S10]  /*1e6e0*/  STL.64 [R1+0x6a8], R46 ;  /* 0x0006a82e01007387 */ /* 0x000ff40000100a00 */
[----:B------:R1:W-:Y:S01]  /*1e6f0*/  STL.64 [R1+0x690], R40 ;  /* 0x0006902801007387 */ /* 0x0003e20000100a00 */
[C---:B--2---:R-:W-:Y:S03]  /*1e700*/  HMMA.1688.F32.TF32 R232, R72.reuse, R30, R192 ;  /* 0x0000001e48e8723c */ /* 0x044fe600000810c0 */
[----:B------:R2:W-:Y:S05]  /*1e710*/  STL.64 [R1+0x698], R42 ;  /* 0x0006982a01007387 */ /* 0x0005ea0000100a00 */
[C---:B------:R-:W-:Y:S01]  /*1e720*/  HMMA.1688.F32.TF32 R136, R72.reuse, R126, R92 ;  /* 0x0000007e4888723c */ /* 0x040fe2000008105c */
[----:B------:R-:W-:Y:S04]  /*1e730*/  STL.64 [R1+0x670], R36 ;  /* 0x0006702401007387 */ /* 0x000fe80000100a00 */
[----:B------:R1:W-:Y:S03]  /*1e740*/  STL.64 [R1+0x678], R38 ;  /* 0x0006782601007387 */ /* 0x0003e60000100a00 */
[C---:B------:R-:W-:Y:S01]  /*1e750*/  HMMA.1688.F32.TF32 R92, R72.reuse, R10, R108 ;  /* 0x0000000a485c723c */ /* 0x040fe2000008106c */
[----:B------:R-:W4:Y:S04]  /*1e760*/  LDL.LU R192, [R1+0x360] ;  /* 0x0003600001c07983 */ /* 0x000f280000300800 */
[----:B------:R-:W4:Y:S04]  /*1e770*/  LDL.LU R193, [R1+0x364] ;  /* 0x0003640001c17983 */ /* 0x000f280000300800 */
[----:B------:R-:W4:Y:S04]  /*1e780*/  LDL.LU R194, [R1+0x368] ;  /* 0x0003680001c27983 */ /* 0x000f280000300800 */
[----:B------:R-:W4:Y:S01]  /*1e790*/  LDL.LU R195, [R1+0x36c] ;  /* 0x00036c0001c37983 */ /* 0x000f220000300800 */
[C---:B------:R-:W-:Y:S03]  /*1e7a0*/  HMMA.1688.F32.TF32 R168, R72.reuse, R18, R196 ;  /* 0x0000001248a8723c */ /* 0x040fe600000810c4 */
        /* <DEDUP_REMOVED lines=8> */
[C---:B---3--:R-:W-:Y:S03]  /*1e830*/  HMMA.1688.F32.TF32 R68, R72.reuse, R34, R100 ;  /* 0x000000224844723c */ /* 0x048fe60000081064 */
        /* <DEDUP_REMOVED lines=16> */
[----:B-1----:R-:W3:Y:S04]  /*1e940*/  LDL.LU R40, [R1+0x1b0] ;  /* 0x0001b00001287983 */ /* 0x002ee80000300800 */
[----:B------:R-:W3:Y:S04]  /*1e950*/  LDL.LU R41, [R1+0x1b4] ;  /* 0x0001b40001297983 */ /* 0x000ee80000300800 */
[----:B--2---:R-:W3:Y:S04]  /*1e960*/  LDL.LU R42, [R1+0x1b8] ;  /* 0x0001b800012a7983 */ /* 0x004ee80000300800 */
[----:B------:R-:W3:Y:S04]  /*1e970*/  LDL.LU R43, [R1+0x1bc] ;  /* 0x0001bc00012b7983 */ /* 0x000ee80000300800 */
[----:B------:R-:W2:Y:S04]  /*1e980*/  LDL.LU R200, [R1] ;  /* 0x0000000001c87983 */ /* 0x000ea80000300800 */
        /* <DEDUP_REMOVED lines=17> */
[----:B------:R-:W2:Y:S01]  /*1eaa0*/  LDL.LU R165, [R1+0x5c4] ;  /* 0x0005c40001a57983 */ /* 0x000ea20000300800 */
[C---:B------:R-:W-:Y:S03]  /*1eab0*/  HMMA.1688.F32.TF32 R84, R72.reuse, R14, R176 ;  /* 0x0000000e4854723c */ /* 0x040fe600000810b0 */
[----:B------:R-:W2:Y:S04]  /*1eac0*/  LDL.LU R166, [R1+0x5c8] ;  /* 0x0005c80001a67983 */ /* 0x000ea80000300800 */
[----:B------:R-:W2:Y:S01]  /*1ead0*/  LDL.LU R167, [R1+0x5cc] ;  /* 0x0005cc0001a77983 */ /* 0x000ea20000300800 */
[C---:B----4-:R-:W-:Y:S03]  /*1eae0*/  HMMA.1688.F32.TF32 R60, R72.reuse, R6, R104 ;  /* 0x00000006483c723c */ /* 0x050fe60000081068 */
        /* <DEDUP_REMOVED lines=8> */
[----:B------:R-:W-:Y:S04]  /*1eb70*/  STL [R1+0x1874], R232 ;  /* 0x001874e801007387 */ /* 0x000fe80000100800 */
[----:B------:R-:W-:Y:S04]  /*1eb80*/  STL [R1+0x1870], R233 ;  /* 0x001870e901007387 */ /* 0x000fe80000100800 */
[----:B------:R-:W-:Y:S04]  /*1eb90*/  STL [R1+0x186c], R234 ;  /* 0x00186cea01007387 */ /* 0x000fe80000100800 */
[----:B------:R-:W-:Y:S01]  /*1eba0*/  STL [R1+0x1868], R235 ;  /* 0x001868eb01007387 */ /* 0x000fe20000100800 */
[C---:B------:R-:W-:Y:S08]  /*1ebb0*/  HMMA.1688.F32.TF32 R160, R72.reuse, R134, R160 ;  /* 0x0000008648a0723c */ /* 0x040ff000000810a0 */
[C---:B---3--:R-:W-:Y:S11]  /*1ebc0*/  HMMA.1688.F32.TF32 R36, R72.reuse, R26, R40 ;  /* 0x0000001a4824723c */ /* 0x048ff60000081028 */
[----:B------:R-:W-:Y:S11]  /*1ebd0*/  @!UPT UIADD3 URZ, URZ, URZ, URZ ;  /* 0x0000003f3f3ff290 */ /* 0x000ff6000fffe03f */
[----:B------:R-:W-:Y:S02]  /*1ebe0*/  @!UPT UIADD3 URZ, URZ, URZ, URZ ;  /* 0x0000003f3f3ff290 */ /* 0x000fe4000fffe03f */
[----:B------:R-:W-:Y:S01]  /*1ebf0*/  IMAD.MOV.U32 R120, RZ, RZ, R36 ;  /* 0x000000ffff787224 */ /* 0x000fe200078e0024 */
[----:B------:R-:W-:Y:S01]  /*1ec00*/  MOV R112, R39 ;  /* 0x0000002700707202 */ /* 0x000fe20000000f00 */
[----:B------:R-:W-:Y:S02]  /*1ec10*/  IMAD.MOV.U32 R121, RZ, RZ, R37 ;  /* 0x000000ffff797224 */ /* 0x000fe400078e0025 */
[----:B------:R-:W-:Y:S02]  /*1ec20*/  IMAD.MOV.U32 R113, RZ, RZ, R38 ;  /* 0x000000ffff717224 */ /* 0x000fe400078e0026 */
[----:B--2---:R-:W-:Y:S03]  /*1ec30*/  HMMA.1688.F32.TF32 R36, R72, R22, R48 ;  /* 0x000000164824723c */ /* 0x004fe60000081030 */
[----:B------:R-:W-:Y:S04]  /*1ec40*/  STL [R1+0x18c8], R113 ;  /* 0x0018c87101007387 */ /* 0x000fe80000100800 */
[----:B------:R-:W-:Y:S04]  /*1ec50*/  STL [R1+0x18c4], R121 ;  /* 0x0018c47901007387 */ /* 0x000fe80000100800 */
[----:B------:R-:W-:Y:S11]  /*1ec60*/  STL [R1+0x18c0], R120 ;  /* 0x0018c07801007387 */ /* 0x000ff60000100800 */
[----:B------:R-:W-:Y:S01]  /*1ec70*/  @!UPT UIADD3 URZ, URZ, URZ, URZ ;  /* 0x0000003f3f3ff290 */ /* 0x000fe2000fffe03f */
[----:B------:R-:W-:Y:S01]  /*1ec80*/  STL [R1+0x164], R37 ;  /* 0x0001642501007387 */ /* 0x000fe20000100800 */
[----:B------:R-:W-:-:S03]  /*1ec90*/  IMAD.MOV.U32 R116, RZ, RZ, R36 ;  /* 0x000000ffff747224 */ /* 0x000fc600078e0024 */
[----:B------:R1:W-:Y:S02]  /*1eca0*/  STL.64 [R1+0x168], R38 ;  /* 0x0001682601007387 */ /* 0x0003e40000100a00 */
[C---:B-1----:R-:W-:Y:S08]  /*1ecb0*/  HMMA.1688.F32.TF32 R36, R72.reuse, R150, R212 ;  /* 0x000000964824723c */ /* 0x042ff000000810d4 */
[C---:B------:R-:W-:Y:S08]  /*1ecc0*/  HMMA.1688.F32.TF32 R44, R72.reuse, R146, R204 ;  /* 0x00000092482c723c */ /* 0x040ff000000810cc */
[----:B------:R-:W-:Y:S08]  /*1ecd0*/  HMMA.1688.F32.TF32 R40, R72, R122, R200 ;  /* 0x0000007a4828723c */ /* 0x000ff000000810c8 */
[----:B------:R-:W-:-:S02]  /*1ece0*/  IMAD.MOV.U32 R113, RZ, RZ, R36 ;  /* 0x000000ffff717224 */ /* 0x000fc400078e0024 */
[----:B------:R-:W-:Y:S02]  /*1ecf0*/  IMAD.MOV.U32 R121, RZ, RZ, R37 ;  /* 0x000000ffff797224 */ /* 0x000fe400078e0025 */
[----:B------:R-:W-:Y:S02]  /*1ed00*/  IMAD.MOV.U32 R120, RZ, RZ, R38 ;  /* 0x000000ffff787224 */ /* 0x000fe400078e0026 */
[----:B------:R-:W-:Y:S02]  /*1ed10*/  IMAD.MOV.U32 R117, RZ, RZ, R39 ;  /* 0x000000ffff757224 */ /* 0x000fe400078e0027 */
[----:B------:R-:W-:Y:S01]  /*1ed20*/  HMMA.1688.F32.TF32 R36, R72, R118, R248 ;  /* 0x000000764824723c */ /* 0x000fe200000810f8 */
[----:B------:R-:W-:Y:S04]  /*1ed30*/  STL.64 [R1+0x5e0], R44 ;  /* 0x0005e02c01007387 */ /* 0x000fe80000100a00 */
[----:B------:R-:W-:Y:S04]  /*1ed40*/  STL.64 [R1+0x5e8], R46 ;  /* 0x0005e82e01007387 */ /* 0x000fe80000100a00 */
[----:B------:R-:W-:Y:S04]  /*1ed50*/  STL.64 [R1+0x5d0], R40 ;  /* 0x0005d02801007387 */ /* 0x000fe80000100a00 */
[----:B------:R-:W-:Y:S10]  /*1ed60*/  STL.64 [R1+0x5d8], R42 ;  /* 0x0005d82a01007387 */ /* 0x000ff40000100a00 */
[----:B------:R1:W-:Y:S01]  /*1ed70*/  STL.64 [R1+0x520], R36 ;  /* 0x0005202401007387 */ /* 0x0003e20000100a00 */
[----:B------:R-:W-:-:S02]  /*1ed80*/  IMAD.MOV.U32 R145, RZ, RZ, R38 ;  /* 0x000000ffff917224 */ /* 0x000fc400078e0026 */
[----:B------:R-:W-:Y:S02]  /*1ed90*/  IMAD.MOV.U32 R144, RZ, RZ, R39 ;  /* 0x000000ffff907224 */ /* 0x000fe400078e0027 */
[----:B-1----:R-:W-:Y:S01]  /*1eda0*/  HMMA.1688.F32.TF32 R36, R72, R114, R244 ;  /* 0x000000724824723c */ /* 0x002fe200000810f4 */
[----:B------:R-:W-:Y:S01]  /*1edb0*/  MOV R214, R148 ;  /* 0x0000009400d67202 */ /* 0x000fe20000000f00 */
[----:B------:R-:W-:Y:S02]  /*1edc0*/  IMAD.MOV.U32 R215, RZ, RZ, R149 ;  /* 0x000000ffffd77224 */ /* 0x000fe400078e0095 */
[----:B------:R-:W-:Y:S02]  /*1edd0*/  IMAD.MOV.U32 R48, RZ, RZ, R128 ;  /* 0x000000ffff307224 */ /* 0x000fe400078e0080 */
[----:B------:R-:W-:Y:S02]  /*1ede0*/  IMAD.MOV.U32 R49, RZ, RZ, R129 ;  /* 0x000000ffff317224 */ /* 0x000fe400078e0081 */
[----:B------:R-:W-:-:S02]  /*1edf0*/  IMAD.MOV.U32 R50, RZ, RZ, R132 ;  /* 0x000000ffff327224 */ /* 0x000fc400078e0084 */
[----:B------:R-:W-:Y:S11]  /*1ee00*/  IMAD.MOV.U32 R51, RZ, RZ, R133 ;  /* 0x000000ffff337224 */ /* 0x000ff600078e0085 */
[----:B------:R-:W-:Y:S02]  /*1ee10*/  @!UPT UIADD3 URZ, URZ, URZ, URZ ;  /* 0x0000003f3f3ff290 */ /* 0x000fe4000fffe03f */
[----:B------:R-:W-:Y:S04]  /*1ee20*/  STL.64 [R1+0x4f0], R36 ;  /* 0x0004f02401007387 */ /* 0x000fe80000100a00 */
[----:B------:R-:W-:Y:S04]  /*1ee30*/  STL.64 [R1+0x4f8], R38 ;  /* 0x0004f82601007387 */ /* 0x000fe80000100a00 */
[----:B------:R-:W2:Y:S04]  /*1ee40*/  LDL.LU R212, [R1+0x390] ;  /* 0x0003900001d47983 */ /* 0x000ea80000300800 */
[----:B------:R-:W2:Y:S04]  /*1ee50*/  LDL.LU R213, [R1+0x394] ;  /* 0x0003940001d57983 */ /* 0x000ea80000300800 */
[----:B------:R-:W3:Y:S04]  /*1ee60*/  LDL.LU R148, [R1+0x198c] ;  /* 0x00198c0001947983 */ /* 0x000ee80000300800 */
        /* <DEDUP_REMOVED lines=79> */
[----:B------:R-:W-:Y:S01]  /*1f360*/  IMAD.MOV.U32 R206, RZ, RZ, R28 ;  /* 0x000000ffffce7224 */ /* 0x000fe200078e001c */
[C---:B--2---:R-:W-:Y:S08]  /*1f370*/  HMMA.1688.F32.TF32 R248, R96.reuse, R118, R248 ;  /* 0x0000007660f8723c */ /* 0x044ff000000810f8 */
[C---:B---3--:R-:W-:Y:S08]  /*1f380*/  HMMA.1688.F32.TF32 R244, R96.reuse, R22, R232 ;  /* 0x0000001660f4723c */ /* 0x048ff000000810e8 */
[C---:B----4-:R-:W-:Y:S08]  /*1f390*/  HMMA.1688.F32.TF32 R44, R96.reuse, R150, R44 ;  /* 0x00000096602c723c */ /* 0x050ff0000008102c */
[C---:B------:R-:W-:Y:S08]  /*1f3a0*/  HMMA.1688.F32.TF32 R80, R96.reuse, R122, R80 ;  /* 0x0000007a6050723c */ /* 0x040ff00000081050 */
[----:B------:R-:W-:Y:S01]  /*1f3b0*/  HMMA.1688.F32.TF32 R76, R96, R146, R76 ;  /* 0x00000092604c723c */ /* 0x000fe2000008104c */
[----:B------:R-:W-:Y:S01]  /*1f3c0*/  MOV R232, R244 ;  /* 0x000000f400e87202 */ /* 0x000fe20000000f00 */
[----:B------:R-:W-:-:S02]  /*1f3d0*/  IMAD.MOV.U32 R233, RZ, RZ, R245 ;  /* 0x000000ffffe97224 */ /* 0x000fc400078e00f5 */
[----:B------:R-:W-:Y:S02]  /*1f3e0*/  IMAD.MOV.U32 R234, RZ, RZ, R246 ;  /* 0x000000ffffea7224 */ /* 0x000fe400078e00f6 */
[----:B------:R-:W-:Y:S02]  /*1f3f0*/  IMAD.MOV.U32 R235, RZ, RZ, R247 ;  /* 0x000000ffffeb7224 */ /* 0x000fe400078e00f7 */
[----:B------:R-:W-:Y:S02]  /*1f400*/  IMAD.MOV.U32 R245, RZ, RZ, R46 ;  /* 0x000000fffff57224 */ /* 0x000fe400078e002e */
[----:B------:R-:W-:Y:S02]  /*1f410*/  IMAD.MOV.U32 R244, RZ, RZ, R47 ;  /* 0x000000fffff47224 */ /* 0x000fe400078e002f */
[----:B------:R-:W-:Y:S01]  /*1f420*/  IMAD.MOV.U32 R247, RZ, RZ, R44 ;  /* 0x000000fffff77224 */ /* 0x000fe200078e002c */
[----:B------:R-:W2:Y:S01]  /*1f430*/  LDL.LU.64 R46, [R1+0x1970] ;  /* 0x00197000012e7983 */ /* 0x000ea20000300a00 */
[----:B------:R-:W-:-:S03]  /*1f440*/  IMAD.MOV.U32 R246, RZ, RZ, R45 ;  /* 0x000000fffff67224 */ /* 0x000fc600078e002d */
[----:B------:R-:W2:Y:S06]  /*1f450*/  LDL.LU.64 R44, [R1+0x1968] ;  /* 0x00196800012c7983 */ /* 0x000eac0000300a00 */
[----:B------:R-:W-:Y:S04]  /*1f460*/  STL.64 [R1+0x1b0], R76 ;  /* 0x0001b04c01007387 */ /* 0x000fe80000100a00 */
[----:B------:R1:W-:Y:S04]  /*1f470*/  STL.64 [R1+0x1b8], R78 ;  /* 0x0001b84e01007387 */ /* 0x0003e80000100a00 */
[----:B-1----:R-:W3:Y:S04]  /*1f480*/  LDL.LU.64 R78, [R1+0x1960] ;  /* 0x00196000014e7983 */ /* 0x002ee80000300a00 */
[----:B------:R-:W3:Y:S04]  /*1f490*/  LDL.LU.64 R76, [R1+0x1958] ;  /* 0x00195800014c7983 */ /* 0x000ee80000300a00 */
[----:B------:R-:W-:Y:S04]  /*1f4a0*/  STL.64 [R1+0x4e0], R80 ;  /* 0x0004e05001007387 */ /* 0x000fe80000100a00 */
[----:B------:R1:W-:Y:S04]  /*1f4b0*/  STL.64 [R1+0x4e8], R82 ;  /* 0x0004e85201007387 */ /* 0x0003e80000100a00 */
[----:B-1----:R-:W4:Y:S04]  /*1f4c0*/  LDL.LU.64 R82, [R1+0x1950] ;  /* 0x0019500001527983 */ /* 0x002f280000300a00 */
[----:B------:R-:W4:Y:S04]  /*1f4d0*/  LDL.LU.64 R80, [R1+0x1948] ;  /* 0x0019480001507983 */ /* 0x000f280000300a00 */
[----:B------:R1:W-:Y:S04]  /*1f4e0*/  STL.64 [R1+0x470], R248 ;  /* 0x000470f801007387 */ /* 0x0003e80000100a00 */
[----:B------:R1:W-:Y:S04]  /*1f4f0*/  STL.64 [R1+0x478], R250 ;  /* 0x000478fa01007387 */ /* 0x0003e80000100a00 */
[----:B------:R-:W2:Y:S01]  /*1f500*/  LDL R28, [R1+0x1164] ;  /* 0x00116400011c7983 */ /* 0x000ea20000100800 */
[----:B------:R-:W-:Y:S01]  /*1f510*/  MOV R36, R133 ;  /* 0x0000008500247202 */ /* 0x000fe20000000f00 */
[----:B------:R-:W-:-:S02]  /*1f520*/  IMAD.MOV.U32 R37, RZ, RZ, R132 ;  /* 0x000000ffff257224 */ /* 0x000fc400078e0084 */
[----:B------:R-:W-:Y:S02]  /*1f530*/  IMAD.MOV.U32 R38, RZ, RZ, R129 ;  /* 0x000000ffff267224 */ /* 0x000fe400078e0081 */
[----:B------:R-:W-:Y:S02]  /*1f540*/  IMAD.MOV.U32 R39, RZ, RZ, R128 ;  /* 0x000000ffff277224 */ /* 0x000fe400078e0080 */
[----:B------:R-:W-:Y:S02]  /*1f550*/  IMAD.MOV.U32 R42, RZ, RZ, R149 ;  /* 0x000000ffff2a7224 */ /* 0x000fe400078e0095 */
[----:B------:R-:W-:Y:S01]  /*1f560*/  IMAD.MOV.U32 R43, RZ, RZ, R148 ;  /* 0x000000ffff2b7224 */ /* 0x000fe200078e0094 */
[C---:B------:R-:W-:Y:S08]  /*1f570*/  HMMA.1688.F32.TF32 R164, R96.reuse, R134, R164 ;  /* 0x0000008660a4723c */ /* 0x040ff000000810a4 */
[C---:B------:R-:W-:Y:S08]  /*1f580*/  HMMA.1688.F32.TF32 R176, R96.reuse, R130, R176 ;  /* 0x0000008260b0723c */ /* 0x040ff000000810b0 */
[C---:B------:R-:W-:Y:S08]  /*1f590*/  HMMA.1688.F32.TF32 R140, R96.reuse, R126, R140 ;  /* 0x0000007e608c723c */ /* 0x040ff0000008108c */
[C---:B------:R-:W-:Y:S08]  /*1f5a0*/  HMMA.1688.F32.TF32 R152, R96.reuse, R18, R152 ;  /* 0x000000126098723c */ /* 0x040ff00000081098 */
[C---:B------:R-:W-:Y:S08]  /*1f5b0*/  HMMA.1688.F32.TF32 R100, R96.reuse, R14, R100 ;  /* 0x0000000e6064723c */ /* 0x040ff00000081064 */
[C---:B------:R-:W-:Y:S08]  /*1f5c0*/  HMMA.1688.F32.TF32 R104, R96.reuse, R10, R104 ;  /* 0x0000000a6068723c */ /* 0x040ff00000081068 */
[----:B------:R-:W-:Y:S01]  /*1f5d0*/  HMMA.1688.F32.TF32 R96, R96, R114, R236 ;  /* 0x000000726060723c */ /* 0x000fe200000810ec */
[----:B------:R-:W-:Y:S01]  /*1f5e0*/  IMAD.MOV.U32 R204, RZ, RZ, R125 ;  /* 0x000000ffffcc7224 */ /* 0x000fe200078e007d */
[----:B------:R-:W-:Y:S01]  /*1f5f0*/  LDS R236, [R2+0x4200] ;  /* 0x0042000002ec7984 */ /* 0x000fe20000000800 */
[----:B------:R-:W-:-:S02]  /*1f600*/  IMAD.MOV.U32 R205, RZ, RZ, R124 ;  /* 0x000000ffffcd7224 */ /* 0x000fc400078e007c */
[----:B------:R-:W-:Y:S01]  /*1f610*/  IMAD.MOV.U32 R207, RZ, RZ, R4 ;  /* 0x000000ffffcf7224 */ /* 0x000fe200078e0004 */
[----:B------:R-:W-:Y:S02]  /*1f620*/  LDS R238, [R2+0x5200] ;  /* 0x0052000002ee7984 */ /* 0x000fe40000000800 */
[C---:B------:R-:W-:Y:S08]  /*1f630*/  HMMA.1688.F32.TF32 R148, R172.reuse, R150, R36 ;  /* 0x00000096ac94723c */ /* 0x040ff00000081024 */
[----:B------:R-:W-:Y:S01]  /*1f640*/  HMMA.1688.F32.TF32 R48, R172, R122, R48 ;  /* 0x0000007aac30723c */ /* 0x000fe20000081030 */
[----:B-1----:R-:W-:Y:S01]  /*1f650*/  IMAD.MOV.U32 R248, RZ, RZ, R5 ;  /* 0x000000fffff87224 */ /* 0x002fe200078e0005 */
[----:B------:R-:W-:Y:S01]  /*1f660*/  LDS R237, [R3+0x4200] ;  /* 0x0042000003ed7984 */ /* 0x000fe20000000800 */
[----:B------:R-:W-:-:S02]  /*1f670*/  IMAD.MOV.U32 R249, RZ, RZ, R9 ;  /* 0x000000fffff97224 */ /* 0x000fc400078e0009 */
[----:B------:R-:W-:Y:S01]  /*1f680*/  IMAD.MOV.U32 R250, RZ, RZ, R12 ;  /* 0x000000fffffa7224 */ /* 0x000fe200078e000c */
[----:B------:R-:W-:Y:S02]  /*1f690*/  LDS R239, [R3+0x5200] ;  /* 0x0052000003ef7984 */ /* 0x000fe40000000800 */
[C---:B------:R-:W-:Y:S02]  /*1f6a0*/  HMMA.1688.F32.TF32 R36, R172.reuse, R146, R40 ;  /* 0x00000092ac24723c */ /* 0x040fe40000081028 */
[----:B------:R-:W-:Y:S04]  /*1f6b0*/  STL.64 [R1+0x460], R96 ;  /* 0x0004606001007387 */ /* 0x000fe80000100a00 */
[----:B------:R-:W-:Y:S02]  /*1f6c0*/  STL.64 [R1+0x468], R98 ;  /* 0x0004686201007387 */ /* 0x000fe40000100a00 */
[C---:B------:R-:W-:Y:S11]  /*1f6d0*/  HMMA.1688.F32.TF32 R40, R172.reuse, R118, R212 ;  /* 0x00000076ac28723c */ /* 0x040ff600000810d4 */
[----:B------:R-:W-:Y:S04]  /*1f6e0*/  @!UPT UIADD3 URZ, URZ, URZ, URZ ;  /* 0x0000003f3f3ff290 */ /* 0x000fe8000fffe03f */
[----:B------:R-:W-:Y:S04]  /*1f6f0*/  STL.64 [R1+0x2f0], R36 ;  /* 0x0002f02401007387 */ /* 0x000fe80000100a00 */
[----:B------:R1:W-:Y:S02]  /*1f700*/  STL.64 [R1+0x2f8], R38 ;  /* 0x0002f82601007387 */ /* 0x0003e40000100a00 */
[C---:B-1----:R-:W-:Y:S02]  /*1f710*/  HMMA.1688.F32.TF32 R36, R172.reuse, R114, R204 ;  /* 0x00000072ac24723c */ /* 0x042fe400000810cc */
[----:B------:R-:W-:Y:S04]  /*1f720*/  STL.64 [R1+0x2e0], R48 ;  /* 0x0002e03001007387 */ /* 0x000fe80000100a00 */
[----:B------:R-:W-:Y:S04]  /*1f730*/  STL.64 [R1+0x2e8], R50 ;  /* 0x0002e83201007387 */ /* 0x000fe80000100a00 */
[----:B------:R1:W-:Y:S04]  /*1f740*/  STL.64 [R1+0x2d0], R40 ;  /* 0x0002d02801007387 */ /* 0x0003e80000100a00 */
[----:B------:R1:W-:Y:S01]  /*1f750*/  STL.64 [R1+0x2d8], R42 ;  /* 0x0002d82a01007387 */ /* 0x0003e20000100a00 */
[----:B------:R-:W-:Y:S01]  /*1f760*/  MOV R4, UR4 ;  /* 0x0000000400047c02 */ /* 0x000fe20008000f00 */
[----:B------:R-:W-:Y:S01]  /*1f770*/  IMAD.MOV.U32 R251, RZ, RZ, R8 ;  /* 0x000000fffffb7224 */ /* 0x000fe200078e0008 */
[C---:B------:R-:W-:Y:S01]  /*1f780*/  HMMA.1688.F32.TF32 R196, R172.reuse, R126, R196 ;  /* 0x0000007eacc4723c */ /* 0x040fe200000810c4 */
[----:B------:R-:W-:Y:S04]  /*1f790*/  LDS R204, [R2+0x4100] ;  /* 0x0041000002cc7984 */ /* 0x000fe80000000800 */
[----:B------:R-:W-:Y:S04]  /*1f7a0*/  LDS R206, [R2+0x5100] ;  /* 0x0051000002ce7984 */ /* 0x000fe80000000800 */
[----:B------:R1:W-:Y:S04]  /*1f7b0*/  STL.64 [R1+0x260], R36 ;  /* 0x0002602401007387 */ /* 0x0003e80000100a00 */
[----:B------:R1:W-:Y:S04]  /*1f7c0*/  STL.64 [R1+0x268], R38 ;  /* 0x0002682601007387 */ /* 0x0003e80000100a00 */
[----:B------:R-:W3:Y:S04]  /*1f7d0*/  LDL.LU R5, [R1+0x1944] ;  /* 0x0019440001057983 */ /* 0x000ee80000300800 */
[----:B------:R-:W3:Y:S04]  /*1f7e0*/  LDL.LU R9, [R1+0x1940] ;  /* 0x0019400001097983 */ /* 0x000ee80000300800 */
[----:B------:R-:W3:Y:S01]  /*1f7f0*/  LDL.LU R12, [R1+0x193c] ;  /* 0x00193c00010c7983 */ /* 0x000ee20000300800 */
[C---:B------:R-:W-:Y:S03]  /*1f800*/  HMMA.1688.F32.TF32 R184, R172.reuse, R130, R184 ;  /* 0x00000082acb8723c */ /* 0x040fe600000810b8 */
[----:B------:R-:W-:Y:S04]  /*1f810*/  LDS R205, [R3+0x4100] ;  /* 0x0041000003cd7984 */ /* 0x000fe80000000800 */
[----:B------:R-:W-:Y:S01]  /*1f820*/  LDS R207, [R3+0x5100] ;  /* 0x0051000003cf7984 */ /* 0x000fe20000000800 */
[----:B--2---:R-:W-:Y:S01]  /*1f830*/  IMAD R28, R4, 0x10000, R28 ;  /* 0x00010000041c7824 */ /* 0x004fe200078e021c */
[C---:B------:R-:W-:Y:S08]  /*1f840*/  HMMA.1688.F32.TF32 R124, R172.reuse, R26, R208 ;  /* 0x0000001aac7c723c */ /* 0x040ff000000810d0 */
[C---:B------:R-:W-:Y:S01]  /*1f850*/  HMMA.1688.F32.TF32 R180, R172.reuse, R134, R180 ;  /* 0x00000086acb4723c */ /* 0x040fe200000810b4 */
[----:B------:R-:W-:Y:S04]  /*1f860*/  STL [R1+0x910], R28 ;  /* 0x0009101c01007387 */ /* 0x000fe80000100800 */
[----:B------:R-:W2:Y:S03]  /*1f870*/  LDL.LU R8, [R1+0x1938] ;  /* 0x0019380001087983 */ /* 0x000ea60000300800 */
[C---:B------:R-:W-:Y:S08]  /*1f880*/  HMMA.1688.F32.TF32 R128, R172.reuse, R6, R88 ;  /* 0x00000006ac80723c */ /* 0x040ff00000081058 */
[C---:B------:R-:W-:Y:S08]  /*1f890*/  HMMA.1688.F32.TF32 R200, R172.reuse, R18, R200 ;  /* 0x00000012acc8723c */ /* 0x040ff000000810c8 */
[C---:B------:R-:W-:Y:S08]  /*1f8a0*/  HMMA.1688.F32.TF32 R192, R172.reuse, R10, R192 ;  /* 0x0000000aacc0723c */ /* 0x040ff000000810c0 */
[C---:B------:R-:W-:Y:S08]  /*1f8b0*/  HMMA.1688.F32.TF32 R108, R172.reuse, R34, R108 ;  /* 0x00000022ac6c723c */ /* 0x040ff0000008106c */
[C---:B------:R-:W-:Y:S01]  /*1f8c0*/  HMMA.1688.F32.TF32 R96, R172.reuse, R30, R220 ;  /* 0x0000001eac60723c */ /* 0x040fe200000810dc */
[----:B------:R-:W-:Y:S01]  /*1f8d0*/  IMAD.MOV.U32 R212, RZ, RZ, R29 ;  /* 0x000000ffffd47224 */ /* 0x000fe200078e001d */
[----:B------:R-:W-:Y:S01]  /*1f8e0*/  MOV R214, R24 ;  /* 0x0000001800d67202 */ /* 0x000fe20000000f00 */
[----:B------:R-:W-:Y:S01]  /*1f8f0*/  IMAD.MOV.U32 R213, RZ, RZ, R25 ;  /* 0x000000ffffd57224 */ /* 0x000fe200078e0019 */
[----:B-1----:R-:W4:Y:S04]  /*1f900*/  LDL.LU R40, [R1+0x120] ;  /* 0x0001200001287983 */ /* 0x002f280000300800 */
[C---:B------:R-:W-:Y:S01]  /*1f910*/  HMMA.1688.F32.TF32 R208, R172.reuse, R22, R240 ;  /* 0x00000016acd0723c */ /* 0x040fe200000810f0 */
[----:B------:R-:W-:Y:S01]  /*1f920*/  IMAD.MOV.U32 R215, RZ, RZ, R21 ;  /* 0x000000ffffd77224 */ /* 0x000fe200078e0015 */
[----:B------:R-:W4:Y:S04]  /*1f930*/  LDL.LU R41, [R1+0x124] ;  /* 0x0001240001297983 */ /* 0x000f280000300800 */
[----:B------:R-:W4:Y:S01]  /*1f940*/  LDL.LU R42, [R1+0x128] ;  /* 0x00012800012a7983 */ /* 0x000f220000300800 */
[----:B------:R-:W-:Y:S01]  /*1f950*/  IMAD.MOV.U32 R243, RZ, RZ, R13 ;  /* 0x000000fffff37224 */ /* 0x000fe200078e000d */
[----:B------:R-:W-:Y:S02]  /*1f960*/  HMMA.1688.F32.TF32 R132, R172, R14, R188 ;  /* 0x0000000eac84723c */ /* 0x000fe400000810bc */
        /* <DEDUP_REMOVED lines=8> */
[----:B------:R-:W-:-:S02]  /*1f9f0*/  IMAD.MOV.U32 R240, RZ, RZ, R20 ;  /* 0x000000fffff07224 */ /* 0x000fc400078e0014 */
[----:B------:R-:W-:Y:S01]  /*1fa00*/  IMAD.MOV.U32 R241, RZ, RZ, R17 ;  /* 0x000000fffff17224 */ /* 0x000fe200078e0011 */
[----:B------:R-:W4:Y:S01]  /*1fa10*/  LDL.LU R43, [R1+0x12c] ;  /* 0x00012c00012b7983 */ /* 0x000f220000300800 */
[----:B------:R-:W-:-:S03]  /*1fa20*/  IMAD.MOV.U32 R242, RZ, RZ, R16 ;  /* 0x000000fffff27224 */ /* 0x000fc600078e0010 */
        /* <DEDUP_REMOVED lines=8> */
[----:B------:R-:W-:Y:S04]  /*1fab0*/  LDS R220, [R2+0x4180] ;  /* 0x0041800002dc7984 */ /* 0x000fe80000000800 */
[----:B------:R-:W-:Y:S04]  /*1fac0*/  LDS R222, [R2+0x5180] ;  /* 0x0051800002de7984 */ /* 0x000fe80000000800 */
[----:B------:R-:W-:Y:S04]  /*1fad0*/  LDS R221, [R3+0x4180] ;  /* 0x0041800003dd7984 */ /* 0x000fe80000000800 */
[----:B------:R-:W-:Y:S04]  /*1fae0*/  LDS R223, [R3+0x5180] ;  /* 0x0051800003df7984 */ /* 0x000fe80000000800 */
[----:B------:R-:W-:Y:S04]  /*1faf0*/  LDS R4, [R2+0x4280] ;  /* 0x0042800002047984 */ /* 0x000fe80000000800 */
[----:B------:R-:W-:Y:S04]  /*1fb00*/  LDS R6, [R2+0x5280] ;  /* 0x0052800002067984 */ /* 0x000fe80000000800 */
[----:B------:R-:W-:Y:S01]  /*1fb10*/  LDS R7, [R3+0x5280] ;  /* 0x0052800003077984 */ /* 0x000fe20000000800 */
[----:B---3--:R-:W-:-:S03]  /*1fb20*/  IMAD.MOV.U32 R88, RZ, RZ, R12 ;  /* 0x000000ffff587224 */ /* 0x008fc600078e000c */
[----:B------:R-:W-:Y:S04]  /*1fb30*/  LDS R10, [R2+0x5300] ;  /* 0x00530000020a7984 */ /* 0x000fe80000000800 */
[----:B------:R-:W1:Y:S01]  /*1fb40*/  LDSM.16.M88.4 R12, [R28+0x30000] ;  /* 0x030000001c0c783b */ /* 0x000e620000000200 */
[----:B------:R-:W-:Y:S02]  /*1fb50*/  IMAD.MOV.U32 R89, RZ, RZ, R9 ;  /* 0x000000ffff597224 */ /* 0x000fe400078e0009 */
[----:B------:R-:W-:Y:S01]  /*1fb60*/  IMAD.MOV.U32 R91, RZ, RZ, R5 ;  /* 0x000000ffff5b7224 */ /* 0x000fe200078e0005 */
[----:B------:R-:W-:Y:S04]  /*1fb70*/  LDS R9, [R3+0x4300] ;  /* 0x0043000003097984 */ /* 0x000fe80000000800 */
[----:B------:R-:W3:Y:S04]  /*1fb80*/  LDS R5, [R3+0x4280] ;  /* 0x0042800003057984 */ /* 0x000ee80000000800 */
[----:B------:R-:W-:Y:S04]  /*1fb90*/  LDS R11, [R3+0x5300] ;  /* 0x00530000030b7984 */ /* 0x000fe80000000800 */
[----:B------:R-:W-:Y:S04]  /*1fba0*/  LDS R16, [R2+0x4380] ;  /* 0x0043800002107984 */ /* 0x000fe80000000800 */
[----:B------:R-:W-:Y:S04]  /*1fbb0*/  LDS R18, [R2+0x5380] ;  /* 0x0053800002127984 */ /* 0x000fe80000000800 */
[----:B------:R-:W-:Y:S04]  /*1fbc0*/  LDS R17, [R3+0x4380] ;  /* 0x0043800003117984 */ /* 0x000fe80000000800 */
[----:B------:R-:W-:Y:S04]  /*1fbd0*/  LDS R19, [R3+0x5380] ;  /* 0x0053800003137984 */ /* 0x000fe80000000800 */
[----:B------:R-:W-:Y:S04]  /*1fbe0*/  LDSM.16.M88.4 R20, [R28+0x31000] ;  /* 0x031000001c14783b */ /* 0x000fe80000000200 */
[----:B------:R-:W-:Y:S01]  /*1fbf0*/  LDSM.16.M88.4 R24, [R28+0x32000] ;  /* 0x032000001c18783b */ /* 0x000fe20000000200 */
[-C--:B-1----:R-:W-:Y:S03]  /*1fc00*/  HMMA.1688.F32.TF32 R240, R188, R12.reuse, R240 ;  /* 0x0000000cbcf0723c */ /* 0x082fe600000810f0 */
[----:B------:R-:W-:Y:S05]  /*1fc10*/  LDSM.16.M88.4 R28, [R28+0x33000] ;  /* 0x033000001c1c783b */ /* 0x000fea0000000200 */
[----:B------:R-:W-:Y:S01]  /*1fc20*/  HMMA.1688.F32.TF32 R212, R204, R12, R212 ;  /* 0x0000000cccd4723c */ /* 0x000fe200000810d4 */
[----:B--2---:R-:W-:-:S02]  /*1fc30*/  MOV R90, R8 ;  /* 0x00000008005a7202 */ /* 0x004fc40000000f00 */
[----:B------:R-:W1:Y:S05]  /*1fc40*/  LDS R8, [R2+0x4300] ;  /* 0x0043000002087984 */ /* 0x000e6a0000000800 */
[-C--:B------:R-:W-:Y:S11]  /*1fc50*/  HMMA.1688.F32.TF32 R88, R172, R12.reuse, R88 ;  /* 0x0000000cac58723c */ /* 0x080ff60000081058 */
[----:B------:R-:W-:Y:S11]  /*1fc60*/  @!UPT UIADD3 URZ, URZ, URZ, URZ ;  /* 0x0000003f3f3ff290 */ /* 0x000ff6000fffe03f */
[----:B------:R-:W-:Y:S01]  /*1fc70*/  @!UPT UIADD3 URZ, URZ, URZ, URZ ;  /* 0x0000003f3f3ff290 */ /* 0x000fe2000fffe03f */
[----:B------:R-:W-:Y:S04]  /*1fc80*/  STL.64 [R1+0x350], R88 ;  /* 0x0003505801007387 */ /* 0x000fe80000100a00 */
[----:B------:R2:W-:Y:S04]  /*1fc90*/  STL.64 [R1+0x358], R90 ;  /* 0x0003585a01007387 */ /* 0x0005e80000100a00 */
[----:B--2---:R-:W2:Y:S04]  /*1fca0*/  LDL.LU.64 R90, [R1+0x1930] ;  /* 0x00193000015a7983 */ /* 0x004ea80000300a00 */
[----:B------:R-:W2:Y:S04]  /*1fcb0*/  LDL.LU.64 R88, [R1+0x1928] ;  /* 0x0019280001587983 */ /* 0x000ea80000300a00 */
[----:B------:R-:W-:Y:S04]  /*1fcc0*/  STL.64 [R1+0x340], R240 ;  /* 0x000340f001007387 */ /* 0x000fe80000100a00 */
[----:B------:R1:W-:Y:S04]  /*1fcd0*/  STL.64 [R1+0x348], R242 ;  /* 0x000348f201007387 */ /* 0x0003e80000100a00 */
[----:B-1----:R-:W2:Y:S04]  /*1fce0*/  LDL.LU.64 R242, [R1+0x1920] ;  /* 0x0019200001f27983 */ /* 0x002ea80000300a00 */
[----:B------:R-:W2:Y:S04]  /*1fcf0*/  LDL.LU.64 R240, [R1+0x1918] ;  /* 0x0019180001f07983 */ /* 0x000ea80000300a00 */
[----:B------:R-:W-:Y:S04]  /*1fd00*/  STL.64 [R1+0x390], R212 ;  /* 0x000390d401007387 */ /* 0x000fe80000100a00 */
[----:B------:R1:W-:Y:S04]  /*1fd10*/  STL.64 [R1+0x398], R214 ;  /* 0x000398d601007387 */ /* 0x0003e80000100a00 */
[----:B-1----:R-:W2:Y:S04]  /*1fd20*/  LDL.LU.64 R214, [R1+0x1910] ;  /* 0x0019100001d67983 */ /* 0x002ea80000300a00 */
[----:B------:R-:W2:Y:S01]  /*1fd30*/  LDL.LU.64 R212, [R1+0x1908] ;  /* 0x0019080001d47983 */ /* 0x000ea20000300a00 */
[-C--:B---3--:R-:W-:Y:S08]  /*1fd40*/  HMMA.1688.F32.TF32 R160, R4, R12.reuse, R160 ;  /* 0x0000000c04a0723c */ /* 0x088ff000000810a0 */
[-C--:B------:R-:W-:Y:S08]  /*1fd50*/  HMMA.1688.F32.TF32 R164, R8, R12.reuse, R164 ;  /* 0x0000000c08a4723c */ /* 0x080ff000000810a4 */
[----:B------:R-:W-:Y:S08]  /*1fd60*/  HMMA.1688.F32.TF32 R180, R16, R12, R180 ;  /* 0x0000000c10b4723c */ /* 0x000ff000000810b4 */
[-C--:B----4-:R-:W-:Y:S08]  /*1fd70*/  HMMA.1688.F32.TF32 R36, R172, R20.reuse, R36 ;  /* 0x00000014ac24723c */ /* 0x090ff00000081024 */
[-C--:B------:R-:W-:Y:S08]  /*1fd80*/  HMMA.1688.F32.TF32 R40, R188, R20.reuse, R40 ;  /* 0x00000014bc28723c */ /* 0x080ff00000081028 */
[----:B------:R-:W-:Y:S08]  /*1fd90*/  HMMA.1688.F32.TF32 R48, R204, R20, R48 ;  /* 0x00000014cc30723c */ /* 0x000ff00000081030 */
[-C--:B--2---:R-:W-:Y:S08]  /*1fda0*/  HMMA.1688.F32.TF32 R88, R236, R12.reuse, R88 ;  /* 0x0000000cec58723c */ /* 0x084ff00000081058 */
[----:B------:R-:W-:Y:S11]  /*1fdb0*/  HMMA.1688.F32.TF32 R212, R220, R12, R212 ;  /* 0x0000000cdcd4723c */ /* 0x000ff600000810d4 */
[----:B------:R-:W-:Y:S11]  /*1fdc0*/  @!UPT UIADD3 URZ, URZ, URZ, URZ ;  /* 0x0000003f3f3ff290 */ /* 0x000ff6000fffe03f */
[----:B------:R-:W-:Y:S01]  /*1fdd0*/  @!UPT UIADD3 URZ, URZ, URZ, URZ ;  /* 0x0000003f3f3ff290 */ /* 0x000fe2000fffe03f */
[----:B------:R1:W-:Y:S04]  /*1fde0*/  STL.64 [R1+0x3d0], R212 ;  /* 0x0003d0d401007387 */ /* 0x0003e80000100a00 */
[----:B------:R2:W-:Y:S04]  /*1fdf0*/  STL.64 [R1+0x3d8], R214 ;  /* 0x0003d8d601007387 */ /* 0x0005e80000100a00 */
[----:B-1----:R-:W3:Y:S04]  /*1fe00*/  LDL.LU R212, [R1+0x130] ;  /* 0x0001300001d47983 */ /* 0x002ee80000300800 */
[----:B------:R-:W3:Y:S04]  /*1fe10*/  LDL.LU R213, [R1+0x134] ;  /* 0x0001340001d57983 */ /* 0x000ee80000300800 */
[----:B--2---:R-:W3:Y:S04]  /*1fe20*/  LDL.LU R214, [R1+0x138] ;  /* 0x0001380001d67983 */ /* 0x004ee80000300800 */
[----:B------:R-:W3:Y:S04]  /*1fe30*/  LDL.LU R215, [R1+0x13c] ;  /* 0x00013c0001d77983 */ /* 0x000ee80000300800 */
[----:B------:R1:W-:Y:S04]  /*1fe40*/  STL.64 [R1+0x540], R88 ;  /* 0x0005405801007387 */ /* 0x0003e80000100a00 */
[----:B------:R2:W-:Y:S04]  /*1fe50*/  STL.64 [R1+0x548], R90 ;  /* 0x0005485a01007387 */ /* 0x0005e80000100a00 */
[----:B-1----:R-:W4:Y:S04]  /*1fe60*/  LDL.LU R88, [R1+0x560] ;  /* 0x0005600001587983 */ /* 0x002f280000300800 */
[----:B------:R-:W4:Y:S04]  /*1fe70*/  LDL.LU R89, [R1+0x564] ;  /* 0x0005640001597983 */ /* 0x000f280000300800 */
[----:B--2---:R-:W4:Y:S04]  /*1fe80*/  LDL.LU R90, [R1+0x568] ;  /* 0x00056800015a7983 */ /* 0x004f280000300800 */
[----:B------:R-:W4:Y:S04]  /*1fe90*/  LDL.LU R91, [R1+0x56c] ;  /* 0x00056c00015b7983 */ /* 0x000f280000300800 */
        /* <DEDUP_REMOVED lines=14> */
[----:B-1----:R-:W4:Y:S04]  /*1ff80*/  LDL.LU R180, [R1+0x500] ;  /* 0x0005000001b47983 */ /* 0x002f280000300800 */
[----:B------:R-:W4:Y:S04]  /*1ff90*/  LDL.LU R181, [R1+0x504] ;  /* 0x0005040001b57983 */ /* 0x000f280000300800 */
[----:B--2---:R-:W4:Y:S04]  /*1ffa0*/  LDL.LU R182, [R1+0x508] ;  /* 0x0005080001b67983 */ /* 0x004f280000300800 */
[----:B------:R-:W4:Y:S04]  /*1ffb0*/  LDL.LU R183, [R1+0x50c] ;  /* 0x00050c0001b77983 */ /* 0x000f280000300800 */
[----:B------:R-:W-:Y:S04]  /*1ffc0*/  STL.64 [R1+0x250], R36 ;  /* 0x0002502401007387 */ /* 0x000fe80000100a00 */
[----:B------:R1:W-:Y:S04]  /*1ffd0*/  STL.64 [R1+0x258], R38 ;  /* 0x0002582601007387 */ /* 0x0003e80000100a00 */
[----:B-1----:R-:W2:Y:S04]  /*1ffe0*/  LDL.LU.64 R38, [R1+0x1900] ;  /* 0x0019000001267983 */ /* 0x002ea80000300a00 */
        /* <DEDUP_REMOVED lines=9> */
[----:B------:R-:W-:Y:S08]  /*20080*/  HMMA.1688.F32.TF32 R44, R236, R28, R44 ;  /* 0x0000001cec2c723c */ /* 0x000ff0000008102c */
[----:B---3--:R-:W-:Y:S08]  /*20090*/  HMMA.1688.F32.TF32 R160, R204, R24, R160 ;  /* 0x00000018cca0723c */ /* 0x008ff000000810a0 */
[-C--:B--2---:R-:W-:Y:S11]  /*200a0*/  HMMA.1688.F32.TF32 R48, R220, R20.reuse, R48 ;  /* 0x00000014dc30723c */ /* 0x084ff60000081030 */
[----:B------:R-:W-:Y:S11]  /*200b0*/  @!UPT UIADD3 URZ, URZ, URZ, URZ ;  /* 0x0000003f3f3ff290 */ /* 0x000ff6000fffe03f */
[----:B------:R-:W-:Y:S01]  /*200c0*/  @!UPT UIADD3 URZ, URZ, URZ, URZ ;  /* 0x0000003f3f3ff290 */ /* 0x000fe2000fffe03f */
[----:B------:R-:W-:Y:S04]  /*200d0*/  STL.64 [R1+0x3c0], R48 ;  /* 0x0003c03001007387 */ /* 0x000fe80000100a00 */
[----:B------:R1:W-:Y:S02]  /*200e0*/  STL.64 [R1+0x3c8], R50 ;  /* 0x0003c83201007387 */ /* 0x0003e40000100a00 */
[-C--:B-1----:R-:W-:Y:S08]  /*200f0*/  HMMA.1688.F32.TF32 R48, R236, R20.reuse, R80 ;  /* 0x00000014ec30723c */ /* 0x082ff00000081050 */
[-C--:B------:R-:W-:Y:S01]  /*20100*/  HMMA.1688.F32.TF32 R80, R4, R20.reuse, R156 ;  /* 0x000000140450723c */ /* 0x080fe2000008109c */
[----:B------:R-:W2:Y:S11]  /*20110*/  LDL R159, [R1+0x910] ;  /* 0x00091000019f7983 */ /* 0x000eb60000100800 */
[----:B------:R-:W-:Y:S03]  /*20120*/  @!UPT UIADD3 URZ, URZ, URZ, URZ ;  /* 0x0000003f3f3ff290 */ /* 0x000fe6000fffe03f */
[----:B------:R-:W-:Y:S04]  /*20130*/  STL.64 [R1+0x4c0], R48 ;  /* 0x0004c03001007387 */ /* 0x000fe80000100a00 */
[----:B------:R1:W-:Y:S02]  /*20140*/  STL.64 [R1+0x4c8], R50 ;  /* 0x0004c83201007387 */ /* 0x0003e40000100a00 */
[-C--:B-1----:R-:W-:Y:S02]  /*20150*/  HMMA.1688.F32.TF32 R48, R8, R20.reuse, R176 ;  /* 0x000000140830723c */ /* 0x082fe400000810b0 */
[----:B------:R-:W-:Y:S04]  /*20160*/  STL.64 [R1+0x570], R80 ;  /* 0x0005705001007387 */ /* 0x000fe80000100a00 */
[----:B------:R4:W-:Y:S02]  /*20170*/  STL.64 [R1+0x578], R82 ;  /* 0x0005785201007387 */ /* 0x0009e40000100a00 */
[----:B------:R-:W-:Y:S08]  /*20180*/  HMMA.1688.F32.TF32 R176, R16, R20, R184 ;  /* 0x0000001410b0723c */ /* 0x000ff000000810b8 */
[-C--:B----4-:R-:W-:Y:S07]  /*20190*/  HMMA.1688.F32.TF32 R80, R172, R24.reuse, R180 ;  /* 0x00000018ac50723c */ /* 0x090fee00000810b4 */
[----:B------:R-:W-:Y:S04]  /*201a0*/  STL.64 [R1+0x7d0], R48 ;  /* 0x0007d03001007387 */ /* 0x000fe80000100a00 */
[----:B------:R1:W-:Y:S02]  /*201b0*/  STL.64 [R1+0x7d8], R50 ;  /* 0x0007d83201007387 */ /* 0x0003e40000100a00 */
[-C--:B-1----:R-:W-:Y:S02]  /*201c0*/  HMMA.1688.F32.TF32 R48, R188, R24.reuse, R164 ;  /* 0x00000018bc30723c */ /* 0x082fe400000810a4 */
[----:B------:R-:W-:Y:S04]  /*201d0*/  STL.64 [R1+0x8a0], R176 ;  /* 0x0008a0b001007387 */ /* 0x000fe80000100a00 */
[----:B------:R-:W-:Y:S04]  /*201e0*/  STL.64 [R1+0x8a8], R178 ;  /* 0x0008a8b201007387 */ /* 0x000fe80000100a00 */
[----:B------:R-:W-:Y:S04]  /*201f0*/  STL.64 [R1+0x200], R80 ;  /* 0x0002005001007387 */ /* 0x000fe80000100a00 */
[----:B------:R1:W-:Y:S09]  /*20200*/  STL.64 [R1+0x208], R82 ;  /* 0x0002085201007387 */ /* 0x0003f20000100a00 */
[----:B------:R-:W-:Y:S01]  /*20210*/  STL.64 [R1+0x210], R48 ;  /* 0x0002103001007387 */ /* 0x000fe20000100a00 */
[-C--:B-1----:R-:W-:Y:S03]  /*20220*/  HMMA.1688.F32.TF32 R80, R220, R24.reuse, R40 ;  /* 0x00000018dc50723c */ /* 0x082fe60000081028 */
[----:B------:R1:W-:Y:S05]  /*20230*/  STL.64 [R1+0x218], R50 ;  /* 0x0002183201007387 */ /* 0x0003ea0000100a00 */
[-C--:B------:R-:W-:Y:S08]  /*20240*/  HMMA.1688.F32.TF32 R40, R4, R24.reuse, R136 ;  /* 0x000000180428723c */ /* 0x080ff00000081088 */
[-C--:B-1----:R-:W-:Y:S01]  /*20250*/  HMMA.1688.F32.TF32 R48, R236, R24.reuse, R76 ;  /* 0x00000018ec30723c */ /* 0x082fe2000008104c */
[----:B------:R-:W-:Y:S04]  /*20260*/  STL.64 [R1+0x240], R160 ;  /* 0x000240a001007387 */ /* 0x000fe80000100a00 */
[----:B------:R-:W-:Y:S04]  /*20270*/  STL.64 [R1+0x248], R162 ;  /* 0x000248a201007387 */ /* 0x000fe80000100a00 */
[----:B------:R-:W-:Y:S01]  /*20280*/  STL.64 [R1+0x320], R80 ;  /* 0x0003205001007387 */ /* 0x000fe20000100a00 */
[-C--:B------:R-:W-:Y:S03]  /*20290*/  HMMA.1688.F32.TF32 R76, R8, R24.reuse, R140 ;  /* 0x00000018084c723c */ /* 0x080fe6000008108c */
[----:B------:R-:W-:Y:S10]  /*202a0*/  STL.64 [R1+0x328], R82 ;  /* 0x0003285201007387 */ /* 0x000ff40000100a00 */
[----:B------:R-:W-:Y:S04]  /*202b0*/  STL.64 [R1+0x420], R48 ;  /* 0x0004203001007387 */ /* 0x000fe80000100a00 */
[----:B------:R1:W-:Y:S04]  /*202c0*/  STL.64 [R1+0x428], R50 ;  /* 0x0004283201007387 */ /* 0x0003e80000100a00 */
[----:B------:R-:W-:Y:S04]  /*202d0*/  STL.64 [R1+0x500], R40 ;  /* 0x0005002801007387 */ /* 0x000fe80000100a00 */
[----:B------:R3:W-:Y:S01]  /*202e0*/  STL.64 [R1+0x508], R42 ;  /* 0x0005082a01007387 */ /* 0x0007e20000100a00 */
[----:B-1----:R-:W-:Y:S08]  /*202f0*/  HMMA.1688.F32.TF32 R48, R16, R24, R196 ;  /* 0x000000181030723c */ /* 0x002ff000000810c4 */
[-C--:B---3--:R-:W-:Y:S01]  /*20300*/  HMMA.1688.F32.TF32 R40, R172, R28.reuse, R88 ;  /* 0x0000001cac28723c */ /* 0x088fe20000081058 */
[----:B------:R-:W-:Y:S04]  /*20310*/  STL.64 [R1+0x710], R76 ;  /* 0x0007104c01007387 */ /* 0x000fe80000100a00 */
[----:B------:R-:W-:Y:S03]  /*20320*/  STL.64 [R1+0x718], R78 ;  /* 0x0007184e01007387 */ /* 0x000fe60000100a00 */
[----:B------:R-:W-:Y:S11]  /*20330*/  HMMA.1688.F32.TF32 R36, R220, R28, R36 ;  /* 0x0000001cdc24723c */ /* 0x000ff60000081024 */
[----:B------:R-:W-:Y:S04]  /*20340*/  @!UPT UIADD3 URZ, URZ, URZ, URZ ;  /* 0x0000003f3f3ff290 */ /* 0x000fe8000fffe03f */
[----:B------:R-:W-:Y:S04]  /*20350*/  STL.64 [R1+0x120], R40 ;  /* 0x0001202801007387 */ /* 0x000fe80000100a00 */
[----:B------:R-:W-:Y:S01]  /*20360*/  STL.64 [R1+0x890], R48 ;  /* 0x0008903001007387 */ /* 0x000fe20000100a00 */
[----:B------:R-:W-:-:S03]  /*20370*/  IMAD.MOV.U32 R21, RZ, RZ, R43 ;  /* 0x000000ffff157224 */ /* 0x000fc600078e002b */
[----:B------:R1:W-:Y:S04]  /*20380*/  STL.64 [R1+0x898], R50 ;  /* 0x0008983201007387 */ /* 0x0003e80000100a00 */
[----:B------:R3:W-:Y:S01]  /*20390*/  STL [R1+0x128], R42 ;  /* 0x0001282a01007387 */ /* 0x0007e20000100800 */
[-C--:B-1----:R-:W-:Y:S08]  /*203a0*/  HMMA.1688.F32.TF32 R48, R188, R28.reuse, R212 ;  /* 0x0000001cbc30723c */ /* 0x082ff000000810d4 */
[-C--:B---3--:R-:W-:Y:S11]  /*203b0*/  HMMA.1688.F32.TF32 R40, R204, R28.reuse, R248 ;  /* 0x0000001ccc28723c */ /* 0x088ff600000810f8 */
[----:B------:R-:W-:Y:S04]  /*203c0*/  @!UPT UIADD3 URZ, URZ, URZ, URZ ;  /* 0x0000003f3f3ff290 */ /* 0x000fe8000fffe03f */
[----:B------:R-:W-:Y:S04]  /*203d0*/  STL.64 [R1+0x130], R48 ;  /* 0x0001303001007387 */ /* 0x000fe80000100a00 */
[----:B------:R-:W-:Y:S04]  /*203e0*/  STL.64 [R1+0x138], R50 ;  /* 0x0001383201007387 */ /* 0x000fe80000100a00 */
[----:B------:R-:W3:Y:S04]  /*203f0*/  LDL.LU R180, [R1+0xe0] ;  /* 0x0000e00001b47983 */ /* 0x000ee80000300800 */
[----:B------:R-:W-:Y:S04]  /*20400*/  STL.64 [R1+0x1f0], R40 ;  /* 0x0001f02801007387 */ /* 0x000fe80000100a00 */
[----:B------:R1:W-:Y:S04]  /*20410*/  STL.64 [R1+0x1f8], R42 ;  /* 0x0001f82a01007387 */ /* 0x0003e80000100a00 */
[----:B------:R-:W-:Y:S04]  /*20420*/  STL.64 [R1+0x270], R36 ;  /* 0x0002702401007387 */ /* 0x000fe80000100a00 */
[----:B------:R4:W-:Y:S01]  /*20430*/  STL.64 [R1+0x278], R38 ;  /* 0x0002782601007387 */ /* 0x0009e20000100a00 */
[-C--:B-1----:R-:W-:Y:S03]  /*20440*/  HMMA.1688.F32.TF32 R40, R4, R28.reuse, R168 ;  /* 0x0000001c0428723c */ /* 0x082fe600000810a8 */
[----:B------:R-:W3:Y:S04]  /*20450*/  LDL.LU R181, [R1+0xe4] ;  /* 0x0000e40001b57983 */ /* 0x000ee80000300800 */
[----:B------:R-:W3:Y:S01]  /*20460*/  LDL.LU R182, [R1+0xe8] ;  /* 0x0000e80001b67983 */ /* 0x000ee20000300800 */
[-C--:B----4-:R-:W-:Y:S03]  /*20470*/  HMMA.1688.F32.TF32 R36, R8, R28.reuse, R152 ;  /* 0x0000001c0824723c */ /* 0x090fe60000081098 */
[----:B------:R-:W3:Y:S04]  /*20480*/  LDL.LU R183, [R1+0xec] ;  /* 0x0000ec0001b77983 */ /* 0x000ee80000300800 */
        /* <DEDUP_REMOVED lines=8> */
[----:B------:R-:W-:Y:S04]  /*20510*/  STL.64 [R1+0x380], R44 ;  /* 0x0003802c01007387 */ /* 0x000fe80000100a00 */
[----:B------:R-:W-:Y:S04]  /*20520*/  STL.64 [R1+0x388], R46 ;  /* 0x0003882e01007387 */ /* 0x000fe80000100a00 */
[----:B------:R-:W3:Y:S04]  /*20530*/  LDL.LU R160, [R1+0x660] ;  /* 0x0006600001a07983 */ /* 0x000ee80000300800 */
[----:B------:R-:W-:Y:S04]  /*20540*/  STL.64 [R1+0x4b0], R40 ;  /* 0x0004b02801007387 */ /* 0x000fe80000100a00 */
[----:B------:R-:W-:Y:S04]  /*20550*/  STL.64 [R1+0x4b8], R42 ;  /* 0x0004b82a01007387 */ /* 0x000fe80000100a00 */
[----:B------:R-:W-:Y:S04]  /*20560*/  STL.64 [R1+0x5c0], R36 ;  /* 0x0005c02401007387 */ /* 0x000fe80000100a00 */
[----:B------:R1:W-:Y:S04]  /*20570*/  STL.64 [R1+0x5c8], R38 ;  /* 0x0005c82601007387 */ /* 0x0003e80000100a00 */
[----:B------:R-:W3:Y:S04]  /*20580*/  LDL.LU R161, [R1+0x664] ;  /* 0x0006640001a17983 */ /* 0x000ee80000300800 */
[----:B------:R-:W3:Y:S01]  /*20590*/  LDL.LU R162, [R1+0x668] ;  /* 0x0006680001a27983 */ /* 0x000ee20000300800 */
[----:B-1----:R-:W-:Y:S03]  /*205a0*/  HMMA.1688.F32.TF32 R36, R16, R28, R200 ;  /* 0x0000001c1024723c */ /* 0x002fe600000810c8 */
[----:B------:R-:W3:Y:S01]  /*205b0*/  LDL.LU R163, [R1+0x66c] ;  /* 0x00066c0001a37983 */ /* 0x000ee20000300800 */
[----:B------:R-:W-:-:S03]  /*205c0*/  IMAD.MOV.U32 R249, RZ, RZ, R0 ;  /* 0x000000fffff97224 */ /* 0x000fc600078e0000 */
[----:B------:R-:W3:Y:S01]  /*205d0*/  LDL.LU R248, [R1+0x60] ;  /* 0x0000600001f87983 */ /* 0x000ee20000300800 */
[----:B------:R-:W-:Y:S02]  /*205e0*/  IMAD.MOV.U32 R250, RZ, RZ, R32 ;  /* 0x000000fffffa7224 */ /* 0x000fe400078e0020 */
[----:B------:R-:W-:Y:S01]  /*205f0*/  IMAD.MOV.U32 R251, RZ, RZ, R33 ;  /* 0x000000fffffb7224 */ /* 0x000fe200078e0021 */
[----:B--2---:R-:W1:Y:S04]  /*20600*/  LDSM.16.M88.4 R40, [R159+0x36000] ;  /* 0x036000009f28783b */ /* 0x004e680000000200 */
[----:B------:R-:W2:Y:S08]  /*20610*/  LDSM.16.M88.4 R44, [R159+0x37000] ;  /* 0x037000009f2c783b */ /* 0x000eb00000000200 */
[----:B------:R-:W-:Y:S04]  /*20620*/  STL.64 [R1+0x7f0], R36 ;  /* 0x0007f02401007387 */ /* 0x000fe80000100a00 */
[----:B------:R-:W-:Y:S04]  /*20630*/  STL.64 [R1+0x7f8], R38 ;  /* 0x0007f82601007387 */ /* 0x000fe80000100a00 */
        /* <DEDUP_REMOVED lines=8> */
[----:B------:R-:W-:Y:S04]  /*206c0*/  STL.64 [R1+0x17b8], R30 ;  /* 0x0017b81e01007387 */ /* 0x000fe80000100a00 */
[----:B-1----:R-:W-:Y:S04]  /*206d0*/  STL [R1+0x1814], R42 ;  /* 0x0018142a01007387 */ /* 0x002fe80000100800 */
[----:B------:R-:W-:Y:S04]  /*206e0*/  STL [R1+0x1810], R43 ;  /* 0x0018102b01007387 */ /* 0x000fe80000100800 */
[----:B--2---:R-:W-:Y:S04]  /*206f0*/  STL [R1+0x1818], R47 ;  /* 0x0018182f01007387 */ /* 0x004fe80000100800 */
[----:B------:R-:W-:Y:S01]  /*20700*/  LDSM.16.M88.4 R36, [R159+0x35000] ;  /* 0x035000009f24783b */ /* 0x000fe20000000200 */
[----:B---3--:R-:W-:-:S02]  /*20710*/  IMAD.MOV.U32 R214, RZ, RZ, R32 ;  /* 0x000000ffffd67224 */ /* 0x008fc400078e0020 */
[----:B----4-:R-:W-:Y:S02]  /*20720*/  IMAD.MOV.U32 R213, RZ, RZ, R33 ;  /* 0x000000ffffd57224 */ /* 0x010fe400078e0021 */
[----:B------:R-:W1:Y:S02]  /*20730*/  LDSM.16.M88.4 R32, [R159+0x34000] ;  /* 0x034000009f20783b */ /* 0x000e640000000200 */
[-C--:B-1----:R-:W-:Y:S08]  /*20740*/  HMMA.1688.F32.TF32 R28, R172, R32.reuse, R48 ;  /* 0x00000020ac1c723c */ /* 0x082ff00000081030 */
[-C--:B------:R-:W-:Y:S08]  /*20750*/  HMMA.1688.F32.TF32 R48, R188, R32.reuse, R180 ;  /* 0x00000020bc30723c */ /* 0x080ff000000810b4 */
[-C--:B------:R-:W-:Y:S07]  /*20760*/  HMMA.1688.F32.TF32 R76, R204, R32.reuse, R164 ;  /* 0x00000020cc4c723c */ /* 0x080fee00000810a4 */
[----:B------:R-:W-:Y:S04]  /*20770*/  STL.64 [R1+0xc0], R28 ;  /* 0x0000c01c01007387 */ /* 0x000fe80000100a00 */
[----:B------:R1:W-:Y:S02]  /*20780*/  STL.64 [R1+0xc8], R30 ;  /* 0x0000c81e01007387 */ /* 0x0003e40000100a00 */
[-C--:B-1----:R-:W-:Y:S02]  /*20790*/  HMMA.1688.F32.TF32 R28, R220, R32.reuse, R240 ;  /* 0x00000020dc1c723c */ /* 0x082fe400000810f0 */
[----:B------:R-:W-:Y:S04]  /*207a0*/  STL.64 [R1+0xe0], R48 ;  /* 0x0000e03001007387 */ /* 0x000fe80000100a00 */
[----:B------:R1:W-:Y:S04]  /*207b0*/  STL.64 [R1+0xe8], R50 ;  /* 0x0000e83201007387 */ /* 0x0003e80000100a00 */
[----:B------:R-:W-:Y:S04]  /*207c0*/  STL.64 [R1+0x110], R76 ;  /* 0x0001104c01007387 */ /* 0x000fe80000100a00 */
[----:B------:R-:W-:Y:S01]  /*207d0*/  STL.64 [R1+0x118], R78 ;  /* 0x0001184e01007387 */ /* 0x000fe20000100a00 */
[----:B-1----:R-:W-:Y:S01]  /*207e0*/  HMMA.1688.F32.TF32 R48, R236, R32, R52 ;  /* 0x00000020ec30723c */ /* 0x002fe20000081034 */
[----:B------:R-:W-:Y:S01]  /*207f0*/  MOV R215, R0 ;  /* 0x0000000000d77202 */ /* 0x000fe20000000f00 */
[----:B------:R-:W-:-:S02]  /*20800*/  IMAD.MOV.U32 R196, RZ, RZ, R116 ;  /* 0x000000ffffc47224 */ /* 0x000fc400078e0074 */
[----:B------:R-:W-:Y:S02]  /*20810*/  IMAD.MOV.U32 R140, RZ, RZ, R232 ;  /* 0x000000ffff8c7224 */ /* 0x000fe400078e00e8 */
[----:B------:R-:W-:Y:S02]  /*20820*/  IMAD.MOV.U32 R141, RZ, RZ, R233 ;  /* 0x000000ffff8d7224 */ /* 0x000fe400078e00e9 */
[----:B------:R-:W-:Y:S01]  /*20830*/  STL.64 [R1+0x1e0], R28 ;  /* 0x0001e01c01007387 */ /* 0x000fe20000100a00 */
[-C--:B------:R-:W-:Y:S03]  /*20840*/  HMMA.1688.F32.TF32 R52, R4, R32.reuse, R84 ;  /* 0x000000200434723c */ /* 0x080fe60000081054 */
[----:B------:R1:W-:Y:S01]  /*20850*/  STL.64 [R1+0x1e8], R30 ;  /* 0x0001e81e01007387 */ /* 0x0003e20000100a00 */
[----:B------:R-:W-:Y:S01]  /*20860*/  IMAD.MOV.U32 R203, RZ, RZ, R112 ;  /* 0x000000ffffcb7224 */ /* 0x000fe200078e0070 */
[----:B------:R-:W-:Y:S01]  /*20870*/  MOV R143, R235 ;  /* 0x000000eb008f7202 */ /* 0x000fe20000000f00 */
[----:B------:R-:W-:Y:S01]  /*20880*/  IMAD.MOV.U32 R142, RZ, RZ, R234 ;  /* 0x000000ffff8e7224 */ /* 0x000fe200078e00ea */
[----:B------:R-:W-:Y:S01]  /*20890*/  LDSM.16.M88.4 R76, [R159+0x3a000] ;  /* 0x03a000009f4c783b */ /* 0x000fe20000000200 */
[----:B-1----:R-:W-:Y:S06]  /*208a0*/  HMMA.1688.F32.TF32 R28, R8, R32, R100 ;  /* 0x00000020081c723c */ /* 0x002fec0000081064 */
[----:B------:R-:W-:Y:S04]  /*208b0*/  STL.64 [R1+0x300], R48 ;  /* 0x0003003001007387 */ /* 0x000fe80000100a00 */
[----:B------:R-:W-:Y:S05]  /*208c0*/  STL.64 [R1+0x308], R50 ;  /* 0x0003083201007387 */ /* 0x000fea0000100a00 */
[----:B------:R-:W-:Y:S04]  /*208d0*/  STL.64 [R1+0x440], R52 ;  /* 0x0004403401007387 */ /* 0x000fe80000100a00 */
[----:B------:R-:W-:Y:S04]  /*208e0*/  STL.64 [R1+0x448], R54 ;  /* 0x0004483601007387 */ /* 0x000fe80000100a00 */
[----:B------:R-:W-:Y:S04]  /*208f0*/  STL.64 [R1+0x17b0], R34 ;  /* 0x0017b02201007387 */ /* 0x000fe80000100a00 */
[----:B------:R-:W-:Y:S04]  /*20900*/  STL.64 [R1+0x4d0], R28 ;  /* 0x0004d01c01007387 */ /* 0x000fe80000100a00 */
[----:B------:R1:W-:Y:S02]  /*20910*/  STL.64 [R1+0x4d8], R30 ;  /* 0x0004d81e01007387 */ /* 0x0003e40000100a00 */
[----:B-1----:R-:W-:Y:S08]  /*20920*/  HMMA.1688.F32.TF32 R28, R172, R36, R160 ;  /* 0x00000024ac1c723c */ /* 0x002ff000000810a0 */
[----:B------:R-:W-:Y:S11]  /*20930*/  HMMA.1688.F32.TF32 R48, R16, R32, R132 ;  /* 0x000000201030723c */ /* 0x000ff60000081084 */
[----:B------:R-:W-:Y:S05]  /*20940*/  @!UPT UIADD3 URZ, URZ, URZ, URZ ;  /* 0x0000003f3f3ff290 */ /* 0x000fea000fffe03f */
[----:B------:R-:W-:Y:S02]  /*20950*/  IMAD.MOV.U32 R20, RZ, RZ, R28 ;  /* 0x000000ffff147224 */ /* 0x000fe400078e001c */
[----:B------:R-:W-:Y:S02]  /*20960*/  IMAD.MOV.U32 R13, RZ, RZ, R29 ;  /* 0x000000ffff0d7224 */ /* 0x000fe400078e001d */
[----:B------:R-:W-:Y:S02]  /*20970*/  IMAD.MOV.U32 R12, RZ, RZ, R30 ;  /* 0x000000ffff0c7224 */ /* 0x000fe400078e001e */
[----:B------:R-:W-:Y:S02]  /*20980*/  IMAD.MOV.U32 R0, RZ, RZ, R31 ;  /* 0x000000ffff007224 */ /* 0x000fe400078e001f */
[----:B------:R-:W-:Y:S01]  /*20990*/  HMMA.1688.F32.TF32 R28, R188, R36, R88 ;  /* 0x00000024bc1c723c */ /* 0x000fe20000081058 */
[----:B------:R-:W-:Y:S04]  /*209a0*/  STL.64 [R1+0x730], R48 ;  /* 0x0007303001007387 */ /* 0x000fe80000100a00 */
[----:B------:R-:W-:Y:S04]  /*209b0*/  STL.64 [R1+0x738], R50 ;  /* 0x0007383201007387 */ /* 0x000fe80000100a00 */
[----:B------:R-:W-:Y:S04]  /*209c0*/  STL.64 [R1+0x17f8], R14 ;  /* 0x0017f80e01007387 */ /* 0x000fe80000100a00 */
[----:B------:R1:W-:Y:S04]  /*209d0*/  STL.64 [R1+0x17f0], R12 ;  /* 0x0017f00c01007387 */ /* 0x0003e80000100a00 */
[----:B------:R-:W-:Y:S04]  /*209e0*/  STL.64 [R1+0x17e8], R22 ;  /* 0x0017e81601007387 */ /* 0x000fe80000100a00 */
[----:B------:R-:W-:Y:S03]  /*209f0*/  STL [R1+0x17e0], R20 ;  /* 0x0017e01401007387 */ /* 0x000fe60000100800 */
[----:B------:R-:W-:-:S02]  /*20a00*/  IMAD.MOV.U32 R25, RZ, RZ, R30 ;  /* 0x000000ffff197224 */ /* 0x000fc400078e001e */
[----:B------:R-:W-:Y:S01]  /*20a10*/  IMAD.MOV.U32 R24, RZ, RZ, R31 ;  /* 0x000000ffff187224 */ /* 0x000fe200078e001f */
[----:B------:R2:W-:Y:S04]  /*20a20*/  STL.64 [R1+0x30], R28 ;  /* 0x0000301c01007387 */ /* 0x0005e80000100a00 */
[----:B------:R-:W-:Y:S01]  /*20a30*/  STL.64 [R1+0x17c8], R26 ;  /* 0x0017c81a01007387 */ /* 0x000fe20000100a00 */
[-C--:B-1----:R-:W-:Y:S03]  /*20a40*/  HMMA.1688.F32.TF32 R12, R236, R36.reuse, R56 ;  /* 0x00000024ec0c723c */ /* 0x082fe60000081038 */
[----:B------:R1:W-:Y:S05]  /*20a50*/  STL.64 [R1+0x17c0], R24 ;  /* 0x0017c01801007387 */ /* 0x0003ea0000100a00 */
[-C--:B--2---:R-:W-:Y:S08]  /*20a60*/  HMMA.1688.F32.TF32 R28, R204, R36.reuse, R212 ;  /* 0x00000024cc1c723c */ /* 0x084ff000000810d4 */
[-C--:B-1----:R-:W-:Y:S11]  /*20a70*/  HMMA.1688.F32.TF32 R24, R220, R36.reuse, R248 ;  /* 0x00000024dc18723c */ /* 0x082ff600000810f8 */
[----:B------:R-:W-:Y:S04]  /*20a80*/  @!UPT UIADD3 URZ, URZ, URZ, URZ ;  /* 0x0000003f3f3ff290 */ /* 0x000fe8000fffe03f */
[----:B------:R-:W-:Y:S04]  /*20a90*/  STL.64 [R1+0x20], R28 ;  /* 0x0000201c01007387 */ /* 0x000fe80000100a00 */
[----:B------:R1:W-:Y:S04]  /*20aa0*/  STL.64 [R1+0x28], R30 ;  /* 0x0000281e01007387 */ /* 0x0003e80000100a00 */
[----:B------:R-:W-:Y:S04]  /*20ab0*/  STL.64 [R1+0x100], R24 ;  /* 0x0001001801007387 */ /* 0x000fe80000100a00 */
[----:B------:R2:W-:Y:S01]  /*20ac0*/  STL.64 [R1+0x108], R26 ;  /* 0x0001081a01007387 */ /* 0x0005e20000100a00 */
[-C--:B-1----:R-:W-:Y:S03]  /*20ad0*/  HMMA.1688.F32.TF32 R28, R4, R36.reuse, R92 ;  /* 0x00000024041c723c */ /* 0x082fe6000008105c */
[----:B------:R-:W-:Y:S04]  /*20ae0*/  STL.64 [R1+0x230], R12 ;  /* 0x0002300c01007387 */ /* 0x000fe80000100a00 */
[----:B------:R1:W-:Y:S01]  /*20af0*/  STL.64 [R1+0x238], R14 ;  /* 0x0002380e01007387 */ /* 0x0003e20000100a00 */
[-C--:B--2---:R-:W-:Y:S08]  /*20b00*/  HMMA.1688.F32.TF32 R24, R8, R36.reuse, R104 ;  /* 0x000000240818723c */ /* 0x084ff00000081068 */
[----:B-1----:R-:W-:Y:S07]  /*20b10*/  HMMA.1688.F32.TF32 R12, R16, R36, R192 ;  /* 0x00000024100c723c */ /* 0x002fee00000810c0 */
[----:B------:R-:W-:Y:S04]  /*20b20*/  STL.64 [R1+0x3b0], R28 ;  /* 0x0003b01c01007387 */ /* 0x000fe80000100a00 */
[----:B------:R1:W-:Y:S04]  /*20b30*/  STL.64 [R1+0x3b8], R30 ;  /* 0x0003b81e01007387 */ /* 0x0003e80000100a00 */
[----:B------:R-:W2:Y:S04]  /*20b40*/  LDL.LU R176, [R1+0x6d0] ;  /* 0x0006d00001b07983 */ /* 0x000ea80000300800 */
[----:B------:R-:W-:Y:S04]  /*20b50*/  STL.64 [R1+0x4a0], R24 ;  /* 0x0004a01801007387 */ /* 0x000fe80000100a00 */
[----:B------:R-:W-:Y:S04]  /*20b60*/  STL.64 [R1+0x4a8], R26 ;  /* 0x0004a81a01007387 */ /* 0x000fe80000100a00 */
[----:B------:R-:W-:Y:S04]  /*20b70*/  STL.64 [R1+0x660], R12 ;  /* 0x0006600c01007387 */ /* 0x000fe80000100a00 */
[----:B------:R2:W-:Y:S04]  /*20b80*/  STL.64 [R1+0x668], R14 ;  /* 0x0006680e01007387 */ /* 0x0005e80000100a00 */
        /* <DEDUP_REMOVED lines=34> */
[----:B------:R-:W-:-:S03]  /*20db0*/  IMAD.MOV.U32 R215, RZ, RZ, R252 ;  /* 0x000000ffffd77224 */ /* 0x000fc600078e00fc */
[----:B------:R-:W-:Y:S01]  /*20dc0*/  STL.64 [R1+0x17a8], R38 ;  /* 0x0017a82601007387 */ /* 0x000fe20000100a00 */
[-C--:B-1----:R-:W-:Y:S08]  /*20dd0*/  HMMA.1688.F32.TF32 R28, R4, R40.reuse, R60 ;  /* 0x00000028041c723c */ /* 0x082ff0000008103c */
[-C--:B--2---:R-:W-:Y:S08]  /*20de0*/  HMMA.1688.F32.TF32 R12, R172, R40.reuse, R176 ;  /* 0x00000028ac0c723c */ /* 0x084ff000000810b0 */
[-C--:B---3--:R-:W-:Y:S01]  /*20df0*/  HMMA.1688.F32.TF32 R52, R204, R40.reuse, R80 ;  /* 0x00000028cc34723c */ /* 0x088fe20000081050 */
[----:B------:R-:W-:Y:S11]  /*20e00*/  LDSM.16.M88.4 R80, [R159+0x3b000] ;  /* 0x03b000009f50783b */ /* 0x000ff60000000200 */
[----:B------:R-:W-:Y:S04]  /*20e10*/  @!UPT UIADD3 URZ, URZ, URZ, URZ ;  /* 0x0000003f3f3ff290 */ /* 0x000fe8000fffe03f */
[----:B------:R-:W-:Y:S01]  /*20e20*/  MOV R47, R12 ;  /* 0x0000000c002f7202 */ /* 0x000fe20000000f00 */
[----:B------:R-:W-:Y:S02]  /*20e30*/  IMAD.MOV.U32 R42, RZ, RZ, R13 ;  /* 0x000000ffff2a7224 */ /* 0x000fe400078e000d */
[----:B------:R-:W-:Y:S01]  /*20e40*/  IMAD.MOV.U32 R43, RZ, RZ, R14 ;  /* 0x000000ffff2b7224 */ /* 0x000fe200078e000e */
[----:B----4-:R-:W-:Y:S01]  /*20e50*/  HMMA.1688.F32.TF32 R48, R188, R40, R48 ;  /* 0x00000028bc30723c */ /* 0x010fe20000081030 */
[----:B------:R-:W-:-:S07]  /*20e60*/  IMAD.MOV.U32 R252, RZ, RZ, R15 ;  /* 0x000000fffffc7224 */ /* 0x000fce00078e000f */
[-C--:B------:R-:W-:Y:S08]  /*20e70*/  HMMA.1688.F32.TF32 R12, R236, R40.reuse, R228 ;  /* 0x00000028ec0c723c */ /* 0x080ff000000810e4 */
[-C--:B------:R-:W-:Y:S07]  /*20e80*/  HMMA.1688.F32.TF32 R24, R220, R40.reuse, R180 ;  /* 0x00000028dc18723c */ /* 0x080fee00000810b4 */
        /* <DEDUP_REMOVED lines=12> */
[-C--:B------:R-:W-:Y:S01]  /*20f50*/  HMMA.1688.F32.TF32 R248, R172, R44.reuse, R248 ;  /* 0x0000002cacf8723c */ /* 0x080fe200000810f8 */
[----:B------:R-:W-:Y:S07]  /*20f60*/  STL.64 [R1+0x1820], R42 ;  /* 0x0018202a01007387 */ /* 0x000fee0000100a00 */
[-C--:B------:R-:W-:Y:S01]  /*20f70*/  HMMA.1688.F32.TF32 R56, R188, R44.reuse, R164 ;  /* 0x0000002cbc38723c */ /* 0x080fe200000810a4 */
[----:B------:R-:W-:Y:S04]  /*20f80*/  STL.64 [R1+0x430], R24 ;  /* 0x0004301801007387 */ /* 0x000fe80000100a00 */
[----:B------:R-:W-:Y:S03]  /*20f90*/  STL.64 [R1+0x438], R26 ;  /* 0x0004381a01007387 */ /* 0x000fe60000100a00 */
[-C--:B------:R-:W-:Y:S01]  /*20fa0*/  HMMA.1688.F32.TF32 R60, R204, R44.reuse, R160 ;  /* 0x0000002ccc3c723c */ /* 0x080fe200000810a0 */
[----:B------:R-:W-:Y:S04]  /*20fb0*/  STL.64 [R1+0x5a0], R12 ;  /* 0x0005a00c01007387 */ /* 0x000fe80000100a00 */
[----:B------:R1:W-:Y:S03]  /*20fc0*/  STL.64 [R1+0x5a8], R14 ;  /* 0x0005a80e01007387 */ /* 0x0003e60000100a00 */
[-C--:B------:R-:W-:Y:S08]  /*20fd0*/  HMMA.1688.F32.TF32 R64, R220, R44.reuse, R88 ;  /* 0x0000002cdc40723c */ /* 0x080ff00000081058 */
[-C--:B-1----:R-:W-:Y:S01]  /*20fe0*/  HMMA.1688.F32.TF32 R12, R236, R44.reuse, R212 ;  /* 0x0000002cec0c723c */ /* 0x082fe200000810d4 */
[----:B------:R-:W-:Y:S04]  /*20ff0*/  STL.64 [R1+0x1830], R250 ;  /* 0x001830fa01007387 */ /* 0x000fe80000100a00 */
[----:B------:R-:W-:Y:S04]  /*21000*/  STL.64 [R1+0x1828], R248 ;  /* 0x001828f801007387 */ /* 0x000fe80000100a00 */
[----:B------:R-:W-:Y:S01]  /*21010*/  STL.64 [R1+0x1840], R58 ;  /* 0x0018403a01007387 */ /* 0x000fe20000100a00 */
[-C--:B------:R-:W-:Y:S03]  /*21020*/  HMMA.1688.F32.TF32 R28, R4, R44.reuse, R68 ;  /* 0x0000002c041c723c */ /* 0x080fe60000081044 */
[----:B------:R-:W-:Y:S04]  /*21030*/  STL.64 [R1+0x1838], R56 ;  /* 0x0018383801007387 */ /* 0x000fe80000100a00 */
[----:B------:R-:W-:Y:S01]  /*21040*/  STL.64 [R1+0x1850], R62 ;  /* 0x0018503e01007387 */ /* 0x000fe20000100a00 */
[----:B------:R-:W-:Y:S03]  /*21050*/  HMMA.1688.F32.TF32 R24, R8, R44, R72 ;  /* 0x0000002c0818723c */ /* 0x000fe60000081048 */
[----:B------:R-:W-:Y:S04]  /*21060*/  STL.64 [R1+0x1848], R60 ;  /* 0x0018483c01007387 */ /* 0x000fe80000100a00 */
[----:B------:R-:W-:Y:S04]  /*21070*/  STL.64 [R1+0x1860], R66 ;  /* 0x0018604201007387 */ /* 0x000fe80000100a00 */
[----:B------:R-:W-:Y:S04]  /*21080*/  STL.64 [R1+0x1858], R64 ;  /* 0x0018584001007387 */ /* 0x000fe80000100a00 */
[----:B------:R-:W-:Y:S04]  /*21090*/  STL.64 [R1+0xf0], R12 ;  /* 0x0000f00c01007387 */ /* 0x000fe80000100a00 */
[----:B------:R1:W-:Y:S01]  /*210a0*/  STL.64 [R1+0xf8], R14 ;  /* 0x0000f80e01007387 */ /* 0x0003e20000100a00 */
[----:B------:R-:W-:Y:S01]  /*210b0*/  MOV R160, R113 ;  /* 0x0000007100a07202 */ /* 0x000fe20000000f00 */
[----:B------:R-:W-:-:S02]  /*210c0*/  IMAD.MOV.U32 R161, RZ, RZ, R121 ;  /* 0x000000ffffa17224 */ /* 0x000fc400078e0079 */
[----:B------:R-:W-:Y:S01]  /*210d0*/  IMAD.MOV.U32 R162, RZ, RZ, R120 ;  /* 0x000000ffffa27224 */ /* 0x000fe200078e0078 */
[----:B------:R-:W2:Y:S01]  /*210e0*/  LDSM.16.M88.4 R68, [R159+0x38000] ;  /* 0x038000009f44783b */ /* 0x000ea20000000200 */
[----:B------:R-:W-:Y:S02]  /*210f0*/  IMAD.MOV.U32 R163, RZ, RZ, R117 ;  /* 0x000000ffffa37224 */ /* 0x000fe400078e0075 */
[----:B------:R-:W-:Y:S01]  /*21100*/  IMAD.MOV.U32 R215, RZ, RZ, R244 ;  /* 0x000000ffffd77224 */ /* 0x000fe200078e00f4 */
[----:B------:R-:W3:Y:S01]  /*21110*/  LDSM.16.M88.4 R72, [R159+0x39000] ;  /* 0x039000009f48783b */ /* 0x000ee20000000200 */
[----:B-1----:R-:W-:Y:S03]  /*21120*/  HMMA.1688.F32.TF32 R12, R16, R44, R108 ;  /* 0x0000002c100c723c */ /* 0x002fe6000008106c */
[----:B------:R1:W-:Y:S04]  /*21130*/  STL.64 [R1+0x2b0], R28 ;  /* 0x0002b01c01007387 */ /* 0x0003e80000100a00 */
[----:B------:R4:W-:Y:S04]  /*21140*/  STL.64 [R1+0x2b8], R30 ;  /* 0x0002b81e01007387 */ /* 0x0009e80000100a00 */
[----:B------:R-:W-:Y:S04]  /*21150*/  STL.64 [R1+0x3f0], R24 ;  /* 0x0003f01801007387 */ /* 0x000fe80000100a00 */
[----:B------:R-:W-:Y:S08]  /*21160*/  STL.64 [R1+0x3f8], R26 ;  /* 0x0003f81a01007387 */ /* 0x000ff00000100a00 */
[----:B------:R1:W-:Y:S04]  /*21170*/  STL.64 [R1+0x490], R12 ;  /* 0x0004900c01007387 */ /* 0x0003e80000100a00 */
        /* <DEDUP_REMOVED lines=25> */
[----:B------:R-:W4:Y:S01]  /*21310*/  LDL.LU R168, [R1+0x2a0] ;  /* 0x0002a00001a87983 */ /* 0x000f220000300800 */
[----:B--2---:R-:W-:-:S03]  /*21320*/  IMAD.MOV.U32 R169, RZ, RZ, R117 ;  /* 0x000000ffffa97224 */ /* 0x004fc600078e0075 */
[----:B------:R-:W2:Y:S01]  /*21330*/  LDL.LU R117, [R1+0x18b4] ;  /* 0x0018b40001757983 */ /* 0x000ea20000300800 */
[----:B------:R-:W-:Y:S01]  /*21340*/  IMAD.MOV.U32 R200, RZ, RZ, R120 ;  /* 0x000000ffffc87224 */ /* 0x000fe200078e0078 */
[----:B------:R-:W-:Y:S01]  /*21350*/  MOV R201, R121 ;  /* 0x0000007900c97202 */ /* 0x000fe20000000f00 */
[----:B------:R-:W-:Y:S02]  /*21360*/  IMAD.MOV.U32 R202, RZ, RZ, R113 ;  /* 0x000000ffffca7224 */ /* 0x000fe400078e0071 */
[----:B---3--:R-:W-:Y:S02]  /*21370*/  IMAD.MOV.U32 R170, RZ, RZ, R116 ;  /* 0x000000ffffaa7224 */ /* 0x008fe400078e0074 */
        /* <DEDUP_REMOVED lines=8> */
[----:B------:R-:W4:Y:S04]  /*21400*/  LDL.LU R120, [R1+0x18ac] ;  /* 0x0018ac0001787983 */ /* 0x000f280000300800 */
[----:B------:R-:W2:Y:S04]  /*21410*/  LDL.LU R121, [R1+0x18a8] ;  /* 0x0018a80001797983 */ /* 0x000ea80000300800 */
[----:B------:R-:W3:Y:S04]  /*21420*/  LDL.LU R113, [R1+0x18a4] ;  /* 0x0018a40001717983 */ /* 0x000ee80000300800 */
[----:B------:R-:W3:Y:S04]  /*21430*/  LDL.LU R112, [R1+0x18a0] ;  /* 0x0018a00001707983 */ /* 0x000ee80000300800 */
[----:B-1----:R-:W3:Y:S04]  /*21440*/  LDL.LU R28, [R1+0x190] ;  /* 0x00019000011c7983 */ /* 0x002ee80000300800 */
[----:B------:R-:W3:Y:S01]  /*21450*/  LDL.LU R29, [R1+0x194] ;  /* 0x00019400011d7983 */ /* 0x000ee20000300800 */
[----:B----4-:R-:W-:-:S03]  /*21460*/  IMAD.MOV.U32 R30, RZ, RZ, R120 ;  /* 0x000000ffff1e7224 */ /* 0x010fc600078e0078 */
[----:B------:R-:W4:Y:S01]  /*21470*/  LDL.LU R120, [R1+0x189c] ;  /* 0x00189c0001787983 */ /* 0x000f220000300800 */
[----:B--2---:R-:W-:-:S03]  /*21480*/  IMAD.MOV.U32 R31, RZ, RZ, R121 ;  /* 0x000000ffff1f7224 */ /* 0x004fc600078e0079 */
[----:B------:R-:W2:Y:S04]  /*21490*/  LDL.LU R121, [R1+0x1898] ;  /* 0x0018980001797983 */ /* 0x000ea80000300800 */
[----:B------:R-:W2:Y:S04]  /*214a0*/  LDL.LU R240, [R1+0x530] ;  /* 0x0005300001f07983 */ /* 0x000ea80000300800 */
[----:B------:R-:W2:Y:S04]  /*214b0*/  LDL.LU R241, [R1+0x534] ;  /* 0x0005340001f17983 */ /* 0x000ea80000300800 */
[----:B------:R-:W2:Y:S04]  /*214c0*/  LDL.LU R242, [R1+0x538] ;  /* 0x0005380001f27983 */ /* 0x000ea80000300800 */
[----:B------:R-:W2:Y:S01]  /*214d0*/  LDL.LU R243, [R1+0x53c] ;  /* 0x00053c0001f37983 */ /* 0x000ea20000300800 */
[----:B---3--:R-:W-:-:S03]  /*214e0*/  IMAD.MOV.U32 R12, RZ, RZ, R112 ;  /* 0x000000ffff0c7224 */ /* 0x008fc600078e0070 */
[----:B------:R-:W3:Y:S01]  /*214f0*/  LDL.LU R100, [R1+0x720] ;  /* 0x0007200001647983 */ /* 0x000ee20000300800 */
[----:B------:R-:W-:-:S03]  /*21500*/  IMAD.MOV.U32 R13, RZ, RZ, R113 ;  /* 0x000000ffff0d7224 */ /* 0x000fc600078e0071 */
[----:B------:R-:W3:Y:S04]  /*21510*/  LDL.LU R101, [R1+0x724] ;  /* 0x0007240001657983 */ /* 0x000ee80000300800 */
[----:B------:R-:W3:Y:S04]  /*21520*/  LDL.LU R102, [R1+0x728] ;  /* 0x0007280001667983 */ /* 0x000ee80000300800 */
[----:B------:R-:W3:Y:S04]  /*21530*/  LDL.LU R103, [R1+0x72c] ;  /* 0x00072c0001677983 */ /* 0x000ee80000300800 */
[----:B------:R-:W3:Y:S04]  /*21540*/  LDL.LU R112, [R1+0x1894] ;  /* 0x0018940001707983 */ /* 0x000ee80000300800 */
[----:B------:R-:W3:Y:S04]  /*21550*/  LDL.LU R113, [R1+0x1890] ;  /* 0x0018900001717983 */ /* 0x000ee80000300800 */
[----:B------:R-:W3:Y:S04]  /*21560*/  LDL.LU R14, [R1+0x148] ;  /* 0x00014800010e7983 */ /* 0x000ee80000300800 */
[----:B------:R-:W3:Y:S01]  /*21570*/  LDL.LU R15, [R1+0x14c] ;  /* 0x00014c00010f7983 */ /* 0x000ee20000300800 */
[----:B----4-:R-:W-:Y:S01]  /*21580*/  MOV R25, R120 ;  /* 0x0000007800197202 */ /* 0x010fe20000000f00 */
[----:B--2---:R-:W-:-:S02]  /*21590*/  IMAD.MOV.U32 R24, RZ, RZ, R121 ;  /* 0x000000ffff187224 */ /* 0x004fc400078e0079 */
[----:B------:R-:W2:Y:S04]  /*215a0*/  LDL.LU R121, [R1+0x188c] ;  /* 0x00188c0001797983 */ /* 0x000ea80000300800 */
[----:B------:R-:W2:Y:S01]  /*215b0*/  LDL.LU R120, [R1+0x1888] ;  /* 0x0018880001787983 */ /* 0x000ea20000300800 */
[----:B---3--:R-:W-:-:S03]  /*215c0*/  IMAD.MOV.U32 R26, RZ, RZ, R112 ;  /* 0x000000ffff1a7224 */ /* 0x008fc600078e0070 */
[----:B------:R-:W3:Y:S01]  /*215d0*/  LDL.LU R112, [R1+0x1884] ;  /* 0x0018840001707983 */ /* 0x000ee20000300800 */
[----:B------:R-:W-:-:S03]  /*215e0*/  IMAD.MOV.U32 R27, RZ, RZ, R113 ;  /* 0x000000ffff1b7224 */ /* 0x000fc600078e0071 */
[----:B------:R-:W4:Y:S04]  /*215f0*/  LDL.LU R113, [R1+0x1880] ;  /* 0x0018800001717983 */ /* 0x000f280000300800 */
[----:B------:R-:W2:Y:S01]  /*21600*/  LDL.LU R84, [R1+0x6e0] ;  /* 0x0006e00001547983 */ /* 0x000ea20000300800 */
[----:B------:R-:W-:-:S03]  /*21610*/  IMAD.MOV.U32 R214, RZ, RZ, R245 ;  /* 0x000000ffffd67224 */ /* 0x000fc600078e00f5 */
[----:B------:R-:W2:Y:S01]  /*21620*/  LDL.LU R85, [R1+0x6e4] ;  /* 0x0006e40001557983 */ /* 0x000ea20000300800 */
[----:B------:R-:W-:-:S03]  /*21630*/  IMAD.MOV.U32 R213, RZ, RZ, R246 ;  /* 0x000000ffffd57224 */ /* 0x000fc600078e00f6 */
[----:B------:R-:W2:Y:S01]  /*21640*/  LDL.LU R86, [R1+0x6e8] ;  /* 0x0006e80001567983 */ /* 0x000ea20000300800 */
[----:B------:R-:W-:-:S03]  /*21650*/  IMAD.MOV.U32 R212, RZ, RZ, R247 ;  /* 0x000000ffffd47224 */ /* 0x000fc600078e00f7 */
[----:B------:R-:W2:Y:S04]  /*21660*/  LDL.LU R87, [R1+0x6ec] ;  /* 0x0006ec0001577983 */ /* 0x000ea80000300800 */
[----:B------:R-:W2:Y:S04]  /*21670*/  LDL.LU R244, [R1+0x790] ;  /* 0x0007900001f47983 */ /* 0x000ea80000300800 */
[----:B------:R-:W2:Y:S04]  /*21680*/  LDL.LU R245, [R1+0x794] ;  /* 0x0007940001f57983 */ /* 0x000ea80000300800 */
[----:B------:R-:W2:Y:S04]  /*21690*/  LDL.LU R246, [R1+0x798] ;  /* 0x0007980001f67983 */ /* 0x000ea80000300800 */
[----:B------:R-:W2:Y:S04]  /*216a0*/  LDL.LU R247, [R1+0x79c] ;  /* 0x00079c0001f77983 */ /* 0x000ea80000300800 */
[----:B------:R-:W2:Y:S04]  /*216b0*/  LDL.LU R88, [R1+0x5f0] ;  /* 0x0005f00001587983 */ /* 0x000ea80000300800 */
[----:B------:R-:W2:Y:S01]  /*216c0*/  LDL.LU R89, [R1+0x5f4] ;  /* 0x0005f40001597983 */ /* 0x000ea20000300800 */
[----:B---3--:R-:W-:-:S02]  /*216d0*/  IMAD.MOV.U32 R91, RZ, RZ, R112 ;  /* 0x000000ffff5b7224 */ /* 0x008fc400078e0070 */
[----:B----4-:R-:W-:Y:S02]  /*216e0*/  IMAD.MOV.U32 R90, RZ, RZ, R113 ;  /* 0x000000ffff5a7224 */ /* 0x010fe400078e0071 */
[----:B------:R-:W3:Y:S04]  /*216f0*/  LDL.LU R113, [R1+0x187c] ;  /* 0x00187c0001717983 */ /* 0x000ee80000300800 */
[----:B------:R-:W3:Y:S04]  /*21700*/  LDL.LU R112, [R1+0x1878] ;  /* 0x0018780001707983 */ /* 0x000ee80000300800 */
[----:B------:R-:W4:Y:S04]  /*21710*/  LDL.LU R32, [R1+0x810] ;  /* 0x0008100001207983 */ /* 0x000f280000300800 */
[----:B------:R-:W4:Y:S04]  /*21720*/  LDL.LU R33, [R1+0x814] ;  /* 0x0008140001217983 */ /* 0x000f280000300800 */
[----:B------:R-:W4:Y:S04]  /*21730*/  LDL.LU R34, [R1+0x818] ;  /* 0x0008180001227983 */ /* 0x000f280000300800 */
[----:B------:R-:W4:Y:S04]  /*21740*/  LDL.LU R35, [R1+0x81c] ;  /* 0x00081c0001237983 */ /* 0x000f280000300800 */
[----:B------:R-:W2:Y:S04]  /*21750*/  LDL.LU R132, [R1+0x650] ;  /* 0x0006500001847983 */ /* 0x000ea80000300800 */
[----:B------:R-:W2:Y:S04]  /*21760*/  LDL.LU R133, [R1+0x654] ;  /* 0x0006540001857983 */ /* 0x000ea80000300800 */
[----:B------:R-:W2:Y:S04]  /*21770*/  LDL.LU R134, [R1+0x658] ;  /* 0x0006580001867983 */ /* 0x000ea80000300800 */
[----:B------:R-:W2:Y:S04]  /*21780*/  LDL.LU R135, [R1+0x65c] ;  /* 0x00065c0001877983 */ /* 0x000ea80000300800 */
[----:B------:R-:W3:Y:S04]  /*21790*/  LDL.LU R114, [R1+0x828] ;  /* 0x0008280001727983 */ /* 0x000ee80000300800 */
[----:B------:R-:W3:Y:S04]  /*217a0*/  LDL.LU R115, [R1+0x82c] ;  /* 0x00082c0001737983 */ /* 0x000ee80000300800 */
        /* <DEDUP_REMOVED lines=9> */
[----:B------:R-:W3:Y:S01]  /*21840*/  LDL.LU R179, [R1+0x6fc] ;  /* 0x0006fc0001b37983 */ /* 0x000ee20000300800 */
[-C--:B------:R-:W-:Y:S08]  /*21850*/  HMMA.1688.F32.TF32 R12, R236, R68.reuse, R12 ;  /* 0x00000044ec0c723c */ /* 0x080ff0000008100c */
[-C--:B------:R-:W-:Y:S08]  /*21860*/  HMMA.1688.F32.TF32 R92, R220, R68.reuse, R24 ;  /* 0x00000044dc5c723c */ /* 0x080ff00000081018 */
[-C--:B------:R-:W-:Y:S07]  /*21870*/  HMMA.1688.F32.TF32 R24, R8, R68.reuse, R216 ;  /* 0x000000440818723c */ /* 0x080fee00000810d8 */
[----:B------:R-:W-:Y:S04]  /*21880*/  STL.64 [R1+0xd0], R12 ;  /* 0x0000d00c01007387 */ /* 0x000fe80000100a00 */
[----:B------:R1:W-:Y:S02]  /*21890*/  STL.64 [R1+0xd8], R14 ;  /* 0x0000d80e01007387 */ /* 0x0003e40000100a00 */
[----:B-1----:R-:W-:Y:S08]  /*218a0*/  HMMA.1688.F32.TF32 R12, R16, R68, R96 ;  /* 0x00000044100c723c */ /* 0x002ff00000081060 */
[----:B------:R-:W-:Y:S08]  /*218b0*/  HMMA.1688.F32.TF32 R108, R220, R72, R240 ;  /* 0x00000048dc6c723c */ /* 0x000ff000000810f0 */
[----:B------:R-:W-:Y:S08]  /*218c0*/  HMMA.1688.F32.TF32 R128, R172, R80, R136 ;  /* 0x00000050ac80723c */ /* 0x000ff00000081088 */
[----:B--2---:R-:W-:Y:S11]  /*218d0*/  HMMA.1688.F32.TF32 R36, R4, R68, R232 ;  /* 0x000000440424723c */ /* 0x004ff600000810e8 */
[----:B------:R-:W-:Y:S11]  /*218e0*/  @!UPT UIADD3 URZ, URZ, URZ, URZ ;  /* 0x0000003f3f3ff290 */ /* 0x000ff6000fffe03f */
[----:B------:R-:W-:Y:S01]  /*218f0*/  @!UPT UIADD3 URZ, URZ, URZ, URZ ;  /* 0x0000003f3f3ff290 */ /* 0x000fe2000fffe03f */
[----:B------:R-:W-:Y:S04]  /*21900*/  STL.64 [R1+0x220], R36 ;  /* 0x0002202401007387 */ /* 0x000fe80000100a00 */
[----:B------:R-:W-:Y:S04]  /*21910*/  STL.64 [R1+0x228], R38 ;  /* 0x0002282601007387 */ /* 0x000fe80000100a00 */
[----:B------:R-:W-:Y:S04]  /*21920*/  STL.64 [R1+0x370], R24 ;  /* 0x0003701801007387 */ /* 0x000fe80000100a00 */
[----:B------:R-:W-:Y:S04]  /*21930*/  STL.64 [R1+0x378], R26 ;  /* 0x0003781a01007387 */ /* 0x000fe80000100a00 */
[----:B------:R-:W-:Y:S04]  /*21940*/  STL.64 [R1+0x480], R12 ;  /* 0x0004800c01007387 */ /* 0x000fe80000100a00 */
[----:B------:R1:W-:Y:S02]  /*21950*/  STL.64 [R1+0x488], R14 ;  /* 0x0004880e01007387 */ /* 0x0003e40000100a00 */
[-C--:B-1----:R-:W-:Y:S08]  /*21960*/  HMMA.1688.F32.TF32 R12, R236, R72.reuse, R28 ;  /* 0x00000048ec0c723c */ /* 0x082ff0000008101c */
[-C--:B------:R-:W-:Y:S08]  /*21970*/  HMMA.1688.F32.TF32 R28, R4, R72.reuse, R200 ;  /* 0x00000048041c723c */ /* 0x080ff000000810c8 */
[-C--:B------:R-:W-:Y:S07]  /*21980*/  HMMA.1688.F32.TF32 R24, R8, R72.reuse, R224 ;  /* 0x000000480818723c */ /* 0x080fee00000810e0 */
[----:B------:R-:W-:Y:S04]  /*21990*/  STL.64 [R1+0x60], R12 ;  /* 0x0000600c01007387 */ /* 0x000fe80000100a00 */
[----:B------:R1:W-:Y:S02]  /*219a0*/  STL.64 [R1+0x68], R14 ;  /* 0x0000680e01007387 */ /* 0x0003e40000100a00 */
[----:B-1----:R-:W-:Y:S02]  /*219b0*/  HMMA.1688.F32.TF32 R12, R16, R72, R124 ;  /* 0x00000048100c723c */ /* 0x002fe4000008107c */
[----:B------:R-:W-:Y:S04]  /*219c0*/  STL.64 [R1+0x1c0], R28 ;  /* 0x0001c01c01007387 */ /* 0x000fe80000100a00 */
[----:B------:R-:W-:Y:S04]  /*219d0*/  STL.64 [R1+0x1c8], R30 ;  /* 0x0001c81e01007387 */ /* 0x000fe80000100a00 */
[----:B------:R-:W-:Y:S04]  /*219e0*/  STL.64 [R1+0x330], R24 ;  /* 0x0003301801007387 */ /* 0x000fe80000100a00 */
[----:B------:R-:W-:Y:S09]  /*219f0*/  STL.64 [R1+0x338], R26 ;  /* 0x0003381a01007387 */ /* 0x000ff20000100a00 */
        /* <DEDUP_REMOVED lines=21> */
[----:B------:R-:W-:Y:S02]  /*21b50*/  STL.64 [R1+0x158], R30 ;  /* 0x0001581e01007387 */ /* 0x000fe40000100a00 */
[----:B----4-:R-:W-:Y:S02]  /*21b60*/  HMMA.1688.F32.TF32 R96, R172, R72, R32 ;  /* 0x00000048ac60723c */ /* 0x010fe40000081020 */
[----:B------:R-:W2:Y:S04]  /*21b70*/  LDL.LU R32, [R1+0x5d0] ;  /* 0x0005d00001207983 */ /* 0x000ea80000300800 */
[----:B------:R1:W-:Y:S04]  /*21b80*/  STL.64 [R1+0x290], R24 ;  /* 0x0002901801007387 */ /* 0x0003e80000100a00 */
[----:B------:R4:W-:Y:S01]  /*21b90*/  STL.64 [R1+0x298], R26 ;  /* 0x0002981a01007387 */ /* 0x0009e20000100a00 */
[-C--:B------:R-:W-:Y:S03]  /*21ba0*/  HMMA.1688.F32.TF32 R140, R220, R80.reuse, R180 ;  /* 0x00000050dc8c723c */ /* 0x080fe600000810b4 */
[----:B------:R-:W-:Y:S04]  /*21bb0*/  LDSM.16.M88.4 R148, [R159+0x3d000] ;  /* 0x03d000009f94783b */ /* 0x000fe80000000200 */
[----:B------:R1:W-:Y:S04]  /*21bc0*/  STL.64 [R1+0x3a0], R12 ;  /* 0x0003a00c01007387 */ /* 0x0003e80000100a00 */
[----:B------:R1:W-:Y:S04]  /*21bd0*/  STL.64 [R1+0x3a8], R14 ;  /* 0x0003a80e01007387 */ /* 0x0003e80000100a00 */
        /* <DEDUP_REMOVED lines=62> */
[----:B------:R-:W3:Y:S01]  /*21fc0*/  LDL.LU R162, [R1+0x8e8] ;  /* 0x0008e80001a27983 */ /* 0x000ee20000300800 */
[----:B------:R-:W-:Y:S03]  /*21fd0*/  HMMA.1688.F32.TF32 R104, R204, R72, R132 ;  /* 0x00000048cc68723c */ /* 0x000fe60000081084 */
[----:B------:R-:W3:Y:S04]  /*21fe0*/  LDL.LU R163, [R1+0x8ec] ;  /* 0x0008ec0001a37983 */ /* 0x000ee80000300800 */
[----:B------:R-:W3:Y:S01]  /*21ff0*/  LDL.LU R168, [R1+0x8c0] ;  /* 0x0008c00001a87983 */ /* 0x000ee20000300800 */
[----:B------:R-:W-:Y:S03]  /*22000*/  HMMA.1688.F32.TF32 R132, R188, R80, R184 ;  /* 0x00000050bc84723c */ /* 0x000fe600000810b8 */
        /* <DEDUP_REMOVED lines=17> */
[----:B----4-:R-:W4:Y:S04]  /*22120*/  LDL.LU R26, [R1+0x698] ;  /* 0x00069800011a7983 */ /* 0x010f280000300800 */
[----:B------:R-:W4:Y:S04]  /*22130*/  LDL.LU R27, [R1+0x69c] ;  /* 0x00069c00011b7983 */ /* 0x000f280000300800 */
[----:B------:R-:W4:Y:S04]  /*22140*/  LDL.LU R12, [R1+0x5e0] ;  /* 0x0005e000010c7983 */ /* 0x000f280000300800 */
[----:B------:R-:W4:Y:S04]  /*22150*/  LDL.LU R13, [R1+0x5e4] ;  /* 0x0005e400010d7983 */ /* 0x000f280000300800 */
[----:B------:R-:W4:Y:S04]  /*22160*/  LDL.LU R14, [R1+0x5e8] ;  /* 0x0005e800010e7983 */ /* 0x000f280000300800 */
[----:B------:R-:W4:Y:S04]  /*22170*/  LDL.LU R15, [R1+0x5ec] ;  /* 0x0005ec00010f7983 */ /* 0x000f280000300800 */
[----:B------:R-:W4:Y:S04]  /*22180*/  LDL.LU R28, [R1+0x520] ;  /* 0x00052000011c7983 */ /* 0x000f280000300800 */
[----:B------:R-:W4:Y:S01]  /*22190*/  LDL.LU R29, [R1+0x524] ;  /* 0x00052400011d7983 */ /* 0x000f220000300800 */
[----:B------:R-:W-:Y:S01]  /*221a0*/  HMMA.1688.F32.TF32 R124, R220, R76, R152 ;  /* 0x0000004cdc7c723c */ /* 0x000fe20000081098 */
[----:B------:R-:W-:-:S02]  /*221b0*/  IMAD.MOV.U32 R30, RZ, RZ, R145 ;  /* 0x000000ffff1e7224 */ /* 0x000fc400078e0091 */
[----:B------:R-:W-:Y:S01]  /*221c0*/  LDSM.16.M88.4 R152, [R159+0x3e000] ;  /* 0x03e000009f98783b */ /* 0x000fe20000000200 */
[----:B------:R-:W-:-:S03]  /*221d0*/  IMAD.MOV.U32 R31, RZ, RZ, R144 ;  /* 0x000000ffff1f7224 */ /* 0x000fc600078e0090 */
[----:B------:R-:W2:Y:S04]  /*221e0*/  LDSM.16.M88.4 R144, [R159+0x3c000] ;  /* 0x03c000009f90783b */ /* 0x000ea80000000200 */
[----:B------:R-:W1:Y:S01]  /*221f0*/  LDSM.16.M88.4 R156, [R159+0x3f000] ;  /* 0x03f000009f9c783b */ /* 0x000e620000000200 */
[C---:B------:R-:W-:Y:S08]  /*22200*/  HMMA.1688.F32.TF32 R88, R204.reuse, R68, R88 ;  /* 0x00000044cc58723c */ /* 0x040ff00000081058 */
[----:B------:R-:W-:Y:S08]  /*22210*/  HMMA.1688.F32.TF32 R120, R204, R76, R120 ;  /* 0x0000004ccc78723c */ /* 0x000ff00000081078 */
[C---:B------:R-:W-:Y:S08]  /*22220*/  HMMA.1688.F32.TF32 R244, R172.reuse, R68, R244 ;  /* 0x00000044acf4723c */ /* 0x040ff000000810f4 */
[----:B------:R-:W-:Y:S08]  /*22230*/  HMMA.1688.F32.TF32 R112, R172, R76, R112 ;  /* 0x0000004cac70723c */ /* 0x000ff00000081070 */
[----:B--2---:R-:W-:Y:S08]  /*22240*/  HMMA.1688.F32.TF32 R208, R220, R144, R40 ;  /* 0x00000090dcd0723c */ /* 0x004ff00000081028 */
[C---:B------:R-:W-:Y:S08]  /*22250*/  HMMA.1688.F32.TF32 R84, R188.reuse, R68, R84 ;  /* 0x00000044bc54723c */ /* 0x040ff00000081054 */
[----:B------:R-:W-:Y:S08]  /*22260*/  HMMA.1688.F32.TF32 R100, R188, R72, R100 ;  /* 0x00000048bc64723c */ /* 0x000ff00000081064 */
[C---:B------:R-:W-:Y:S08]  /*22270*/  HMMA.1688.F32.TF32 R196, R204.reuse, R148, R196 ;  /* 0x00000094ccc4723c */ /* 0x040ff000000810c4 */
[----:B------:R-:W-:Y:S08]  /*22280*/  HMMA.1688.F32.TF32 R192, R204, R144, R192 ;  /* 0x00000090ccc0723c */ /* 0x000ff000000810c0 */
[C---:B------:R-:W-:Y:S08]  /*22290*/  HMMA.1688.F32.TF32 R116, R188.reuse, R76, R116 ;  /* 0x0000004cbc74723c */ /* 0x040ff00000081074 */
[C---:B---3--:R-:W-:Y:S08]  /*222a0*/  HMMA.1688.F32.TF32 R180, R188.reuse, R148, R180 ;  /* 0x00000094bcb4723c */ /* 0x048ff000000810b4 */
[----:B------:R-:W-:Y:S08]  /*222b0*/  HMMA.1688.F32.TF32 R176, R188, R144, R176 ;  /* 0x00000090bcb0723c */ /* 0x000ff000000810b0 */
[C---:B------:R-:W-:Y:S08]  /*222c0*/  HMMA.1688.F32.TF32 R164, R172.reuse, R148, R164 ;  /* 0x00000094aca4723c */ /* 0x040ff000000810a4 */
[----:B------:R-:W-:Y:S08]  /*222d0*/  HMMA.1688.F32.TF32 R160, R172, R144, R160 ;  /* 0x00000090aca0723c */ /* 0x000ff000000810a0 */
[----:B------:R-:W-:Y:S08]  /*222e0*/  HMMA.1688.F32.TF32 R216, R220, R152, R228 ;  /* 0x00000098dcd8723c */ /* 0x000ff000000810e4 */
[C---:B------:R-:W-:Y:S08]  /*222f0*/  HMMA.1688.F32.TF32 R228, R236.reuse, R148, R36 ;  /* 0x00000094ece4723c */ /* 0x040ff00000081024 */
[----:B----4-:R-:W-:Y:S08]  /*22300*/  HMMA.1688.F32.TF32 R232, R236, R152, R24 ;  /* 0x00000098ece8723c */ /* 0x010ff00000081018 */
[C---:B------:R-:W-:Y:S08]  /*22310*/  HMMA.1688.F32.TF32 R24, R4.reuse, R148, R32 ;  /* 0x000000940418723c */ /* 0x040ff00000081020 */
[C---:B------:R-:W-:Y:S08]  /*22320*/  HMMA.1688.F32.TF32 R36, R4.reuse, R144, R12 ;  /* 0x000000900424723c */ /* 0x040ff0000008100c */
[-C--:B------:R-:W-:Y:S01]  /*22330*/  HMMA.1688.F32.TF32 R12, R4, R152.reuse, R28 ;  /* 0x00000098040c723c */ /* 0x080fe2000008101c */
[----:B------:R-:W-:Y:S11]  /*22340*/  IMAD.MOV.U32 R35, RZ, RZ, R21 ;  /* 0x000000ffff237224 */ /* 0x000ff600078e0015 */
[----:B------:R-:W-:Y:S03]  /*22350*/  @!UPT UIADD3 URZ, URZ, URZ, URZ ;  /* 0x0000003f3f3ff290 */ /* 0x000fe6000fffe03f */
[----:B------:R-:W-:Y:S04]  /*22360*/  STL.64 [R1+0xa0], R36 ;  /* 0x0000a02401007387 */ /* 0x000fe80000100a00 */
[----:B------:R-:W-:Y:S04]  /*22370*/  STL.64 [R1+0xa8], R38 ;  /* 0x0000a82601007387 */ /* 0x000fe80000100a00 */
[----:B------:R-:W2:Y:S04]  /*22380*/  LDL.LU R32, [R1+0x120] ;  /* 0x0001200001207983 */ /* 0x000ea80000300800 */
[----:B------:R-:W-:Y:S04]  /*22390*/  STL.64 [R1+0x90], R24 ;  /* 0x0000901801007387 */ /* 0x000fe80000100a00 */
[----:B------:R-:W-:Y:S04]  /*223a0*/  STL.64 [R1+0x98], R26 ;  /* 0x0000981a01007387 */ /* 0x000fe80000100a00 */
[----:B------:R3:W-:Y:S04]  /*223b0*/  STL.64 [R1+0x80], R12 ;  /* 0x0000800c01007387 */ /* 0x0007e80000100a00 */
[----:B------:R4:W-:Y:S04]  /*223c0*/  STL.64 [R1+0x88], R14 ;  /* 0x0000880e01007387 */ /* 0x0009e80000100a00 */
        /* <DEDUP_REMOVED lines=8> */
[----:B-1----:R-:W-:Y:S03]  /*22450*/  HMMA.1688.F32.TF32 R204, R204, R156, R248 ;  /* 0x0000009ccccc723c */ /* 0x002fe600000810f8 */
        /* <DEDUP_REMOVED lines=11> */
[----:B------:R-:W-:Y:S03]  /*22510*/  HMMA.1688.F32.TF32 R172, R172, R156, R60 ;  /* 0x0000009cacac723c */ /* 0x000fe6000008103c */
[----:B------:R-:W2:Y:S04]  /*22520*/  LDL.LU R67, [R1+0x4fc] ;  /* 0x0004fc0001437983 */ /* 0x000ea80000300800 */
[----:B------:R-:W2:Y:S01]  /*22530*/  LDL.LU R60, [R1+0x1b0] ;  /* 0x0001b000013c7983 */ /* 0x000ea20000300800 */
[C---:B------:R-:W-:Y:S03]  /*22540*/  HMMA.1688.F32.TF32 R184, R188.reuse, R152, R184 ;  /* 0x00000098bcb8723c */ /* 0x040fe600000810b8 */
[----:B------:R-:W2:Y:S04]  /*22550*/  LDL.LU R61, [R1+0x1b4] ;  /* 0x0001b400013d7983 */ /* 0x000ea80000300800 */
[----:B------:R-:W2:Y:S01]  /*22560*/  LDL.LU R62, [R1+0x1b8] ;  /* 0x0001b800013e7983 */ /* 0x000ea20000300800 */
[----:B------:R-:W-:Y:S03]  /*22570*/  HMMA.1688.F32.TF32 R188, R188, R156, R56 ;  /* 0x0000009cbcbc723c */ /* 0x000fe60000081038 */
[----:B------:R-:W2:Y:S04]  /*22580*/  LDL.LU R63, [R1+0x1bc] ;  /* 0x0001bc00013f7983 */ /* 0x000ea80000300800 */
[----:B------:R-:W2:Y:S04]  /*22590*/  LDL.LU R56, [R1+0x4e0] ;  /* 0x0004e00001387983 */ /* 0x000ea80000300800 */
[----:B------:R-:W2:Y:S04]  /*225a0*/  LDL.LU R57, [R1+0x4e4] ;  /* 0x0004e40001397983 */ /* 0x000ea80000300800 */
[----:B------:R-:W2:Y:S04]  /*225b0*/  LDL.LU R58, [R1+0x4e8] ;  /* 0x0004e800013a7983 */ /* 0x000ea80000300800 */
[----:B------:R-:W2:Y:S01]  /*225c0*/  LDL.LU R59, [R1+0x4ec] ;  /* 0x0004ec00013b7983 */ /* 0x000ea20000300800 */
[C---:B------:R-:W-:Y:S08]  /*225d0*/  HMMA.1688.F32.TF32 R212, R220.reuse, R148, R212 ;  /* 0x00000094dcd4723c */ /* 0x040ff000000810d4 */
[----:B------:R-:W-:Y:S01]  /*225e0*/  HMMA.1688.F32.TF32 R220, R220, R156, R52 ;  /* 0x0000009cdcdc723c */ /* 0x000fe20000081034 */
[----:B------:R-:W2:Y:S04]  /*225f0*/  LDL.LU R52, [R1+0x2f0] ;  /* 0x0002f00001347983 */ /* 0x000ea80000300800 */
[----:B------:R-:W2:Y:S04]  /*22600*/  LDL.LU R53, [R1+0x2f4] ;  /* 0x0002f40001357983 */ /* 0x000ea80000300800 */
[----:B------:R-:W2:Y:S04]  /*22610*/  LDL.LU R54, [R1+0x2f8] ;  /* 0x0002f80001367983 */ /* 0x000ea80000300800 */
[----:B------:R-:W2:Y:S01]  /*22620*/  LDL.LU R55, [R1+0x2fc] ;  /* 0x0002fc0001377983 */ /* 0x000ea20000300800 */
[----:B------:R-:W-:Y:S03]  /*22630*/  HMMA.1688.F32.TF32 R224, R236, R144, R48 ;  /* 0x00000090ece0723c */ /* 0x000fe60000081030 */
[----:B---3--:R-:W3:Y:S04]  /*22640*/  LDL.LU R12, [R1+0x2e0] ;  /* 0x0002e000010c7983 */ /* 0x008ee80000300800 */
[----:B------:R-:W3:Y:S04]  /*22650*/  LDL.LU R13, [R1+0x2e4] ;  /* 0x0002e400010d7983 */ /* 0x000ee80000300800 */
[----:B----4-:R-:W3:Y:S04]  /*22660*/  LDL.LU R14, [R1+0x2e8] ;  /* 0x0002e800010e7983 */ /* 0x010ee80000300800 */
        /* <DEDUP_REMOVED lines=17> */
[----:B--2---:R-:W-:Y:S08]  /*22780*/  HMMA.1688.F32.TF32 R248, R8, R152, R248 ;  /* 0x0000009808f8723c */ /* 0x004ff000000810f8 */
[----:B------:R-:W-:Y:S01]  /*22790*/  HMMA.1688.F32.TF32 R4, R4, R156, R64 ;  /* 0x0000009c0404723c */ /* 0x000fe20000081040 */
[----:B------:R-:W2:Y:S04]  /*227a0*/  LDL.LU.64 R66, [R1+0x1860] ;  /* 0x0018600001427983 */ /* 0x000ea80000300a00 */
[----:B------:R-:W2:Y:S03]  /*227b0*/  LDL.LU.64 R64, [R1+0x1858] ;  /* 0x0018580001407983 */ /* 0x000ea60000300a00 */
[C---:B------:R-:W-:Y:S08]  /*227c0*/  HMMA.1688.F32.TF32 R60, R8.reuse, R144, R60 ;  /* 0x00000090083c723c */ /* 0x040ff0000008103c */
[C---:B------:R-:W-:Y:S07]  /*227d0*/  HMMA.1688.F32.TF32 R56, R8.reuse, R148, R56 ;  /* 0x000000940838723c */ /* 0x040fee0000081038 */
[----:B------:R1:W-:Y:S04]  /*227e0*/  STL.64 [R1+0x70], R4 ;  /* 0x0000700401007387 */ /* 0x0003e80000100a00 */
[----:B------:R1:W-:Y:S04]  /*227f0*/  STL.64 [R1+0x78], R6 ;  /* 0x0000780601007387 */ /* 0x0003e80000100a00 */
[----:B-1----:R-:W2:Y:S04]  /*22800*/  LDL.LU R4, [R1+0x260] ;  /* 0x0002600001047983 */ /* 0x002ea80000300800 */
[----:B------:R-:W2:Y:S04]  /*22810*/  LDL.LU R5, [R1+0x264] ;  /* 0x0002640001057983 */ /* 0x000ea80000300800 */
[----:B------:R-:W2:Y:S04]  /*22820*/  LDL.LU R6, [R1+0x268] ;  /* 0x0002680001067983 */ /* 0x000ea80000300800 */
[----:B------:R-:W2:Y:S04]  /*22830*/  LDL.LU R7, [R1+0x26c] ;  /* 0x00026c0001077983 */ /* 0x000ea80000300800 */
[----:B------:R-:W-:Y:S04]  /*22840*/  STL.64 [R1+0x1b0], R60 ;  /* 0x0001b03c01007387 */ /* 0x000fe80000100a00 */
[----:B------:R1:W-:Y:S01]  /*22850*/  STL.64 [R1+0x1b8], R62 ;  /* 0x0001b83e01007387 */ /* 0x0003e20000100a00 */
[----:B------:R-:W-:Y:S03]  /*22860*/  HMMA.1688.F32.TF32 R8, R8, R156, R40 ;  /* 0x0000009c0808723c */ /* 0x000fe60000081028 */
        /* <DEDUP_REMOVED lines=10> */
[----:B------:R-:W2:Y:S01]  /*22910*/  LDL.LU.64 R42, [R1+0x1820] ;  /* 0x00182000012a7983 */ /* 0x000ea20000300a00 */
[C---:B------:R-:W-:Y:S08]  /*22920*/  HMMA.1688.F32.TF32 R52, R16.reuse, R144, R52 ;  /* 0x000000901034723c */ /* 0x040ff00000081034 */
[C---:B---3--:R-:W-:Y:S08]  /*22930*/  HMMA.1688.F32.TF32 R12, R16.reuse, R148, R12 ;  /* 0x00000094100c723c */ /* 0x048ff0000008100c */
[----:B------:R-:W-:Y:S01]  /*22940*/  HMMA.1688.F32.TF32 R20, R16, R152, R20 ;  /* 0x000000981014723c */ /* 0x000fe20000081014 */
[----:B------:R1:W-:Y:S04]  /*22950*/  STL.64 [R1+0x180], R8 ;  /* 0x0001800801007387 */ /* 0x0003e80000100a00 */
[----:B------:R3:W-:Y:S01]  /*22960*/  STL.64 [R1+0x188], R10 ;  /* 0x0001880a01007387 */ /* 0x0007e20000100a00 */
[----:B-1----:R-:W-:-:S03]  /*22970*/  IMAD.MOV.U32 R8, RZ, RZ, R47 ;  /* 0x000000ffff087224 */ /* 0x002fc600078e002f */
[----:B------:R-:W4:Y:S01]  /*22980*/  LDL.LU R47, [R1+0x1818] ;  /* 0x00181800012f7983 */ /* 0x000f220000300800 */
[----:B--2---:R-:W-:-:S03]  /*22990*/  IMAD.MOV.U32 R9, RZ, RZ, R42 ;  /* 0x000000ffff097224 */ /* 0x004fc600078e002a */
[----:B------:R-:W2:Y:S01]  /*229a0*/  LDL.LU R42, [R1+0x1814] ;  /* 0x00181400012a7983 */ /* 0x000ea20000300800 */
[----:B---3--:R-:W-:-:S03]  /*229b0*/  IMAD.MOV.U32 R10, RZ, RZ, R43 ;  /* 0x000000ffff0a7224 */ /* 0x008fc600078e002b */
[----:B------:R-:W2:Y:S04]  /*229c0*/  LDL.LU R43, [R1+0x1810] ;  /* 0x00181000012b7983 */ /* 0x000ea80000300800 */
[----:B------:R-:W-:Y:S04]  /*229d0*/  STL.64 [R1+0x2f0], R52 ;  /* 0x0002f03401007387 */ /* 0x000fe80000100a00 */
[----:B------:R1:W-:Y:S04]  /*229e0*/  STL.64 [R1+0x2f8], R54 ;  /* 0x0002f83601007387 */ /* 0x0003e80000100a00 */
[----:B-1----:R-:W3:Y:S04]  /*229f0*/  LDL.LU.64 R54, [R1+0x1808] ;  /* 0x0018080001367983 */ /* 0x002ee80000300a00 */
[----:B------:R-:W3:Y:S04]  /*22a00*/  LDL.LU.64 R52, [R1+0x1800] ;  /* 0x0018000001347983 */ /* 0x000ee80000300a00 */
[----:B------:R-:W-:Y:S04]  /*22a10*/  STL.64 [R1+0x2e0], R12 ;  /* 0x0002e00c01007387 */ /* 0x000fe80000100a00 */
[----:B------:R1:W-:Y:S04]  /*22a20*/  STL.64 [R1+0x2e8], R14 ;  /* 0x0002e80e01007387 */ /* 0x0003e80000100a00 */
[----:B-1----:R-:W4:Y:S04]  /*22a30*/  LDL.LU.64 R14, [R1+0x17f8] ;  /* 0x0017f800010e7983 */ /* 0x002f280000300a00 */
[----:B------:R-:W2:Y:S04]  /*22a40*/  LDL.LU.64 R12, [R1+0x17f0] ;  /* 0x0017f000010c7983 */ /* 0x000ea80000300a00 */
[----:B------:R-:W-:Y:S04]  /*22a50*/  STL.64 [R1+0x2d0], R20 ;  /* 0x0002d01401007387 */ /* 0x000fe80000100a00 */
[----:B------:R1:W-:Y:S04]  /*22a60*/  STL.64 [R1+0x2d8], R22 ;  /* 0x0002d81601007387 */ /* 0x0003e80000100a00 */
[----:B-1----:R-:W3:Y:S04]  /*22a70*/  LDL.LU.64 R22, [R1+0x17e8] ;  /* 0x0017e80001167983 */ /* 0x002ee80000300a00 */
[----:B------:R-:W3:Y:S01]  /*22a80*/  LDL.LU R20, [R1+0x17e0] ;  /* 0x0017e00001147983 */ /* 0x000ee20000300800 */
[-C--:B------:R-:W-:Y:S03]  /*22a90*/  HMMA.1688.F32.TF32 R236, R236, R156.reuse, R240 ;  /* 0x0000009cecec723c */ /* 0x080fe600000810f0 */
[----:B------:R-:W-:Y:S04]  /*22aa0*/  LDS R240, [R2+0x6000] ;  /* 0x0060000002f07984 */ /* 0x000fe80000000800 */
[----:B------:R-:W-:Y:S04]  /*22ab0*/  LDS R242, [R2+0x7000] ;  /* 0x0070000002f27984 */ /* 0x000fe80000000800 */
[----:B------:R-:W-:Y:S04]  /*22ac0*/  LDS R241, [R3+0x6000] ;  /* 0x0060000003f17984 */ /* 0x000fe80000000800 */
[----:B------:R-:W4:Y:S01]  /*22ad0*/  LDS R243, [R3+0x7000] ;  /* 0x0070000003f37984 */ /* 0x000f220000000800 */
[----:B------:R-:W-:Y:S01]  /*22ae0*/  HMMA.1688.F32.TF32 R4, R16, R156, R4 ;  /* 0x0000009c1004723c */ /* 0x000fe20000081004 */
[----:B------:R-:W-:Y:S11]  /*22af0*/  IMAD.MOV.U32 R11, RZ, RZ, R252 ;  /* 0x000000ffff0b7224 */ /* 0x000ff600078e00fc */
[----:B------:R-:W-:Y:S11]  /*22b00*/  @!UPT UIADD3 URZ, URZ, URZ, URZ ;  /* 0x0000003f3f3ff290 */ /* 0x000ff6000fffe03f */
[----:B------:R-:W-:Y:S04]  /*22b10*/  STL.64 [R1+0x2a0], R4 ;  /* 0x0002a00401007387 */ /* 0x000fe80000100a00 */
[----:B------:R-:W-:Y:S01]  /*22b20*/  STL.64 [R1+0x2a8], R6 ;  /* 0x0002a80601007387 */ /* 0x000fe20000100a00 */
[C---:B----4-:R-:W-:Y:S01]  /*22b30*/  HMMA.1688.F32.TF32 R48, R240.reuse, R14, R48 ;  /* 0x0000000ef030723c */ /* 0x050fe20000081030 */
[----:B--2---:R-:W-:Y:S02]  /*22b40*/  IMAD.MOV.U32 R17, RZ, RZ, R13 ;  /* 0x000000ffff117224 */ /* 0x004fe400078e000d */
[----:B------:R-:W-:Y:S05]  /*22b50*/  LDS R4, [R2+0x6080] ;  /* 0x0060800002047984 */ /* 0x000fea0000000800 */
[C---:B---3--:R-:W-:Y:S01]  /*22b60*/  HMMA.1688.F32.TF32 R24, R240.reuse, R22, R24 ;  /* 0x00000016f018723c */ /* 0x048fe20000081018 */
[----:B------:R-:W-:Y:S01]  /*22b70*/  IMAD.MOV.U32 R18, RZ, RZ, R12 ;  /* 0x000000ffff127224 */ /* 0x000fe200078e000c */
[----:B------:R-:W-:Y:S11]  /*22b80*/  LDS R6, [R2+0x7080] ;  /* 0x0070800002067984 */ /* 0x000ff60000000800 */
[----:B------:R-:W-:Y:S03]  /*22b90*/  @!UPT UIADD3 URZ, URZ, URZ, URZ ;  /* 0x0000003f3f3ff290 */ /* 0x000fe6000fffe03f */
[----:B------:R-:W-:Y:S01]  /*22ba0*/  IMAD.MOV.U32 R13, RZ, RZ, R50 ;  /* 0x000000ffff0d7224 */ /* 0x000fe200078e0032 */
[----:B------:R-:W-:Y:S01]  /*22bb0*/  MOV R16, R20 ;  /* 0x0000001400107202 */ /* 0x000fe20000000f00 */
[----:B------:R-:W-:Y:S01]  /*22bc0*/  IMAD.MOV.U32 R12, RZ, RZ, R51 ;  /* 0x000000ffff0c7224 */ /* 0x000fe200078e0033 */
[----:B------:R-:W-:Y:S01]  /*22bd0*/  LDS R5, [R3+0x6080] ;  /* 0x0060800003057984 */ /* 0x000fe20000000800 */
[----:B------:R-:W-:Y:S02]  /*22be0*/  IMAD.MOV.U32 R21, RZ, RZ, R48 ;  /* 0x000000ffff157224 */ /* 0x000fe400078e0030 */
[----:B------:R-:W-:Y:S01]  /*22bf0*/  IMAD.MOV.U32 R20, RZ, RZ, R49 ;  /* 0x000000ffff147224 */ /* 0x000fe200078e0031 */
[----:B------:R-:W2:Y:S04]  /*22c00*/  LDL.LU.64 R50, [R1+0x17d8] ;  /* 0x0017d80001327983 */ /* 0x000ea80000300a00 */
[----:B------:R-:W2:Y:S01]  /*22c10*/  LDL.LU.64 R48, [R1+0x17d0] ;  /* 0x0017d00001307983 */ /* 0x000ea20000300a00 */
[----:B------:R-:W-:Y:S01]  /*22c20*/  IMAD.MOV.U32 R19, RZ, RZ, R0 ;  /* 0x000000ffff137224 */ /* 0x000fe200078e0000 */
[----:B------:R-:W-:Y:S02]  /*22c30*/  HMMA.1688.F32.TF32 R8, R240, R42, R8 ;  /* 0x0000002af008723c */ /* 0x000fe40000081008 */
[----:B------:R-:W1:Y:S04]  /*22c40*/  LDS R7, [R3+0x7080] ;  /* 0x0070800003077984 */ /* 0x000e680000000800 */
[----:B------:R-:W-:Y:S01]  /*22c50*/  STL.64 [R1+0x400], R24 ;  /* 0x0004001801007387 */ /* 0x000fe20000100a00 */
[----:B------:R-:W-:-:S03]  /*22c60*/  MOV R252, R27 ;  /* 0x0000001b00fc7202 */ /* 0x000fc60000000f00 */
[----:B------:R3:W-:Y:S04]  /*22c70*/  STL [R1+0x408], R26 ;  /* 0x0004081a01007387 */ /* 0x0007e80000100800 */
[----:B---3--:R-:W3:Y:S04]  /*22c80*/  LDL.LU.64 R26, [R1+0x17c8] ;  /* 0x0017c800011a7983 */ /* 0x008ee80000300a00 */
[----:B------:R-:W4:Y:S01]  /*22c90*/  LDL.LU.64 R24, [R1+0x17c0] ;  /* 0x0017c00001187983 */ /* 0x000f220000300a00 */
[C---:B---3--:R-:W-:Y:S11]  /*22ca0*/  HMMA.1688.F32.TF32 R28, R240.reuse, R26, R28 ;  /* 0x0000001af01c723c */ /* 0x048ff6000008101c */
[----:B------:R-:W-:Y:S11]  /*22cb0*/  @!UPT UIADD3 URZ, URZ, URZ, URZ ;  /* 0x0000003f3f3ff290 */ /* 0x000ff6000fffe03f */
[----:B------:R-:W-:Y:S01]  /*22cc0*/  @!UPT UIADD3 URZ, URZ, URZ, URZ ;  /* 0x0000003f3f3ff290 */ /* 0x000fe2000fffe03f */
[----:B------:R-:W-:Y:S04]  /*22cd0*/  STL.64 [R1+0x460], R28 ;  /* 0x0004601c01007387 */ /* 0x000fe80000100a00 */
[----:B------:R3:W-:Y:S04]  /*22ce0*/  STL.64 [R1+0x468], R30 ;  /* 0x0004681e01007387 */ /* 0x0007e80000100a00 */
[----:B---3--:R-:W3:Y:S02]  /*22cf0*/  LDL.LU.64 R30, [R1+0x17b8] ;  /* 0x0017b800011e7983 */ /* 0x008ee40000300a00 */
        /* <DEDUP_REMOVED lines=11> */
[----:B---3--:R-:W3:Y:S01]  /*22db0*/  LDL.LU.64 R38, [R1+0x17a8] ;  /* 0x0017a80001267983 */ /* 0x008ee20000300a00 */
[----:B------:R-:W-:Y:S01]  /*22dc0*/  IMAD.MOV.U32 R0, RZ, RZ, R11 ;  /* 0x000000ffff007224 */ /* 0x000fe200078e000b */
[C---:B---3--:R-:W-:Y:S11]  /*22dd0*/  HMMA.1688.F32.TF32 R16, R240.reuse, R38, R16 ;  /* 0x00000026f010723c */ /* 0x048ff60000081010 */
[----:B------:R-:W-:Y:S11]  /*22de0*/  @!UPT UIADD3 URZ, URZ, URZ, URZ ;  /* 0x0000003f3f3ff290 */ /* 0x000ff6000fffe03f */
[----:B------:R-:W-:Y:S02]  /*22df0*/  @!UPT UIADD3 URZ, URZ, URZ, URZ ;  /* 0x0000003f3f3ff290 */ /* 0x000fe4000fffe03f */
[----:B------:R-:W-:Y:S02]  /*22e00*/  IMAD.MOV.U32 R28, RZ, RZ, R19 ;  /* 0x000000ffff1c7224 */ /* 0x000fe400078e0013 */
[----:B------:R-:W-:Y:S02]  /*22e10*/  IMAD.MOV.U32 R32, RZ, RZ, R17 ;  /* 0x000000ffff207224 */ /* 0x000fe400078e0011 */
[----:B------:R-:W-:Y:S02]  /*22e20*/  IMAD.MOV.U32 R33, RZ, RZ, R16 ;  /* 0x000000ffff217224 */ /* 0x000fe400078e0010 */
[----:B------:R-:W-:Y:S01]  /*22e30*/  IMAD.MOV.U32 R29, RZ, RZ, R18 ;  /* 0x000000ffff1d7224 */ /* 0x000fe200078e0012 */
[----:B------:R-:W-:Y:S04]  /*22e40*/  STL [R1+0x16f4], R28 ;  /* 0x0016f41c01007387 */ /* 0x000fe80000100800 */
[----:B------:R-:W-:Y:S01]  /*22e50*/  STL [R1+0x16f0], R32 ;  /* 0x0016f02001007387 */ /* 0x000fe20000100800 */
[C---:B------:R-:W-:Y:S03]  /*22e60*/  HMMA.1688.F32.TF32 R16, R240.reuse, R46, R248 ;  /* 0x0000002ef010723c */ /* 0x040fe600000810f8 */
[----:B------:R-:W-:Y:S04]  /*22e70*/  STL [R1+0x16ec], R33 ;  /* 0x0016ec2101007387 */ /* 0x000fe80000100800 */
[----:B------:R-:W-:Y:S04]  /*22e80*/  STL [R1+0x16e8], R29 ;  /* 0x0016e81d01007387 */ /* 0x000fe80000100800 */
[----:B------:R-:W-:Y:S04]  /*22e90*/  STL.64 [R1+0x680], R8 ;  /* 0x0006800801007387 */ /* 0x000fe80000100a00 */
[----:B------:R3:W-:Y:S02]  /*22ea0*/  STL [R1+0x688], R10 ;  /* 0x0006880a01007387 */ /* 0x0007e40000100800 */
[C---:B---3--:R-:W-:Y:S02]  /*22eb0*/  HMMA.1688.F32.TF32 R8, R240.reuse, R70, R244 ;  /* 0x00000046f008723c */ /* 0x048fe400000810f4 */
[----:B------:R-:W-:Y:S04]  /*22ec0*/  STL [R1+0x16e4], R0 ;  /* 0x0016e40001007387 */ /* 0x000fe80000100800 */
[----:B------:R-:W-:Y:S04]  /*22ed0*/  STL.64 [R1+0x720], R16 ;  /* 0x0007201001007387 */ /* 0x000fe80000100a00 */
[----:B------:R-:W-:Y:S11]  /*22ee0*/  STL.64 [R1+0x728], R18 ;  /* 0x0007281201007387 */ /* 0x000ff60000100a00 */
[----:B------:R-:W-:Y:S02]  /*22ef0*/  @!UPT UIADD3 URZ, URZ, URZ, URZ ;  /* 0x0000003f3f3ff290 */ /* 0x000fe4000fffe03f */
[----:B------:R3:W-:Y:S01]  /*22f00*/  STL.64 [R1+0x768], R10 ;  /* 0x0007680a01007387 */ /* 0x0007e20000100a00 */
[----:B------:R-:W-:Y:S02]  /*22f10*/  IMAD.MOV.U32 R72, RZ, RZ, R8 ;  /* 0x000000ffff487224 */ /* 0x000fe400078e0008 */
[----:B------:R-:W-:Y:S02]  /*22f20*/  IMAD.MOV.U32 R73, RZ, RZ, R9 ;  /* 0x000000ffff497224 */ /* 0x000fe400078e0009 */
[C---:B---3--:R-:W-:Y:S03]  /*22f30*/  HMMA.1688.F32.TF32 R8, R240.reuse, R74, R96 ;  /* 0x0000004af008723c */ /* 0x048fe60000081060 */
[----:B------:R-:W-:Y:S04]  /*22f40*/  STL [R1+0x16b4], R73 ;  /* 0x0016b44901007387 */ /* 0x000fe80000100800 */
[----:B------:R-:W-:Y:S01]  /*22f50*/  STL [R1+0x16b0], R72 ;  /* 0x0016b04801007387 */ /* 0x000fe20000100800 */
[C---:B------:R-:W-:Y:S08]  /*22f60*/  HMMA.1688.F32.TF32 R96, R240.reuse, R78, R112 ;  /* 0x0000004ef060723c */ /* 0x040ff00000081070 */
[C---:B------:R-:W-:Y:S07]  /*22f70*/  HMMA.1688.F32.TF32 R16, R240.reuse, R82, R128 ;  /* 0x00000052f010723c */ /* 0x040fee0000081080 */
[----:B------:R-:W-:Y:S04]  /*22f80*/  STL.64 [R1+0x7e0], R8 ;  /* 0x0007e00801007387 */ /* 0x000fe80000100a00 */
[----:B------:R3:W-:Y:S02]  /*22f90*/  STL.64 [R1+0x7e8], R10 ;  /* 0x0007e80a01007387 */ /* 0x0007e40000100a00 */
[----:B---3--:R-:W-:Y:S02]  /*22fa0*/  HMMA.1688.F32.TF32 R8, R240, R146, R160 ;  /* 0x00000092f008723c */ /* 0x008fe400000810a0 */
[----:B------:R3:W-:Y:S04]  /*22fb0*/  STL.64 [R1+0x870], R96 ;  /* 0x0008706001007387 */ /* 0x0007e80000100a00 */
[----:B------:R1:W-:Y:S04]  /*22fc0*/  STL.64 [R1+0x878], R98 ;  /* 0x0008786201007387 */ /* 0x0003e80000100a00 */
[----:B------:R1:W-:Y:S04]  /*22fd0*/  STL.64 [R1+0x8f0], R16 ;  /* 0x0008f01001007387 */ /* 0x0003e80000100a00 */
[----:B------:R-:W-:Y:S09]  /*22fe0*/  STL.64 [R1+0x8f8], R18 ;  /* 0x0008f81201007387 */ /* 0x000ff20000100a00 */
        /* <DEDUP_REMOVED lines=13> */
[----:B---3--:R-:W3:Y:S04]  /*230c0*/  LDL.LU R96, [R1+0x210] ;  /* 0x0002100001607983 */ /* 0x008ee80000300800 */
[----:B------:R-:W3:Y:S04]  /*230d0*/  LDL.LU R97, [R1+0x214] ;  /* 0x0002140001617983 */ /* 0x000ee80000300800 */
[----:B-1----:R-:W3:Y:S04]  /*230e0*/  LDL.LU R98, [R1+0x218] ;  /* 0x0002180001627983 */ /* 0x002ee80000300800 */
[----:B------:R-:W3:Y:S04]  /*230f0*/  LDL.LU R99, [R1+0x21c] ;  /* 0x00021c0001637983 */ /* 0x000ee80000300800 */
[----:B------:R-:W3:Y:S04]  /*23100*/  LDL.LU R112, [R1+0x280] ;  /* 0x0002800001707983 */ /* 0x000ee80000300800 */
[----:B------:R-:W3:Y:S04]  /*23110*/  LDL.LU R113, [R1+0x284] ;  /* 0x0002840001717983 */ /* 0x000ee80000300800 */
[----:B------:R-:W3:Y:S04]  /*23120*/  LDL.LU R114, [R1+0x288] ;  /* 0x0002880001727983 */ /* 0x000ee80000300800 */
[----:B------:R-:W3:Y:S04]  /*23130*/  LDL.LU R115, [R1+0x28c] ;  /* 0x00028c0001737983 */ /* 0x000ee80000300800 */
[----:B------:R-:W3:Y:S04]  /*23140*/  LDL.LU R16, [R1+0x30] ;  /* 0x0000300001107983 */ /* 0x000ee80000300800 */
[----:B------:R-:W3:Y:S01]  /*23150*/  LDL.LU R17, [R1+0x34] ;  /* 0x0000340001117983 */ /* 0x000ee20000300800 */
[----:B------:R-:W-:Y:S01]  /*23160*/  MOV R144, R8 ;  /* 0x0000000800907202 */ /* 0x000fe20000000f00 */
[----:B------:R-:W-:-:S02]  /*23170*/  IMAD.MOV.U32 R145, RZ, RZ, R9 ;  /* 0x000000ffff917224 */ /* 0x000fc400078e0009 */
[C---:B------:R-:W-:Y:S03]  /*23180*/  HMMA.1688.F32.TF32 R8, R240.reuse, R150, R164 ;  /* 0x00000096f008723c */ /* 0x040fe600000810a4 */
[----:B------:R-:W-:Y:S04]  /*23190*/  STL [R1+0x1594], R145 ;  /* 0x0015949101007387 */ /* 0x000fe80000100800 */
[----:B------:R-:W-:Y:S11]  /*231a0*/  STL [R1+0x1590], R144 ;  /* 0x0015909001007387 */ /* 0x000ff60000100800 */
[----:B------:R-:W-:Y:S05]  /*231b0*/  @!UPT UIADD3 URZ, URZ, URZ, URZ ;  /* 0x0000003f3f3ff290 */ /* 0x000fea000fffe03f */
[----:B------:R1:W-:Y:S01]  /*231c0*/  STL.64 [R1+0x8d8], R10 ;  /* 0x0008d80a01007387 */ /* 0x0003e20000100a00 */
[----:B------:R-:W-:Y:S02]  /*231d0*/  IMAD.MOV.U32 R148, RZ, RZ, R8 ;  /* 0x000000ffff947224 */ /* 0x000fe400078e0008 */
[----:B------:R-:W-:Y:S02]  /*231e0*/  IMAD.MOV.U32 R149, RZ, RZ, R9 ;  /* 0x000000ffff957224 */ /* 0x000fe400078e0009 */
[----:B-1----:R-:W-:Y:S03]  /*231f0*/  HMMA.1688.F32.TF32 R8, R240, R154, R168 ;  /* 0x0000009af008723c */ /* 0x002fe600000810a8 */
[----:B------:R-:W-:Y:S04]  /*23200*/  STL [R1+0x15a0], R149 ;  /* 0x0015a09501007387 */ /* 0x000fe80000100800 */
[----:B------:R-:W-:Y:S01]  /*23210*/  STL [R1+0x159c], R148 ;  /* 0x00159c9401007387 */ /* 0x000fe20000100800 */
[----:B----4-:R-:W-:-:S02]  /*23220*/  IMAD.MOV.U32 R18, RZ, RZ, R25 ;  /* 0x000000ffff127224 */ /* 0x010fc400078e0019 */
[----:B------:R-:W-:Y:S11]  /*23230*/  IMAD.MOV.U32 R19, RZ, RZ, R24 ;  /* 0x000000ffff137224 */ /* 0x000ff600078e0018 */
[----:B------:R-:W-:Y:S02]  /*23240*/  @!UPT UIADD3 URZ, URZ, URZ, URZ ;  /* 0x0000003f3f3ff290 */ /* 0x000fe4000fffe03f */
[----:B------:R1:W-:Y:S01]  /*23250*/  STL.64 [R1+0x8c8], R10 ;  /* 0x0008c80a01007387 */ /* 0x0003e20000100a00 */
[----:B------:R-:W-:Y:S02]  /*23260*/  IMAD.MOV.U32 R152, RZ, RZ, R8 ;  /* 0x000000ffff987224 */ /* 0x000fe400078e0008 */
[----:B------:R-:W-:Y:S02]  /*23270*/  IMAD.MOV.U32 R153, RZ, RZ, R9 ;  /* 0x000000ffff997224 */ /* 0x000fe400078e0009 */
[----:B-1----:R-:W-:Y:S03]  /*23280*/  HMMA.1688.F32.TF32 R8, R240, R158, R172 ;  /* 0x0000009ef008723c */ /* 0x002fe600000810ac */
[----:B------:R-:W-:Y:S04]  /*23290*/  STL [R1+0x15a4], R153 ;  /* 0x0015a49901007387 */ /* 0x000fe80000100800 */
[----:B------:R-:W-:Y:S11]  /*232a0*/  STL [R1+0x1598], R152 ;  /* 0x0015989801007387 */ /* 0x000ff60000100800 */
[----:B------:R-:W-:Y:S06]  /*232b0*/  @!UPT UIADD3 URZ, URZ, URZ, URZ ;  /* 0x0000003f3f3ff290 */ /* 0x000fec000fffe03f */
[----:B------:R-:W-:Y:S01]  /*232c0*/  MOV R145, R8 ;  /* 0x0000000800917202 */ /* 0x000fe20000000f00 */
[----:B------:R-:W-:Y:S01]  /*232d0*/  IMAD.MOV.U32 R144, RZ, RZ, R9 ;  /* 0x000000ffff907224 */ /* 0x000fe200078e0009 */
[----:B------:R-:W-:Y:S04]  /*232e0*/  STL.64 [R1+0x8b8], R10 ;  /* 0x0008b80a01007387 */ /* 0x000fe80000100a00 */
[----:B------:R-:W-:Y:S04]  /*232f0*/  STL [R1+0x15ac], R145 ;  /* 0x0015ac9101007387 */ /* 0x000fe80000100800 */
[----:B------:R-:W-:Y:S04]  /*23300*/  STL [R1+0x15a8], R144 ;  /* 0x0015a89001007387 */ /* 0x000fe80000100800 */
[----:B------:R-:W-:Y:S04]  /*23310*/  LDS R8, [R2+0x6100] ;  /* 0x0061000002087984 */ /* 0x000fe80000000800 */
[----:B------:R-:W-:Y:S04]  /*23320*/  LDS R10, [R2+0x7100] ;  /* 0x00710000020a7984 */ /* 0x000fe80000000800 */
[----:B------:R-:W-:Y:S04]  /*23330*/  LDS R9, [R3+0x6100] ;  /* 0x0061000003097984 */ /* 0x000fe80000000800 */
[----:B------:R-:W1:Y:S01]  /*23340*/  LDS R11, [R3+0x7100] ;  /* 0x00710000030b7984 */ /* 0x000e620000000800 */
[C---:B--2---:R-:W-:Y:S11]  /*23350*/  HMMA.1688.F32.TF32 R128, R4.reuse, R14, R128 ;  /* 0x0000000e0480723c */ /* 0x044ff60000081080 */
[----:B------:R-:W-:Y:S11]  /*23360*/  @!UPT UIADD3 URZ, URZ, URZ, URZ ;  /* 0x0000003f3f3ff290 */ /* 0x000ff6000fffe03f */
[----:B------:R-:W-:Y:S02]  /*23370*/  @!UPT UIADD3 URZ, URZ, URZ, URZ ;  /* 0x0000003f3f3ff290 */ /* 0x000fe4000fffe03f */
[----:B------:R-:W-:Y:S02]  /*23380*/  IMAD.MOV.U32 R157, RZ, RZ, R128 ;  /* 0x000000ffff9d7224 */ /* 0x000fe400078e0080 */
[----:B------:R-:W-:Y:S02]  /*23390*/  IMAD.MOV.U32 R156, RZ, RZ, R129 ;  /* 0x000000ffff9c7224 */ /* 0x000fe400078e0081 */
[----:B------:R-:W-:Y:S02]  /*233a0*/  IMAD.MOV.U32 R25, RZ, RZ, R130 ;  /* 0x000000ffff197224 */ /* 0x000fe400078e0082 */
[----:B------:R-:W-:Y:S01]  /*233b0*/  IMAD.MOV.U32 R24, RZ, RZ, R131 ;  /* 0x000000ffff187224 */ /* 0x000fe200078e0083 */
[C---:B---3--:R-:W-:Y:S08]  /*233c0*/  HMMA.1688.F32.TF32 R160, R4.reuse, R22, R112 ;  /* 0x0000001604a0723c */ /* 0x048ff00000081070 */
[C---:B------:R-:W-:Y:S08]  /*233d0*/  HMMA.1688.F32.TF32 R128, R4.reuse, R26, R96 ;  /* 0x0000001a0480723c */ /* 0x040ff00000081060 */
[C---:B------:R-:W-:Y:S08]  /*233e0*/  HMMA.1688.F32.TF32 R112, R4.reuse, R30, R244 ;  /* 0x0000001e0470723c */ /* 0x040ff000000810f4 */
[C---:B------:R-:W-:Y:S08]  /*233f0*/  HMMA.1688.F32.TF32 R96, R4.reuse, R34, R248 ;  /* 0x000000220460723c */ /* 0x040ff000000810f8 */
[----:B------:R-:W-:Y:S01]  /*23400*/  HMMA.1688.F32.TF32 R16, R4, R38, R16 ;  /* 0x000000260410723c */ /* 0x000fe20000081010 */
[----:B------:R-:W-:Y:S04]  /*23410*/  STL.64 [R1+0x250], R160 ;  /* 0x000250a001007387 */ /* 0x000fe80000100a00 */
[----:B------:R-:W-:Y:S04]  /*23420*/  STL.64 [R1+0x258], R162 ;  /* 0x000258a201007387 */ /* 0x000fe80000100a00 */
[----:B------:R-:W-:Y:S04]  /*23430*/  STL.64 [R1+0x200], R128 ;  /* 0x0002008001007387 */ /* 0x000fe80000100a00 */
[----:B------:R-:W-:Y:S04]  /*23440*/  STL.64 [R1+0x208], R130 ;  /* 0x0002088201007387 */ /* 0x000fe80000100a00 */
        /* <DEDUP_REMOVED lines=8> */
[C---:B------:R-:W-:Y:S08]  /*234d0*/  HMMA.1688.F32.TF32 R48, R4.reuse, R46, R56 ;  /* 0x0000002e0430723c */ /* 0x040ff00000081038 */
[C---:B---3--:R-:W-:Y:S01]  /*234e0*/  HMMA.1688.F32.TF32 R16, R4.reuse, R70, R84 ;  /* 0x000000460410723c */ /* 0x048fe20000081054 */
[----:B------:R-:W-:Y:S04]  /*234f0*/  STL [R1+0x16fc], R29 ;  /* 0x0016fc1d01007387 */ /* 0x000fe80000100800 */
[----:B------:R-:W-:Y:S04]  /*23500*/  STL [R1+0x16f8], R33 ;  /* 0x0016f82101007387 */ /* 0x000fe80000100800 */
[----:B------:R-:W-:Y:S04]  /*23510*/  STL.64 [R1+0x520], R96 ;  /* 0x0005206001007387 */ /* 0x000fe80000100a00 */
[----:B------:R-:W-:Y:S04]  /*23520*/  STL.64 [R1+0x528], R98 ;  /* 0x0005286201007387 */ /* 0x000fe80000100a00 */
[----:B------:R-:W-:Y:S04]  /*23530*/  STL.64 [R1+0x600], R48 ;  /* 0x0006003001007387 */ /* 0x000fe80000100a00 */
[----:B------:R-:W-:Y:S03]  /*23540*/  STL.64 [R1+0x608], R50 ;  /* 0x0006083201007387 */ /* 0x000fe60000100a00 */
[----:B------:R-:W-:Y:S01]  /*23550*/  MOV R76, R16 ;  /* 0x00000010004c7202 */ /* 0x000fe20000000f00 */
[----:B------:R2:W-:Y:S01]  /*23560*/  STL.64 [R1+0x698], R18 ;  /* 0x0006981201007387 */ /* 0x0005e20000100a00 */
[----:B------:R-:W-:Y:S01]  /*23570*/  IMAD.MOV.U32 R77, RZ, RZ, R17 ;  /* 0x000000ffff4d7224 */ /* 0x000fe200078e0011 */
[C---:B------:R-:W-:Y:S08]  /*23580*/  HMMA.1688.F32.TF32 R56, R4.reuse, R74, R100 ;  /* 0x0000004a0438723c */ /* 0x040ff00000081064 */
[C---:B--2---:R-:W-:Y:S08]  /*23590*/  HMMA.1688.F32.TF32 R16, R4.reuse, R82, R132 ;  /* 0x000000520410723c */ /* 0x044ff00000081084 */
[----:B------:R-:W-:Y:S01]  /*235a0*/  HMMA.1688.F32.TF32 R48, R4, R78, R116 ;  /* 0x0000004e0430723c */ /* 0x000fe20000081074 */
[----:B------:R-:W-:Y:S04]  /*235b0*/  STL [R1+0x16ac], R77 ;  /* 0x0016ac4d01007387 */ /* 0x000fe80000100800 */
[----:B------:R-:W-:Y:S04]  /*235c0*/  STL [R1+0x16a8], R76 ;  /* 0x0016a84c01007387 */ /* 0x000fe80000100800 */
[----:B------:R-:W-:Y:S07]  /*235d0*/  STL.64 [R1+0x700], R56 ;  /* 0x0007003801007387 */ /* 0x000fee0000100a00 */
[----:B------:R-:W-:-:S02]  /*235e0*/  IMAD.MOV.U32 R153, RZ, RZ, R16 ;  /* 0x000000ffff997224 */ /* 0x000fc400078e0010 */
[----:B------:R-:W-:Y:S02]  /*235f0*/  IMAD.MOV.U32 R149, RZ, RZ, R17 ;  /* 0x000000ffff957224 */ /* 0x000fe400078e0011 */
[----:B------:R-:W-:Y:S02]  /*23600*/  IMAD.MOV.U32 R148, RZ, RZ, R18 ;  /* 0x000000ffff947224 */ /* 0x000fe400078e0012 */
[----:B------:R-:W-:Y:S02]  /*23610*/  IMAD.MOV.U32 R152, RZ, RZ, R19 ;  /* 0x000000ffff987224 */ /* 0x000fe400078e0013 */
[C---:B------:R-:W-:Y:S01]  /*23620*/  HMMA.1688.F32.TF32 R16, R4.reuse, R146, R176 ;  /* 0x000000920410723c */ /* 0x040fe200000810b0 */
[----:B------:R-:W-:Y:S04]  /*23630*/  STL.64 [R1+0x708], R58 ;  /* 0x0007083a01007387 */ /* 0x000fe80000100a00 */
[----:B------:R-:W-:Y:S04]  /*23640*/  STL.64 [R1+0x740], R48 ;  /* 0x0007403001007387 */ /* 0x000fe80000100a00 */
[----:B------:R2:W-:Y:S02]  /*23650*/  STL.64 [R1+0x748], R50 ;  /* 0x0007483201007387 */ /* 0x0005e40000100a00 */
[----:B--2---:R-:W-:Y:S02]  /*23660*/  HMMA.1688.F32.TF32 R48, R4, R150, R180 ;  /* 0x000000960430723c */ /* 0x004fe400000810b4 */
[----:B------:R-:W-:Y:S11]  /*23670*/  STL [R1+0x15bc], R152 ;  /* 0x0015bc9801007387 */ /* 0x000ff60000100800 */
[----:B------:R-:W-:Y:S01]  /*23680*/  IMAD.MOV.U32 R144, RZ, RZ, R19 ;  /* 0x000000ffff907224 */ /* 0x000fe200078e0013 */
[----:B------:R-:W-:Y:S01]  /*23690*/  STL [R1+0x15b8], R148 ;  /* 0x0015b89401007387 */ /* 0x000fe20000100800 */
[----:B------:R-:W-:-:S03]  /*236a0*/  IMAD.MOV.U32 R145, RZ, RZ, R18 ;  /* 0x000000ffff917224 */ /* 0x000fc600078e0012 */
[----:B------:R-:W-:Y:S04]  /*236b0*/  STL [R1+0x15b4], R153 ;  /* 0x0015b49901007387 */ /* 0x000fe80000100800 */
[----:B------:R-:W-:Y:S04]  /*236c0*/  STL [R1+0x15b0], R149 ;  /* 0x0015b09501007387 */ /* 0x000fe80000100800 */
[----:B------:R2:W-:Y:S04]  /*236d0*/  STL.64 [R1+0x850], R16 ;  /* 0x0008501001007387 */ /* 0x0005e80000100a00 */
[----:B------:R-:W-:Y:S04]  /*236e0*/  STL [R1+0x15c4], R144 ;  /* 0x0015c49001007387 */ /* 0x000fe80000100800 */
[----:B------:R3:W-:Y:S04]  /*236f0*/  STL [R1+0x15c0], R145 ;  /* 0x0015c09101007387 */ /* 0x0007e80000100800 */
[----:B------:R-:W-:Y:S04]  /*23700*/  STL.64 [R1+0x840], R48 ;  /* 0x0008403001007387 */ /* 0x000fe80000100a00 */
[----:B------:R4:W-:Y:S04]  /*23710*/  STL.64 [R1+0x848], R50 ;  /* 0x0008483201007387 */ /* 0x0009e80000100a00 */
        /* <DEDUP_REMOVED lines=16> */
[----:B--2---:R-:W-:Y:S03]  /*23820*/  HMMA.1688.F32.TF32 R16, R4, R154, R184 ;  /* 0x0000009a0410723c */ /* 0x004fe600000810b8 */
[----:B------:R-:W2:Y:S04]  /*23830*/  LDL.LU R248, [R1+0x110] ;  /* 0x0001100001f87983 */ /* 0x000ea80000300800 */
[----:B------:R-:W2:Y:S04]  /*23840*/  LDL.LU R249, [R1+0x114] ;  /* 0x0001140001f97983 */ /* 0x000ea80000300800 */
[----:B------:R-:W2:Y:S04]  /*23850*/  LDL.LU R250, [R1+0x118] ;  /* 0x0001180001fa7983 */ /* 0x000ea80000300800 */
[----:B------:R-:W2:Y:S09]  /*23860*/  LDL.LU R251, [R1+0x11c] ;  /* 0x00011c0001fb7983 */ /* 0x000eb20000300800 */
[----:B------:R-:W-:Y:S01]  /*23870*/  MOV R152, R16 ;  /* 0x0000001000987202 */ /* 0x000fe20000000f00 */
[----:B------:R-:W-:Y:S01]  /*23880*/  IMAD.MOV.U32 R148, RZ, RZ, R17 ;  /* 0x000000ffff947224 */ /* 0x000fe200078e0011 */
[----:B------:R-:W2:Y:S01]  /*23890*/  LDL.LU R16, [R1+0x20] ;  /* 0x0000200001107983 */ /* 0x000ea20000300800 */
[----:B------:R-:W-:-:S02]  /*238a0*/  IMAD.MOV.U32 R153, RZ, RZ, R18 ;  /* 0x000000ffff997224 */ /* 0x000fc400078e0012 */
[----:B------:R-:W-:Y:S01]  /*238b0*/  IMAD.MOV.U32 R149, RZ, RZ, R19 ;  /* 0x000000ffff957224 */ /* 0x000fe200078e0013 */
[----:B------:R-:W2:Y:S04]  /*238c0*/  LDL.LU R17, [R1+0x24] ;  /* 0x0000240001117983 */ /* 0x000ea80000300800 */
[----:B------:R-:W2:Y:S04]  /*238d0*/  LDL.LU R18, [R1+0x28] ;  /* 0x0000280001127983 */ /* 0x000ea80000300800 */
[----:B------:R-:W2:Y:S01]  /*238e0*/  LDL.LU R19, [R1+0x2c] ;  /* 0x00002c0001137983 */ /* 0x000ea20000300800 */
[----:B------:R-:W-:Y:S03]  /*238f0*/  HMMA.1688.F32.TF32 R4, R4, R158, R188 ;  /* 0x0000009e0404723c */ /* 0x000fe600000810bc */
[----:B------:R-:W-:Y:S04]  /*23900*/  STL [R1+0x15d4], R149 ;  /* 0x0015d49501007387 */ /* 0x000fe80000100800 */
[----:B------:R-:W-:Y:S04]  /*23910*/  STL [R1+0x15d0], R153 ;  /* 0x0015d09901007387 */ /* 0x000fe80000100800 */
[----:B------:R-:W-:Y:S04]  /*23920*/  STL [R1+0x15cc], R152 ;  /* 0x0015cc9801007387 */ /* 0x000fe80000100800 */
[----:B------:R-:W-:Y:S09]  /*23930*/  STL [R1+0x15c8], R148 ;  /* 0x0015c89401007387 */ /* 0x000ff20000100800 */
[----:B---3--:R-:W-:-:S02]  /*23940*/  IMAD.MOV.U32 R145, RZ, RZ, R7 ;  /* 0x000000ffff917224 */ /* 0x008fc400078e0007 */
[----:B------:R-:W-:Y:S01]  /*23950*/  IMAD.MOV.U32 R144, RZ, RZ, R6 ;  /* 0x000000ffff907224 */ /* 0x000fe200078e0006 */
[----:B------:R-:W-:Y:S04]  /*23960*/  STL.64 [R1+0x810], R4 ;  /* 0x0008100401007387 */ /* 0x000fe80000100a00 */
[----:B------:R-:W-:Y:S04]  /*23970*/  STL [R1+0x15dc], R145 ;  /* 0x0015dc9101007387 */ /* 0x000fe80000100800 */
[----:B------:R-:W-:Y:S01]  /*23980*/  STL [R1+0x15d8], R144 ;  /* 0x0015d89001007387 */ /* 0x000fe20000100800 */
[C---:B-1----:R-:W-:Y:S03]  /*23990*/  HMMA.1688.F32.TF32 R52, R8.reuse, R42, R52 ;  /* 0x0000002a0834723c */ /* 0x042fe60000081034 */
[----:B------:R-:W-:Y:S04]  /*239a0*/  LDS R4, [R2+0x6180] ;  /* 0x0061800002047984 */ /* 0x000fe80000000800 */
[----:B------:R-:W-:Y:S04]  /*239b0*/  LDS R6, [R2+0x7180] ;  /* 0x0071800002067984 */ /* 0x000fe80000000800 */
[----:B------:R-:W-:Y:S04]  /*239c0*/  LDS R5, [R3+0x6180] ;  /* 0x0061800003057984 */ /* 0x000fe80000000800 */
[----:B------:R-:W1:Y:S01]  /*239d0*/  LDS R7, [R3+0x7180] ;  /* 0x0071800003077984 */ /* 0x000e620000000800 */
[C---:B----4-:R-:W-:Y:S11]  /*239e0*/  HMMA.1688.F32.TF32 R48, R8.reuse, R14, R128 ;  /* 0x0000000e0830723c */ /* 0x050ff60000081080 */
[----:B------:R-:W-:Y:S11]  /*239f0*/  @!UPT UIADD3 URZ, URZ, URZ, URZ ;  /* 0x0000003f3f3ff290 */ /* 0x000ff6000fffe03f */
[----:B------:R-:W-:Y:S02]  /*23a00*/  @!UPT UIADD3 URZ, URZ, URZ, URZ ;  /* 0x0000003f3f3ff290 */ /* 0x000fe4000fffe03f */
[----:B------:R-:W-:Y:S01]  /*23a10*/  IMAD.MOV.U32 R179, RZ, RZ, R48 ;  /* 0x000000ffffb37224 */ /* 0x000fe200078e0030 */
[----:B------:R-:W-:Y:S01]  /*23a20*/  MOV R177, R50 ;  /* 0x0000003200b17202 */ /* 0x000fe20000000f00 */
[----:B------:R-:W-:Y:S02]  /*23a30*/  IMAD.MOV.U32 R178, RZ, RZ, R49 ;  /* 0x000000ffffb27224 */ /* 0x000fe400078e0031 */
[----:B------:R-:W-:Y:S02]  /*23a40*/  IMAD.MOV.U32 R176, RZ, RZ, R51 ;  /* 0x000000ffffb07224 */ /* 0x000fe400078e0033 */
[C---:B------:R-:W-:Y:S08]  /*23a50*/  HMMA.1688.F32.TF32 R48, R8.reuse, R30, R244 ;  /* 0x0000001e0830723c */ /* 0x040ff000000810f4 */
[C---:B------:R-:W-:Y:S08]  /*23a60*/  HMMA.1688.F32.TF32 R84, R8.reuse, R22, R112 ;  /* 0x000000160854723c */ /* 0x040ff00000081070 */
[----:B------:R-:W-:Y:S08]  /*23a70*/  HMMA.1688.F32.TF32 R56, R8, R26, R96 ;  /* 0x0000001a0838723c */ /* 0x000ff00000081060 */
[----:B------:R-:W-:-:S02]  /*23a80*/  IMAD.MOV.U32 R29, RZ, RZ, R48 ;  /* 0x000000ffff1d7224 */ /* 0x000fc400078e0030 */
[----:B------:R-:W-:Y:S02]  /*23a90*/  IMAD.MOV.U32 R33, RZ, RZ, R49 ;  /* 0x000000ffff217224 */ /* 0x000fe400078e0031 */
[----:B------:R-:W-:Y:S02]  /*23aa0*/  IMAD.MOV.U32 R28, RZ, RZ, R50 ;  /* 0x000000ffff1c7224 */ /* 0x000fe400078e0032 */
[----:B------:R-:W-:Y:S02]  /*23ab0*/  IMAD.MOV.U32 R32, RZ, RZ, R51 ;  /* 0x000000ffff207224 */ /* 0x000fe400078e0033 */
[C---:B--2---:R-:W-:Y:S08]  /*23ac0*/  HMMA.1688.F32.TF32 R48, R8.reuse, R34, R248 ;  /* 0x000000220830723c */ /* 0x044ff000000810f8 */
[----:B------:R-:W-:Y:S01]  /*23ad0*/  HMMA.1688.F32.TF32 R16, R8, R38, R16 ;  /* 0x000000260810723c */ /* 0x000fe20000081010 */
[----:B------:R-:W-:Y:S04]  /*23ae0*/  STL.64 [R1+0x1760], R178 ;  /* 0x001760b201007387 */ /* 0x000fe80000100a00 */
[----:B------:R-:W-:Y:S04]  /*23af0*/  STL.64 [R1+0x1758], R176 ;  /* 0x001758b001007387 */ /* 0x000fe80000100a00 */
[----:B------:R-:W-:Y:S04]  /*23b00*/  STL.64 [R1+0x120], R84 ;  /* 0x0001205401007387 */ /* 0x000fe80000100a00 */
[----:B------:R-:W-:Y:S03]  /*23b10*/  STL.64 [R1+0x128], R86 ;  /* 0x0001285601007387 */ /* 0x000fe60000100a00 */
[----:B------:R-:W-:Y:S01]  /*23b20*/  IMAD.MOV.U32 R40, RZ, RZ, R49 ;  /* 0x000000ffff287224 */ /* 0x000fe200078e0031 */
[----:B------:R-:W-:Y:S01]  /*23b30*/  STL.64 [R1+0xe0], R56 ;  /* 0x0000e03801007387 */ /* 0x000fe20000100a00 */
[----:B------:R-:W-:-:S03]  /*23b40*/  IMAD.MOV.U32 R41, RZ, RZ, R48 ;  /* 0x000000ffff297224 */ /* 0x000fc600078e0030 */
[----:B------:R-:W-:Y:S04]  /*23b50*/  STL.64 [R1+0xe8], R58 ;  /* 0x0000e83a01007387 */ /* 0x000fe80000100a00 */
[----:B------:R-:W-:Y:S01]  /*23b60*/  STL [R1+0x170c], R28 ;  /* 0x00170c1c01007387 */ /* 0x000fe20000100800 */
[----:B------:R-:W-:-:S03]  /*23b70*/  MOV R37, R50 ;  /* 0x0000003200257202 */ /* 0x000fc60000000f00 */
[----:B------:R-:W-:Y:S01]  /*23b80*/  STL [R1+0x1708], R32 ;  /* 0x0017082001007387 */ /* 0x000fe20000100800 */
[----:B------:R-:W-:-:S03]  /*23b90*/  IMAD.MOV.U32 R36, RZ, RZ, R51 ;  /* 0x000000ffff247224 */ /* 0x000fc600078e0033 */
[----:B------:R-:W-:Y:S01]  /*23ba0*/  STL [R1+0x1704], R40 ;  /* 0x0017042801007387 */ /* 0x000fe20000100800 */
[----:B------:R-:W-:Y:S01]  /*23bb0*/  IMAD.MOV.U32 R0, RZ, RZ, R19 ;  /* 0x000000ffff007224 */ /* 0x000fe200078e0013 */
[C---:B------:R-:W-:Y:S02]  /*23bc0*/  HMMA.1688.F32.TF32 R48, R8.reuse, R46, R60 ;  /* 0x0000002e0830723c */ /* 0x040fe4000008103c */
[----:B------:R-:W-:Y:S04]  /*23bd0*/  STL [R1+0x1700], R41 ;  /* 0x0017002901007387 */ /* 0x000fe80000100800 */
[----:B------:R-:W-:Y:S04]  /*23be0*/  STL.64 [R1+0x1f0], R16 ;  /* 0x0001f01001007387 */ /* 0x000fe80000100a00 */
[----:B------:R2:W-:Y:S02]  /*23bf0*/  STL [R1+0x1f8], R18 ;  /* 0x0001f81201007387 */ /* 0x0005e40000100800 */
[----:B--2---:R-:W-:Y:S02]  /*23c00*/  HMMA.1688.F32.TF32 R16, R8, R70, R88 ;  /* 0x000000460810723c */ /* 0x004fe40000081058 */
[----:B------:R-:W-:Y:S04]  /*23c10*/  STL.64 [R1+0x240], R52 ;  /* 0x0002403401007387 */ /* 0x000fe80000100a00 */
[----:B------:R-:W-:Y:S05]  /*23c20*/  STL.64 [R1+0x248], R54 ;  /* 0x0002483601007387 */ /* 0x000fea0000100a00 */
[----:B------:R-:W-:Y:S04]  /*23c30*/  STL.64 [R1+0x450], R48 ;  /* 0x0004503001007387 */ /* 0x000fe80000100a00 */
[----:B------:R-:W-:Y:S08]  /*23c40*/  STL.64 [R1+0x458], R50 ;  /* 0x0004583201007387 */ /* 0x000ff00000100a00 */
[----:B------:R2:W-:Y:S01]  /*23c50*/  STL.64 [R1+0x598], R18 ;  /* 0x0005981201007387 */ /* 0x0005e20000100a00 */
[----:B------:R-:W-:-:S02]  /*23c60*/  IMAD.MOV.U32 R80, RZ, RZ, R16 ;  /* 0x000000ffff507224 */ /* 0x000fc400078e0010 */
[----:B------:R-:W-:Y:S02]  /*23c70*/  IMAD.MOV.U32 R81, RZ, RZ, R17 ;  /* 0x000000ffff517224 */ /* 0x000fe400078e0011 */
[C---:B--2---:R-:W-:Y:S08]  /*23c80*/  HMMA.1688.F32.TF32 R16, R8.reuse, R82, R136 ;  /* 0x000000520810723c */ /* 0x044ff00000081088 */
[C---:B------:R-:W-:Y:S08]  /*23c90*/  HMMA.1688.F32.TF32 R52, R8.reuse, R74, R104 ;  /* 0x0000004a0834723c */ /* 0x040ff00000081068 */
[----:B------:R-:W-:Y:S08]  /*23ca0*/  HMMA.1688.F32.TF32 R48, R8, R78, R120 ;  /* 0x0000004e0830723c */ /* 0x000ff00000081078 */
[----:B------:R-:W-:Y:S01]  /*23cb0*/  IMAD.MOV.U32 R149, RZ, RZ, R16 ;  /* 0x000000ffff957224 */ /* 0x000fe200078e0010 */
[----:B------:R-:W-:Y:S01]  /*23cc0*/  MOV R148, R19 ;  /* 0x0000001300947202 */ /* 0x000fe20000000f00 */
[----:B------:R-:W-:-:S02]  /*23cd0*/  IMAD.MOV.U32 R153, RZ, RZ, R17 ;  /* 0x000000ffff997224 */ /* 0x000fc400078e0011 */
[----:B------:R-:W-:Y:S02]  /*23ce0*/  IMAD.MOV.U32 R152, RZ, RZ, R18 ;  /* 0x000000ffff987224 */ /* 0x000fe400078e0012 */
[----:B------:R-:W-:Y:S01]  /*23cf0*/  HMMA.1688.F32.TF32 R16, R8, R150, R196 ;  /* 0x000000960810723c */ /* 0x000fe200000810c4 */
[----:B------:R-:W-:Y:S04]  /*23d00*/  STL [R1+0x16a4], R81 ;  /* 0x0016a45101007387 */ /* 0x000fe80000100800 */
[----:B------:R-:W-:Y:S04]  /*23d10*/  STL [R1+0x16a0], R80 ;  /* 0x0016a05001007387 */ /* 0x000fe80000100800 */
[----:B------:R-:W-:Y:S04]  /*23d20*/  STL.64 [R1+0x5d0], R52 ;  /* 0x0005d03401007387 */ /* 0x000fe80000100a00 */
[----:B------:R-:W-:Y:S04]  /*23d30*/  STL.64 [R1+0x5d8], R54 ;  /* 0x0005d83601007387 */ /* 0x000fe80000100a00 */
[----:B------:R-:W-:Y:S04]  /*23d40*/  STL.64 [R1+0x670], R48 ;  /* 0x0006703001007387 */ /* 0x000fe80000100a00 */
[----:B------:R2:W-:Y:S04]  /*23d50*/  STL.64 [R1+0x678], R50 ;  /* 0x0006783201007387 */ /* 0x0005e80000100a00 */
[----:B------:R-:W-:Y:S01]  /*23d60*/  STL [R1+0x15ec], R149 ;  /* 0x0015ec9501007387 */ /* 0x000fe20000100800 */
[----:B------:R-:W-:-:S03]  /*23d70*/  IMAD.MOV.U32 R145, RZ, RZ, R18 ;  /* 0x000000ffff917224 */ /* 0x000fc600078e0012 */
[----:B------:R-:W-:Y:S01]  /*23d80*/  STL [R1+0x15e8], R153 ;  /* 0x0015e89901007387 */ /* 0x000fe20000100800 */
[----:B--2---:R-:W-:Y:S03]  /*23d90*/  HMMA.1688.F32.TF32 R48, R8, R146, R192 ;  /* 0x000000920830723c */ /* 0x004fe600000810c0 */
[----:B------:R2:W-:Y:S01]  /*23da0*/  STL [R1+0x15e4], R152 ;  /* 0x0015e49801007387 */ /* 0x0005e20000100800 */
[----:B------:R-:W-:-:S03]  /*23db0*/  IMAD.MOV.U32 R144, RZ, RZ, R19 ;  /* 0x000000ffff907224 */ /* 0x000fc600078e0013 */
[----:B------:R3:W-:Y:S01]  /*23dc0*/  STL [R1+0x15e0], R148 ;  /* 0x0015e09401007387 */ /* 0x0007e20000100800 */
[----:B--2---:R-:W-:Y:S02]  /*23dd0*/  IMAD.MOV.U32 R152, RZ, RZ, R16 ;  /* 0x000000ffff987224 */ /* 0x004fe400078e0010 */
[----:B---3--:R-:W-:Y:S02]  /*23de0*/  IMAD.MOV.U32 R148, RZ, RZ, R17 ;  /* 0x000000ffff947224 */ /* 0x008fe400078e0011 */
[----:B------:R-:W-:Y:S11]  /*23df0*/  HMMA.1688.F32.TF32 R16, R8, R154, R200 ;  /* 0x0000009a0810723c */ /* 0x000ff600000810c8 */
[----:B------:R-:W-:Y:S04]  /*23e00*/  STL.64 [R1+0x7b0], R48 ;  /* 0x0007b03001007387 */ /* 0x000fe80000100a00 */
[----:B------:R-:W-:Y:S04]  /*23e10*/  STL.64 [R1+0x7b8], R50 ;  /* 0x0007b83201007387 */ /* 0x000fe80000100a00 */
[----:B------:R-:W-:Y:S04]  /*23e20*/  STL [R1+0x15fc], R144 ;  /* 0x0015fc9001007387 */ /* 0x000fe80000100800 */
[----:B------:R-:W-:Y:S04]  /*23e30*/  STL [R1+0x15f8], R145 ;  /* 0x0015f89101007387 */ /* 0x000fe80000100800 */
[----:B------:R-:W-:Y:S04]  /*23e40*/  STL [R1+0x15f4], R152 ;  /* 0x0015f49801007387 */ /* 0x000fe80000100800 */
[----:B------:R-:W-:Y:S01]  /*23e50*/  STL [R1+0x15f0], R148 ;  /* 0x0015f09401007387 */ /* 0x000fe20000100800 */
[----:B------:R-:W-:-:S03]  /*23e60*/  IMAD.MOV.U32 R149, RZ, RZ, R18 ;  /* 0x000000ffff957224 */ /* 0x000fc600078e0012 */
[----:B------:R2:W-:Y:S01]  /*23e70*/  STL.64 [R1+0x790], R16 ;  /* 0x0007901001007387 */ /* 0x0005e20000100a00 */
[----:B------:R-:W-:-:S03]  /*23e80*/  IMAD.MOV.U32 R153, RZ, RZ, R19 ;  /* 0x000000ffff997224 */ /* 0x000fc600078e0013 */
[----:B--2---:R-:W1:Y:S04]  /*23e90*/  LDL.LU R16, [R1+0xb0] ;  /* 0x0000b00001107983 */ /* 0x004e680000300800 */
[----:B------:R-:W1:Y:S04]  /*23ea0*/  LDL.LU R17, [R1+0xb4] ;  /* 0x0000b40001117983 */ /* 0x000e680000300800 */
[----:B------:R-:W1:Y:S04]  /*23eb0*/  LDL.LU R18, [R1+0xb8] ;  /* 0x0000b80001127983 */ /* 0x000e680000300800 */
[----:B------:R-:W1:Y:S04]  /*23ec0*/  LDL.LU R19, [R1+0xbc] ;  /* 0x0000bc0001137983 */ /* 0x000e680000300800 */
        /* <DEDUP_REMOVED lines=24> */
[----:B------:R-:W-:Y:S03]  /*24050*/  HMMA.1688.F32.TF32 R8, R8, R158, R204 ;  /* 0x0000009e0808723c */ /* 0x000fe600000810cc */
[----:B------:R-:W-:Y:S04]  /*24060*/  STL [R1+0x1604], R153 ;  /* 0x0016049901007387 */ /* 0x000fe80000100800 */
[----:B------:R-:W-:Y:S11]  /*24070*/  STL [R1+0x1600], R149 ;  /* 0x0016009501007387 */ /* 0x000ff60000100800 */
[----:B------:R-:W-:Y:S06]  /*24080*/  @!UPT UIADD3 URZ, URZ, URZ, URZ ;  /* 0x0000003f3f3ff290 */ /* 0x000fec000fffe03f */
[----:B------:R-:W-:Y:S01]  /*24090*/  IMAD.MOV.U32 R144, RZ, RZ, R8 ;  /* 0x000000ffff907224 */ /* 0x000fe200078e0008 */
[----:B------:R-:W-:Y:S01]  /*240a0*/  MOV R145, R9 ;  /* 0x0000000900917202 */ /* 0x000fe20000000f00 */
[----:B------:R-:W-:Y:S01]  /*240b0*/  IMAD.MOV.U32 R152, RZ, RZ, R10 ;  /* 0x000000ffff987224 */ /* 0x000fe200078e000a */
[----:B------:R-:W-:Y:S01]  /*240c0*/  LDS R8, [R2+0x6200] ;  /* 0x0062000002087984 */ /* 0x000fe20000000800 */
[----:B------:R-:W-:-:S03]  /*240d0*/  IMAD.MOV.U32 R148, RZ, RZ, R11 ;  /* 0x000000ffff947224 */ /* 0x000fc600078e000b */
[----:B------:R-:W-:Y:S04]  /*240e0*/  STL [R1+0x1614], R144 ;  /* 0x0016149001007387 */ /* 0x000fe80000100800 */
[----:B------:R-:W-:Y:S04]  /*240f0*/  STL [R1+0x1610], R145 ;  /* 0x0016109101007387 */ /* 0x000fe80000100800 */
[----:B------:R-:W-:Y:S04]  /*24100*/  STL [R1+0x160c], R152 ;  /* 0x00160c9801007387 */ /* 0x000fe80000100800 */
[----:B------:R-:W-:Y:S04]  /*24110*/  STL [R1+0x1608], R148 ;  /* 0x0016089401007387 */ /* 0x000fe80000100800 */
[----:B------:R-:W-:Y:S04]  /*24120*/  LDS R10, [R2+0x7200] ;  /* 0x00720000020a7984 */ /* 0x000fe80000000800 */
[----:B------:R-:W-:Y:S04]  /*24130*/  LDS R9, [R3+0x6200] ;  /* 0x0062000003097984 */ /* 0x000fe80000000800 */
[----:B------:R-:W1:Y:S02]  /*24140*/  LDS R11, [R3+0x7200] ;  /* 0x00720000030b7984 */ /* 0x000e640000000800 */
[C---:B-1----:R-:W-:Y:S08]  /*24150*/  HMMA.1688.F32.TF32 R16, R4.reuse, R42, R16 ;  /* 0x0000002a0410723c */ /* 0x042ff00000081010 */
[C---:B--2---:R-:W-:Y:S08]  /*24160*/  HMMA.1688.F32.TF32 R48, R4.reuse, R26, R112 ;  /* 0x0000001a0430723c */ /* 0x044ff00000081070 */
[C---:B---3--:R-:W-:Y:S08]  /*24170*/  HMMA.1688.F32.TF32 R240, R4.reuse, R14, R160 ;  /* 0x0000000e04f0723c */ /* 0x048ff000000810a0 */
[C---:B----4-:R-:W-:Y:S11]  /*24180*/  HMMA.1688.F32.TF32 R52, R4.reuse, R22, R128 ;  /* 0x000000160434723c */ /* 0x050ff60000081080 */
[----:B------:R-:W-:Y:S04]  /*24190*/  @!UPT UIADD3 URZ, URZ, URZ, URZ ;  /* 0x0000003f3f3ff290 */ /* 0x000fe8000fffe03f */
[----:B------:R-:W-:Y:S04]  /*241a0*/  STL.64 [R1+0x1728], R242 ;  /* 0x001728f201007387 */ /* 0x000fe80000100a00 */
[----:B------:R-:W-:Y:S01]  /*241b0*/  STL.64 [R1+0x1720], R240 ;  /* 0x001720f001007387 */ /* 0x000fe20000100a00 */
[C---:B------:R-:W-:Y:S08]  /*241c0*/  HMMA.1688.F32.TF32 R248, R4.reuse, R34, R248 ;  /* 0x0000002204f8723c */ /* 0x040ff000000810f8 */
[----:B------:R-:W-:Y:S01]  /*241d0*/  HMMA.1688.F32.TF32 R244, R4, R38, R244 ;  /* 0x0000002604f4723c */ /* 0x000fe200000810f4 */
[----:B------:R-:W-:Y:S04]  /*241e0*/  STL.64 [R1+0x1718], R54 ;  /* 0x0017183601007387 */ /* 0x000fe80000100a00 */
[----:B------:R-:W-:Y:S04]  /*241f0*/  STL.64 [R1+0x1710], R52 ;  /* 0x0017103401007387 */ /* 0x000fe80000100a00 */
[----:B------:R-:W-:Y:S04]  /*24200*/  STL.64 [R1+0x1738], R50 ;  /* 0x0017383201007387 */ /* 0x000fe80000100a00 */
[----:B------:R-:W-:Y:S04]  /*24210*/  STL.64 [R1+0x1730], R48 ;  /* 0x0017303001007387 */ /* 0x000fe80000100a00 */
[----:B------:R-:W-:Y:S01]  /*24220*/  STL.64 [R1+0x1748], R250 ;  /* 0x001748fa01007387 */ /* 0x000fe20000100a00 */
[----:B------:R-:W-:-:S03]  /*24230*/  IMAD.MOV.U32 R44, RZ, RZ, R16 ;  /* 0x000000ffff2c7224 */ /* 0x000fc600078e0010 */
[----:B------:R-:W-:Y:S01]  /*24240*/  STL.64 [R1+0x1740], R248 ;  /* 0x001740f801007387 */ /* 0x000fe20000100a00 */
[----:B------:R-:W-:-:S03]  /*24250*/  MOV R45, R17 ;  /* 0x00000011002d7202 */ /* 0x000fc60000000f00 */
[----:B------:R-:W-:Y:S04]  /*24260*/  STL.64 [R1+0x1770], R246 ;  /* 0x001770f601007387 */ /* 0x000fe80000100a00 */
[----:B------:R-:W-:Y:S04]  /*24270*/  STL.64 [R1+0x1768], R244 ;  /* 0x001768f401007387 */ /* 0x000fe80000100a00 */
[----:B------:R1:W-:Y:S02]  /*24280*/  STL.64 [R1+0xc8], R18 ;  /* 0x0000c81201007387 */ /* 0x0003e40000100a00 */
[C---:B-1----:R-:W-:Y:S11]  /*24290*/  HMMA.1688.F32.TF32 R16, R4.reuse, R46, R64 ;  /* 0x0000002e0410723c */ /* 0x042ff60000081040 */
[----:B------:R-:W-:Y:S11]  /*242a0*/  @!UPT UIADD3 URZ, URZ, URZ, URZ ;  /* 0x0000003f3f3ff290 */ /* 0x000ff6000fffe03f */
[----:B------:R-:W-:Y:S01]  /*242b0*/  @!UPT UIADD3 URZ, URZ, URZ, URZ ;  /* 0x0000003f3f3ff290 */ /* 0x000fe2000fffe03f */
[----:B------:R1:W-:Y:S01]  /*242c0*/  STL.64 [R1+0x1e8], R18 ;  /* 0x0001e81201007387 */ /* 0x0003e20000100a00 */
[----:B------:R-:W-:Y:S02]  /*242d0*/  IMAD.MOV.U32 R68, RZ, RZ, R16 ;  /* 0x000000ffff447224 */ /* 0x000fe400078e0010 */
[----:B------:R-:W-:Y:S02]  /*242e0*/  IMAD.MOV.U32 R69, RZ, RZ, R17 ;  /* 0x000000ffff457224 */ /* 0x000fe400078e0011 */
[C---:B-1----:R-:W-:Y:S11]  /*242f0*/  HMMA.1688.F32.TF32 R16, R4.reuse, R70, R92 ;  /* 0x000000460410723c */ /* 0x042ff6000008105c */
[----:B------:R-:W-:Y:S11]  /*24300*/  @!UPT UIADD3 URZ, URZ, URZ, URZ ;  /* 0x0000003f3f3ff290 */ /* 0x000ff6000fffe03f */
[----:B------:R-:W-:Y:S02]  /*24310*/  @!UPT UIADD3 URZ, URZ, URZ, URZ ;  /* 0x0000003f3f3ff290 */ /* 0x000fe4000fffe03f */
[----:B------:R-:W-:Y:S02]  /*24320*/  IMAD.MOV.U32 R77, RZ, RZ, R16 ;  /* 0x000000ffff4d7224 */ /* 0x000fe400078e0010 */
[----:B------:R-:W-:Y:S02]  /*24330*/  IMAD.MOV.U32 R76, RZ, RZ, R17 ;  /* 0x000000ffff4c7224 */ /* 0x000fe400078e0011 */
[----:B------:R-:W-:Y:S02]  /*24340*/  IMAD.MOV.U32 R81, RZ, RZ, R18 ;  /* 0x000000ffff517224 */ /* 0x000fe400078e0012 */
[----:B------:R-:W-:Y:S02]  /*24350*/  IMAD.MOV.U32 R80, RZ, RZ, R19 ;  /* 0x000000ffff507224 */ /* 0x000fe400078e0013 */
[C---:B------:R-:W-:Y:S03]  /*24360*/  HMMA.1688.F32.TF32 R16, R4.reuse, R74, R108 ;  /* 0x0000004a0410723c */ /* 0x040fe6000008106c */
[----:B------:R-:W-:Y:S04]  /*24370*/  STL [R1+0x16c4], R80 ;  /* 0x0016c45001007387 */ /* 0x000fe80000100800 */
[----:B------:R-:W-:Y:S01]  /*24380*/  STL [R1+0x16c0], R77 ;  /* 0x0016c04d01007387 */ /* 0x000fe20000100800 */
[C---:B------:R-:W-:Y:S03]  /*24390*/  HMMA.1688.F32.TF32 R52, R4.reuse, R30, R96 ;  /* 0x0000001e0434723c */ /* 0x040fe60000081060 */
[----:B------:R-:W-:Y:S04]  /*243a0*/  STL [R1+0x16bc], R76 ;  /* 0x0016bc4c01007387 */ /* 0x000fe80000100800 */
[----:B------:R-:W-:Y:S08]  /*243b0*/  STL [R1+0x16b8], R81 ;  /* 0x0016b85101007387 */ /* 0x000ff00000100800 */
[----:B------:R-:W-:Y:S04]  /*243c0*/  STL.64 [R1+0x3d0], R16 ;  /* 0x0003d01001007387 */ /* 0x000fe80000100a00 */
[----:B------:R1:W-:Y:S02]  /*243d0*/  STL.64 [R1+0x3d8], R18 ;  /* 0x0003d81201007387 */ /* 0x0003e40000100a00 */
[----:B-1----:R-:W-:Y:S03]  /*243e0*/  HMMA.1688.F32.TF32 R16, R4, R146, R208 ;  /* 0x000000920410723c */ /* 0x002fe600000810d0 */
[----:B------:R-:W-:-:S02]  /*243f0*/  IMAD.MOV.U32 R28, RZ, RZ, R52 ;  /* 0x000000ffff1c7224 */ /* 0x000fc400078e0034 */
[----:B------:R-:W-:Y:S02]  /*24400*/  IMAD.MOV.U32 R32, RZ, RZ, R53 ;  /* 0x000000ffff207224 */ /* 0x000fe400078e0035 */
[----:B------:R-:W-:Y:S02]  /*24410*/  IMAD.MOV.U32 R40, RZ, RZ, R54 ;  /* 0x000000ffff287224 */ /* 0x000fe400078e0036 */
[----:B------:R-:W-:Y:S02]  /*24420*/  IMAD.MOV.U32 R41, RZ, RZ, R55 ;  /* 0x000000ffff297224 */ /* 0x000fe400078e0037 */
[C---:B------:R-:W-:Y:S08]  /*24430*/  HMMA.1688.F32.TF32 R52, R4.reuse, R78, R124 ;  /* 0x0000004e0434723c */ /* 0x040ff0000008107c */
[----:B------:R-:W-:Y:S05]  /*24440*/  HMMA.1688.F32.TF32 R48, R4, R82, R140 ;  /* 0x000000520430723c */ /* 0x000fea000008108c */
[----:B------:R-:W-:Y:S01]  /*24450*/  IMAD.MOV.U32 R152, RZ, RZ, R16 ;  /* 0x000000ffff987224 */ /* 0x000fe200078e0010 */
[----:B------:R-:W-:Y:S01]  /*24460*/  MOV R148, R17 ;  /* 0x0000001100947202 */ /* 0x000fe20000000f00 */
[----:B------:R-:W-:-:S02]  /*24470*/  IMAD.MOV.U32 R153, RZ, RZ, R18 ;  /* 0x000000ffff997224 */ /* 0x000fc400078e0012 */
[----:B------:R-:W-:Y:S02]  /*24480*/  IMAD.MOV.U32 R149, RZ, RZ, R19 ;  /* 0x000000ffff957224 */ /* 0x000fe400078e0013 */
[----:B------:R-:W-:Y:S04]  /*24490*/  HMMA.1688.F32.TF32 R16, R4, R150, R212 ;  /* 0x000000960410723c */ /* 0x000fe800000810d4 */
[----:B------:R-:W-:Y:S04]  /*244a0*/  STL.64 [R1+0x510], R52 ;  /* 0x0005103401007387 */ /* 0x000fe80000100a00 */
[----:B------:R-:W-:Y:S04]  /*244b0*/  STL.64 [R1+0x518], R54 ;  /* 0x0005183601007387 */ /* 0x000fe80000100a00 */
[----:B------:R-:W-:Y:S04]  /*244c0*/  STL.64 [R1+0x6f0], R48 ;  /* 0x0006f03001007387 */ /* 0x000fe80000100a00 */
[----:B------:R-:W-:Y:S04]  /*244d0*/  STL.64 [R1+0x6f8], R50 ;  /* 0x0006f83201007387 */ /* 0x000fe80000100a00 */
[----:B------:R-:W-:Y:S04]  /*244e0*/  STL [R1+0x1624], R149 ;  /* 0x0016249501007387 */ /* 0x000fe80000100800 */
[----:B------:R-:W-:Y:S01]  /*244f0*/  STL [R1+0x1620], R153 ;  /* 0x0016209901007387 */ /* 0x000fe20000100800 */
[----:B------:R-:W-:-:S02]  /*24500*/  IMAD.MOV.U32 R145, RZ, RZ, R19 ;  /* 0x000000ffff917224 */ /* 0x000fc400078e0013 */
[----:B------:R-:W-:Y:S01]  /*24510*/  IMAD.MOV.U32 R144, RZ, RZ, R18 ;  /* 0x000000ffff907224 */ /* 0x000fe200078e0012 */
[----:B------:R-:W-:Y:S04]  /*24520*/  STL [R1+0x161c], R152 ;  /* 0x00161c9801007387 */ /* 0x000fe80000100800 */
[----:B------:R-:W-:Y:S04]  /*24530*/  STL [R1+0x1618], R148 ;  /* 0x0016189401007387 */ /* 0x000fe80000100800 */
[----:B------:R1:W-:Y:S04]  /*24540*/  STL.64 [R1+0x6d0], R16 ;  /* 0x0006d01001007387 */ /* 0x0003e80000100a00 */
[----:B------:R-:W-:Y:S04]  /*24550*/  STL [R1+0x162c], R145 ;  /* 0x00162c9101007387 */ /* 0x000fe80000100800 */
[----:B------:R-:W-:Y:S04]  /*24560*/  STL [R1+0x1628], R144 ;  /* 0x0016289001007387 */ /* 0x000fe80000100800 */
        /* <DEDUP_REMOVED lines=48> */
[C---:B-1----:R-:W-:Y:S08]  /*24870*/  HMMA.1688.F32.TF32 R16, R4.reuse, R154, R216 ;  /* 0x0000009a0410723c */ /* 0x042ff000000810d8 */
[----:B------:R-:W-:Y:S11]  /*24880*/  HMMA.1688.F32.TF32 R4, R4, R158, R220 ;  /* 0x0000009e0404723c */ /* 0x000ff600000810dc */
[----:B------:R-:W-:Y:S05]  /*24890*/  @!UPT UIADD3 URZ, URZ, URZ, URZ ;  /* 0x0000003f3f3ff290 */ /* 0x000fea000fffe03f */
[----:B------:R-:W-:Y:S02]  /*248a0*/  IMAD.MOV.U32 R149, RZ, RZ, R16 ;  /* 0x000000ffff957224 */ /* 0x000fe400078e0010 */
[----:B------:R-:W-:Y:S01]  /*248b0*/  IMAD.MOV.U32 R153, RZ, RZ, R17 ;  /* 0x000000ffff997224 */ /* 0x000fe200078e0011 */
[----:B------:R-:W-:Y:S01]  /*248c0*/  MOV R148, R19 ;  /* 0x0000001300947202 */ /* 0x000fe20000000f00 */
[----:B------:R-:W-:Y:S01]  /*248d0*/  IMAD.MOV.U32 R152, RZ, RZ, R18 ;  /* 0x000000ffff987224 */ /* 0x000fe200078e0012 */
[----:B------:R-:W-:Y:S04]  /*248e0*/  STL [R1+0x163c], R149 ;  /* 0x00163c9501007387 */ /* 0x000fe80000100800 */
[----:B------:R-:W-:Y:S04]  /*248f0*/  STL [R1+0x1638], R153 ;  /* 0x0016389901007387 */ /* 0x000fe80000100800 */
[----:B------:R-:W-:Y:S04]  /*24900*/  STL [R1+0x1634], R152 ;  /* 0x0016349801007387 */ /* 0x000fe80000100800 */
[----:B------:R-:W-:Y:S04]  /*24910*/  STL [R1+0x1630], R148 ;  /* 0x0016309401007387 */ /* 0x000fe80000100800 */
[----:B------:R-:W-:Y:S04]  /*24920*/  STL.64 [R1+0x6a0], R4 ;  /* 0x0006a00401007387 */ /* 0x000fe80000100a00 */
[----:B------:R3:W-:Y:S04]  /*24930*/  STL.64 [R1+0x6a8], R6 ;  /* 0x0006a80601007387 */ /* 0x0007e80000100a00 */
        /* <DEDUP_REMOVED lines=9> */
[----:B------:R-:W-:Y:S01]  /*249d0*/  IMAD.MOV.U32 R72, RZ, RZ, R6 ;  /* 0x000000ffff487224 */ /* 0x000fe200078e0006 */
[C---:B--2---:R-:W-:Y:S08]  /*249e0*/  HMMA.1688.F32.TF32 R124, R8.reuse, R14, R132 ;  /* 0x0000000e087c723c */ /* 0x044ff00000081084 */
[C---:B----4-:R-:W-:Y:S08]  /*249f0*/  HMMA.1688.F32.TF32 R100, R8.reuse, R22, R100 ;  /* 0x000000160864723c */ /* 0x050ff00000081064 */
[C---:B------:R-:W-:Y:S07]  /*24a00*/  HMMA.1688.F32.TF32 R160, R8.reuse, R26, R160 ;  /* 0x0000001a08a0723c */ /* 0x040fee00000810a0 */
[----:B------:R-:W-:Y:S04]  /*24a10*/  STL.64 [R1+0x1780], R126 ;  /* 0x0017807e01007387 */ /* 0x000fe80000100a00 */
[----:B------:R-:W-:Y:S04]  /*24a20*/  STL.64 [R1+0x1778], R124 ;  /* 0x0017787c01007387 */ /* 0x000fe80000100a00 */
[----:B------:R-:W-:Y:S01]  /*24a30*/  STL.64 [R1+0x1790], R102 ;  /* 0x0017906601007387 */ /* 0x000fe20000100a00 */
[C---:B------:R-:W-:Y:S03]  /*24a40*/  HMMA.1688.F32.TF32 R48, R8.reuse, R46, R168 ;  /* 0x0000002e0830723c */ /* 0x040fe600000810a8 */
[----:B------:R-:W-:Y:S04]  /*24a50*/  STL.64 [R1+0x1788], R100 ;  /* 0x0017886401007387 */ /* 0x000fe80000100a00 */
[----:B------:R-:W-:Y:S04]  /*24a60*/  STL.64 [R1+0x17a0], R162 ;  /* 0x0017a0a201007387 */ /* 0x000fe80000100a00 */
[----:B------:R-:W-:Y:S11]  /*24a70*/  STL.64 [R1+0x1798], R160 ;  /* 0x001798a001007387 */ /* 0x000ff60000100a00 */
[----:B------:R-:W-:Y:S01]  /*24a80*/  @!UPT UIADD3 URZ, URZ, URZ, URZ ;  /* 0x0000003f3f3ff290 */ /* 0x000fe2000fffe03f */
[----:B------:R-:W-:Y:S04]  /*24a90*/  STL.64 [R1+0x30], R48 ;  /* 0x0000303001007387 */ /* 0x000fe80000100a00 */
[----:B------:R-:W-:Y:S04]  /*24aa0*/  STL.64 [R1+0x38], R50 ;  /* 0x0000383201007387 */ /* 0x000fe80000100a00 */
[----:B------:R2:W-:Y:S02]  /*24ab0*/  STL [R1+0x14c], R7 ;  /* 0x00014c0701007387 */ /* 0x0005e40000100800 */
[C---:B--2---:R-:W-:Y:S08]  /*24ac0*/  HMMA.1688.F32.TF32 R4, R8.reuse, R82, R96 ;  /* 0x000000520804723c */ /* 0x044ff00000081060 */
[C---:B------:R-:W-:Y:S08]  /*24ad0*/  HMMA.1688.F32.TF32 R52, R8.reuse, R74, R128 ;  /* 0x0000004a0834723c */ /* 0x040ff00000081080 */
[----:B------:R-:W-:Y:S08]  /*24ae0*/  HMMA.1688.F32.TF32 R48, R8, R78, R112 ;  /* 0x0000004e0830723c */ /* 0x000ff00000081070 */
[----:B------:R-:W-:-:S02]  /*24af0*/  IMAD.MOV.U32 R152, RZ, RZ, R4 ;  /* 0x000000ffff987224 */ /* 0x000fc400078e0004 */
[----:B------:R-:W-:Y:S02]  /*24b00*/  IMAD.MOV.U32 R148, RZ, RZ, R5 ;  /* 0x000000ffff947224 */ /* 0x000fe400078e0005 */
[----:B------:R-:W-:Y:S02]  /*24b10*/  IMAD.MOV.U32 R145, RZ, RZ, R6 ;  /* 0x000000ffff917224 */ /* 0x000fe400078e0006 */
[----:B------:R-:W-:Y:S02]  /*24b20*/  IMAD.MOV.U32 R144, RZ, RZ, R7 ;  /* 0x000000ffff907224 */ /* 0x000fe400078e0007 */
[----:B------:R-:W-:Y:S01]  /*24b30*/  HMMA.1688.F32.TF32 R4, R8, R146, R224 ;  /* 0x000000920804723c */ /* 0x000fe200000810e0 */
[----:B------:R-:W-:Y:S04]  /*24b40*/  STL [R1+0x16d0], R73 ;  /* 0x0016d04901007387 */ /* 0x000fe80000100800 */
[----:B------:R-:W-:Y:S04]  /*24b50*/  STL [R1+0x16cc], R81 ;  /* 0x0016cc5101007387 */ /* 0x000fe80000100800 */
[----:B------:R-:W-:Y:S04]  /*24b60*/  STL [R1+0x16c8], R72 ;  /* 0x0016c84801007387 */ /* 0x000fe80000100800 */
[----:B------:R-:W-:Y:S04]  /*24b70*/  STL.64 [R1+0x1d0], R52 ;  /* 0x0001d03401007387 */ /* 0x000fe80000100a00 */
[----:B------:R-:W-:Y:S04]  /*24b80*/  STL.64 [R1+0x1d8], R54 ;  /* 0x0001d83601007387 */ /* 0x000fe80000100a00 */
[----:B------:R-:W-:Y:S04]  /*24b90*/  STL.64 [R1+0x270], R48 ;  /* 0x0002703001007387 */ /* 0x000fe80000100a00 */
[----:B------:R-:W-:Y:S04]  /*24ba0*/  STL.64 [R1+0x278], R50 ;  /* 0x0002783201007387 */ /* 0x000fe80000100a00 */
[----:B------:R-:W-:Y:S01]  /*24bb0*/  STL [R1+0x164c], R144 ;  /* 0x00164c9001007387 */ /* 0x000fe20000100800 */
[----:B------:R-:W-:-:S03]  /*24bc0*/  MOV R149, R6 ;  /* 0x0000000600957202 */ /* 0x000fc60000000f00 */
[----:B------:R-:W-:Y:S01]  /*24bd0*/  STL [R1+0x1648], R145 ;  /* 0x0016489101007387 */ /* 0x000fe20000100800 */
[----:B------:R-:W-:-:S03]  /*24be0*/  IMAD.MOV.U32 R153, RZ, RZ, R7 ;  /* 0x000000ffff997224 */ /* 0x000fc600078e0007 */
[----:B------:R-:W-:Y:S04]  /*24bf0*/  STL [R1+0x1644], R152 ;  /* 0x0016449801007387 */ /* 0x000fe80000100800 */
[----:B------:R-:W-:Y:S04]  /*24c00*/  STL [R1+0x1640], R148 ;  /* 0x0016409401007387 */ /* 0x000fe80000100800 */
[----:B------:R2:W-:Y:S02]  /*24c10*/  STL.64 [R1+0x640], R4 ;  /* 0x0006400401007387 */ /* 0x0005e40000100a00 */
[C---:B--2---:R-:W-:Y:S02]  /*24c20*/  HMMA.1688.F32.TF32 R4, R8.reuse, R150, R228 ;  /* 0x000000960804723c */ /* 0x044fe400000810e4 */
[----:B------:R-:W-:Y:S04]  /*24c30*/  STL [R1+0x1654], R153 ;  /* 0x0016549901007387 */ /* 0x000fe80000100800 */
[----:B------:R-:W-:Y:S11]  /*24c40*/  STL [R1+0x1650], R149 ;  /* 0x0016509501007387 */ /* 0x000ff60000100800 */
[----:B------:R-:W-:Y:S07]  /*24c50*/  @!UPT UIADD3 URZ, URZ, URZ, URZ ;  /* 0x0000003f3f3ff290 */ /* 0x000fee000fffe03f */
[----:B------:R-:W-:Y:S02]  /*24c60*/  IMAD.MOV.U32 R144, RZ, RZ, R4 ;  /* 0x000000ffff907224 */ /* 0x000fe400078e0004 */
[----:B------:R-:W-:Y:S02]  /*24c70*/  IMAD.MOV.U32 R145, RZ, RZ, R5 ;  /* 0x000000ffff917224 */ /* 0x000fe400078e0005 */
[----:B------:R-:W-:Y:S02]  /*24c80*/  IMAD.MOV.U32 R152, RZ, RZ, R6 ;  /* 0x000000ffff987224 */ /* 0x000fe400078e0006 */
[----:B------:R-:W-:Y:S02]  /*24c90*/  IMAD.MOV.U32 R148, RZ, RZ, R7 ;  /* 0x000000ffff947224 */ /* 0x000fe400078e0007 */
[C---:B------:R-:W-:Y:S01]  /*24ca0*/  HMMA.1688.F32.TF32 R4, R8.reuse, R154, R232 ;  /* 0x0000009a0804723c */ /* 0x040fe200000810e8 */
[----:B------:R-:W-:Y:S04]  /*24cb0*/  STL [R1+0x1664], R144 ;  /* 0x0016649001007387 */ /* 0x000fe80000100800 */
[----:B------:R-:W-:Y:S04]  /*24cc0*/  STL [R1+0x1660], R145 ;  /* 0x0016609101007387 */ /* 0x000fe80000100800 */
[----:B------:R-:W-:Y:S04]  /*24cd0*/  STL [R1+0x165c], R152 ;  /* 0x00165c9801007387 */ /* 0x000fe80000100800 */
[----:B------:R-:W-:Y:S04]  /*24ce0*/  STL [R1+0x1658], R148 ;  /* 0x0016589401007387 */ /* 0x000fe80000100800 */
[----:B------:R-:W1:Y:S01]  /*24cf0*/  LDL.LU R164, [R1+0x220] ;  /* 0x0002200001a47983 */ /* 0x000e620000300800 */
[C---:B------:R-:W-:Y:S05]  /*24d00*/  HMMA.1688.F32.TF32 R64, R8.reuse, R38, R84 ;  /* 0x000000260840723c */ /* 0x040fea0000081054 */
[----:B------:R-:W-:Y:S04]  /*24d10*/  STL.64 [R1+0x610], R4 ;  /* 0x0006100401007387 */ /* 0x000fe80000100a00 */
[----:B------:R2:W-:Y:S04]  /*24d20*/  STL.64 [R1+0x618], R6 ;  /* 0x0006180601007387 */ /* 0x0005e80000100a00 */
[----:B------:R-:W1:Y:S04]  /*24d30*/  LDL.LU R165, [R1+0x224] ;  /* 0x0002240001a57983 */ /* 0x000e680000300800 */
[----:B------:R-:W1:Y:S04]  /*24d40*/  LDL.LU R166, [R1+0x228] ;  /* 0x0002280001a67983 */ /* 0x000e680000300800 */
[----:B------:R-:W1:Y:S04]  /*24d50*/  LDL.LU R167, [R1+0x22c] ;  /* 0x00022c0001a77983 */ /* 0x000e680000300800 */
        /* <DEDUP_REMOVED lines=16> */
[C---:B------:R-:W-:Y:S03]  /*24e60*/  HMMA.1688.F32.TF32 R92, R8.reuse, R42, R172 ;  /* 0x0000002a085c723c */ /* 0x040fe600000810ac */
        /* <DEDUP_REMOVED lines=25> */
[C---:B--2---:R-:W-:Y:S11]  /*25000*/  HMMA.1688.F32.TF32 R4, R8.reuse, R158, R236 ;  /* 0x0000009e0804723c */ /* 0x044ff600000810ec */
[----:B------:R-:W-:Y:S11]  /*25010*/  @!UPT UIADD3 URZ, URZ, URZ, URZ ;  /* 0x0000003f3f3ff290 */ /* 0x000ff6000fffe03f */
[----:B------:R-:W-:Y:S02]  /*25020*/  @!UPT UIADD3 URZ, URZ, URZ, URZ ;  /* 0x0000003f3f3ff290 */ /* 0x000fe4000fffe03f */
[----:B------:R-:W-:Y:S01]  /*25030*/  IMAD.MOV.U32 R152, RZ, RZ, R4 ;  /* 0x000000ffff987224 */ /* 0x000fe200078e0004 */
[----:B------:R-:W-:Y:S01]  /*25040*/  MOV R153, R6 ;  /* 0x0000000600997202 */ /* 0x000fe20000000f00 */
[----:B------:R-:W-:Y:S01]  /*25050*/  IMAD.MOV.U32 R148, RZ, RZ, R5 ;  /* 0x000000ffff947224 */ /* 0x000fe200078e0005 */
[----:B------:R-:W-:Y:S01]  /*25060*/  HMMA.1688.F32.TF32 R56, R8, R30, R56 ;  /* 0x0000001e0838723c */ /* 0x000fe20000081038 */
[----:B------:R-:W-:Y:S01]  /*25070*/  IMAD.MOV.U32 R149, RZ, RZ, R7 ;  /* 0x000000ffff957224 */ /* 0x000fe200078e0007 */
[----:B------:R-:W-:Y:S04]  /*25080*/  STL [R1+0x1674], R152 ;  /* 0x0016749801007387 */ /* 0x000fe80000100800 */
[----:B------:R-:W-:Y:S04]  /*25090*/  STL [R1+0x1670], R148 ;  /* 0x0016709401007387 */ /* 0x000fe80000100800 */
[----:B------:R-:W-:Y:S04]  /*250a0*/  STL [R1+0x166c], R153 ;  /* 0x00166c9901007387 */ /* 0x000fe80000100800 */
[----:B------:R-:W-:Y:S04]  /*250b0*/  STL [R1+0x1668], R149 ;  /* 0x0016689501007387 */ /* 0x000fe80000100800 */
[----:B------:R-:W-:Y:S04]  /*250c0*/  LDS R8, [R2+0x6300] ;  /* 0x0063000002087984 */ /* 0x000fe80000000800 */
[----:B------:R-:W-:Y:S04]  /*250d0*/  LDS R10, [R2+0x7300] ;  /* 0x00730000020a7984 */ /* 0x000fe80000000800 */
[----:B------:R-:W-:Y:S04]  /*250e0*/  LDS R9, [R3+0x6300] ;  /* 0x0063000003097984 */ /* 0x000fe80000000800 */
[----:B------:R-:W2:Y:S04]  /*250f0*/  LDS R11, [R3+0x7300] ;  /* 0x00730000030b7984 */ /* 0x000ea80000000800 */
[----:B------:R-:W-:Y:S04]  /*25100*/  LDS R4, [R2+0x6380] ;  /* 0x0063800002047984 */ /* 0x000fe80000000800 */
[----:B------:R-:W-:Y:S04]  /*25110*/  LDS R6, [R2+0x7380] ;  /* 0x0073800002067984 */ /* 0x000fe80000000800 */
[----:B------:R-:W-:Y:S04]  /*25120*/  LDS R5, [R3+0x6380] ;  /* 0x0063800003057984 */ /* 0x000fe80000000800 */
[----:B------:R-:W1:Y:S02]  /*25130*/  LDS R7, [R3+0x7380] ;  /* 0x0073800003077984 */ /* 0x000e640000000800 */
[----:B-1----:R-:W-:Y:S11]  /*25140*/  HMMA.1688.F32.TF32 R48, R16, R70, R164 ;  /* 0x000000461030723c */ /* 0x002ff600000810a4 */
[----:B------:R-:W-:Y:S11]  /*25150*/  @!UPT UIADD3 URZ, URZ, URZ, URZ ;  /* 0x0000003f3f3ff290 */ /* 0x000ff6000fffe03f */
[----:B------:R-:W-:Y:S02]  /*25160*/  @!UPT UIADD3 URZ, URZ, URZ, URZ ;  /* 0x0000003f3f3ff290 */ /* 0x000fe4000fffe03f */
[----:B------:R-:W-:Y:S02]  /*25170*/  IMAD.MOV.U32 R72, RZ, RZ, R48 ;  /* 0x000000ffff487224 */ /* 0x000fe400078e0030 */
[----:B------:R-:W-:Y:S02]  /*25180*/  IMAD.MOV.U32 R80, RZ, RZ, R49 ;  /* 0x000000ffff507224 */ /* 0x000fe400078e0031 */
[----:B------:R-:W-:Y:S02]  /*25190*/  IMAD.MOV.U32 R77, RZ, RZ, R50 ;  /* 0x000000ffff4d7224 */ /* 0x000fe400078e0032 */
[----:B------:R-:W-:-:S05]  /*251a0*/  IMAD.MOV.U32 R76, RZ, RZ, R51 ;  /* 0x000000ffff4c7224 */ /* 0x000fca00078e0033 */
[----:B------:R-:W-:Y:S04]  /*251b0*/  STL [R1+0x16e0], R76 ;  /* 0x0016e04c01007387 */ /* 0x000fe80000100800 */
[----:B------:R-:W-:Y:S04]  /*251c0*/  STL [R1+0x16dc], R77 ;  /* 0x0016dc4d01007387 */ /* 0x000fe80000100800 */
[----:B------:R-:W-:Y:S04]  /*251d0*/  STL [R1+0x16d8], R80 ;  /* 0x0016d85001007387 */ /* 0x000fe80000100800 */
[----:B------:R-:W-:Y:S01]  /*251e0*/  STL [R1+0x16d4], R72 ;  /* 0x0016d44801007387 */ /* 0x000fe20000100800 */
[C---:B----4-:R-:W-:Y:S08]  /*251f0*/  HMMA.1688.F32.TF32 R120, R16.reuse, R42, R132 ;  /* 0x0000002a1078723c */ /* 0x050ff00000081084 */
[C---:B---3--:R-:W-:Y:S08]  /*25200*/  HMMA.1688.F32.TF32 R108, R16.reuse, R30, R184 ;  /* 0x0000001e106c723c */ /* 0x048ff000000810b8 */
[C---:B------:R-:W-:Y:S11]  /*25210*/  HMMA.1688.F32.TF32 R48, R16.reuse, R74, R128 ;  /* 0x0000004a1030723c */ /* 0x040ff60000081080 */
[----:B------:R-:W-:Y:S11]  /*25220*/  @!UPT UIADD3 URZ, URZ, URZ, URZ ;  /* 0x0000003f3f3ff290 */ /* 0x000ff6000fffe03f */
[----:B------:R-:W-:Y:S01]  /*25230*/  @!UPT UIADD3 URZ, URZ, URZ, URZ ;  /* 0x0000003f3f3ff290 */ /* 0x000fe2000fffe03f */
[----:B------:R1:W-:Y:S01]  /*25240*/  STL.64 [R1+0x50], R48 ;  /* 0x0000503001007387 */ /* 0x0003e20000100a00 */
[----:B------:R-:W-:Y:S02]  /*25250*/  IMAD.MOV.U32 R73, RZ, RZ, R50 ;  /* 0x000000ffff497224 */ /* 0x000fe400078e0032 */
[----:B------:R-:W-:Y:S02]  /*25260*/  IMAD.MOV.U32 R81, RZ, RZ, R51 ;  /* 0x000000ffff517224 */ /* 0x000fe400078e0033 */
[----:B-1----:R-:W-:Y:S01]  /*25270*/  HMMA.1688.F32.TF32 R48, R16, R78, R96 ;  /* 0x0000004e1030723c */ /* 0x002fe20000081060 */
        /* <DEDUP_REMOVED lines=48> */
[----:B------:R-:W-:Y:S01]  /*25580*/  MOV R76, R48 ;  /* 0x00000030004c7202 */ /* 0x000fe20000000f00 */
[----:B------:R-:W-:-:S02]  /*25590*/  IMAD.MOV.U32 R77, RZ, RZ, R49 ;  /* 0x000000ffff4d7224 */ /* 0x000fc400078e0031 */
        /* <DEDUP_REMOVED lines=8> */
[C---:B--2---:R-:W-:Y:S11]  /*25620*/  HMMA.1688.F32.TF32 R48, R16.reuse, R82, R196 ;  /* 0x000000521030723c */ /* 0x044ff600000810c4 */
[----:B------:R-:W-:Y:S11]  /*25630*/  @!UPT UIADD3 URZ, URZ, URZ, URZ ;  /* 0x0000003f3f3ff290 */ /* 0x000ff6000fffe03f */
[----:B------:R-:W-:Y:S02]  /*25640*/  @!UPT UIADD3 URZ, URZ, URZ, URZ ;  /* 0x0000003f3f3ff290 */ /* 0x000fe4000fffe03f */
[----:B------:R-:W-:Y:S02]  /*25650*/  IMAD.MOV.U32 R153, RZ, RZ, R48 ;  /* 0x000000ffff997224 */ /* 0x000fe400078e0030 */
[----:B------:R-:W-:Y:S02]  /*25660*/  IMAD.MOV.U32 R149, RZ, RZ, R49 ;  /* 0x000000ffff957224 */ /* 0x000fe400078e0031 */
[----:B------:R-:W-:Y:S02]  /*25670*/  IMAD.MOV.U32 R144, RZ, RZ, R50 ;  /* 0x000000ffff907224 */ /* 0x000fe400078e0032 */
[----:B------:R-:W-:Y:S02]  /*25680*/  IMAD.MOV.U32 R145, RZ, RZ, R51 ;  /* 0x000000ffff917224 */ /* 0x000fe400078e0033 */
[----:B---3--:R-:W-:Y:S03]  /*25690*/  HMMA.1688.F32.TF32 R48, R16, R146, R192 ;  /* 0x000000921030723c */ /* 0x008fe600000810c0 */
[----:B------:R-:W-:Y:S04]  /*256a0*/  STL [R1+0x1684], R145 ;  /* 0x0016849101007387 */ /* 0x000fe80000100800 */
[----:B------:R-:W-:Y:S04]  /*256b0*/  STL [R1+0x1680], R144 ;  /* 0x0016809001007387 */ /* 0x000fe80000100800 */
[----:B------:R-:W-:Y:S04]  /*256c0*/  STL [R1+0x167c], R153 ;  /* 0x00167c9901007387 */ /* 0x000fe80000100800 */
[----:B------:R-:W-:Y:S08]  /*256d0*/  STL [R1+0x1678], R149 ;  /* 0x0016789501007387 */ /* 0x000ff00000100800 */
[----:B------:R4:W-:Y:S01]  /*256e0*/  STL.64 [R1+0x570], R48 ;  /* 0x0005703001007387 */ /* 0x0009e20000100a00 */
[----:B------:R-:W-:Y:S01]  /*256f0*/  MOV R152, R50 ;  /* 0x0000003200987202 */ /* 0x000fe20000000f00 */
[----:B------:R-:W-:-:S02]  /*25700*/  IMAD.MOV.U32 R148, RZ, RZ, R51 ;  /* 0x000000ffff947224 */ /* 0x000fc400078e0033 */
[C---:B----4-:R-:W-:Y:S08]  /*25710*/  HMMA.1688.F32.TF32 R48, R16.reuse, R154, R104 ;  /* 0x0000009a1030723c */ /* 0x050ff00000081068 */
[C---:B------:R-:W-:Y:S01]  /*25720*/  HMMA.1688.F32.TF32 R52, R16.reuse, R150, R136 ;  /* 0x000000961034723c */ /* 0x040fe20000081088 */
[----:B------:R-:W-:Y:S04]  /*25730*/  STL [R1+0x168c], R148 ;  /* 0x00168c9401007387 */ /* 0x000fe80000100800 */
[----:B------:R-:W-:Y:S03]  /*25740*/  STL [R1+0x1688], R152 ;  /* 0x0016889801007387 */ /* 0x000fe60000100800 */
[----:B------:R-:W-:Y:S08]  /*25750*/  HMMA.1688.F32.TF32 R16, R16, R158, R88 ;  /* 0x0000009e1010723c */ /* 0x000ff00000081058 */
[----:B------:R-:W-:-:S02]  /*25760*/  IMAD.MOV.U32 R149, RZ, RZ, R51 ;  /* 0x000000ffff957224 */ /* 0x000fc400078e0033 */
[----:B------:R-:W-:-:S05]  /*25770*/  IMAD.MOV.U32 R153, RZ, RZ, R50 ;  /* 0x000000ffff997224 */ /* 0x000fca00078e0032 */
[----:B------:R1:W-:Y:S01]  /*25780*/  STL.64 [R1+0x560], R52 ;  /* 0x0005603401007387 */ /* 0x0003e20000100a00 */
[----:B------:R-:W-:Y:S02]  /*25790*/  IMAD.MOV.U32 R144, RZ, RZ, R49 ;  /* 0x000000ffff907224 */ /* 0x000fe400078e0031 */
[----:B------:R-:W-:Y:S01]  /*257a0*/  IMAD.MOV.U32 R145, RZ, RZ, R48 ;  /* 0x000000ffff917224 */ /* 0x000fe200078e0030 */
[----:B------:R2:W-:Y:S04]  /*257b0*/  STL.64 [R1+0x568], R54 ;  /* 0x0005683601007387 */ /* 0x0005e80000100a00 */
[----:B------:R-:W-:Y:S04]  /*257c0*/  STL [R1+0x169c], R149 ;  /* 0x00169c9501007387 */ /* 0x000fe80000100800 */
[----:B------:R-:W-:Y:S04]  /*257d0*/  STL [R1+0x1698], R153 ;  /* 0x0016989901007387 */ /* 0x000fe80000100800 */
[----:B------:R-:W-:Y:S04]  /*257e0*/  STL [R1+0x1694], R144 ;  /* 0x0016949001007387 */ /* 0x000fe80000100800 */
[----:B------:R-:W-:Y:S04]  /*257f0*/  STL [R1+0x1690], R145 ;  /* 0x0016909101007387 */ /* 0x000fe80000100800 */
[----:B------:R3:W-:Y:S04]  /*25800*/  STL.64 [R1+0x540], R16 ;  /* 0x0005401001007387 */ /* 0x0007e80000100a00 */
[----:B------:R4:W-:Y:S04]  /*25810*/  STL.64 [R1+0x548], R18 ;  /* 0x0005481201007387 */ /* 0x0009e80000100a00 */
[----:B------:R-:W4:Y:S04]  /*25820*/  LDL.LU R240, [R1+0x2d0] ;  /* 0x0002d00001f07983 */ /* 0x000f280000300800 */
[----:B------:R-:W4:Y:S04]  /*25830*/  LDL.LU R241, [R1+0x2d4] ;  /* 0x0002d40001f17983 */ /* 0x000f280000300800 */
[----:B------:R-:W4:Y:S04]  /*25840*/  LDL.LU R242, [R1+0x2d8] ;  /* 0x0002d80001f27983 */ /* 0x000f280000300800 */
[----:B------:R-:W4:Y:S04]  /*25850*/  LDL.LU R243, [R1+0x2dc] ;  /* 0x0002dc0001f37983 */ /* 0x000f280000300800 */
[----:B-1----:R-:W4:Y:S04]  /*25860*/  LDL.LU R52, [R1+0x2e0] ;  /* 0x0002e00001347983 */ /* 0x002f280000300800 */
[----:B------:R-:W4:Y:S04]  /*25870*/  LDL.LU R53, [R1+0x2e4] ;  /* 0x0002e40001357983 */ /* 0x000f280000300800 */
[----:B--2---:R-:W2:Y:S04]  /*25880*/  LDL.LU R54, [R1+0x2e8] ;  /* 0x0002e80001367983 */ /* 0x004ea80000300800 */
        /* <DEDUP_REMOVED lines=96> */
[C---:B------:R-:W-:Y:S08]  /*25e90*/  HMMA.1688.F32.TF32 R188, R8.reuse, R14, R188 ;  /* 0x0000000e08bc723c */ /* 0x040ff000000810bc */
[C---:B------:R-:W-:Y:S08]  /*25ea0*/  HMMA.1688.F32.TF32 R184, R8.reuse, R26, R184 ;  /* 0x0000001a08b8723c */ /* 0x040ff000000810b8 */
[C---:B------:R-:W-:Y:S08]  /*25eb0*/  HMMA.1688.F32.TF32 R128, R8.reuse, R30, R128 ;  /* 0x0000001e0880723c */ /* 0x040ff00000081080 */
[----:B------:R-:W-:Y:S08]  /*25ec0*/  HMMA.1688.F32.TF32 R132, R8, R34, R132 ;  /* 0x000000220884723c */ /* 0x000ff00000081084 */
[C---:B--2---:R-:W-:Y:S08]  /*25ed0*/  HMMA.1688.F32.TF32 R48, R4.reuse, R146, R48 ;  /* 0x000000920430723c */ /* 0x044ff00000081030 */
[----:B------:R-:W-:Y:S08]  /*25ee0*/  HMMA.1688.F32.TF32 R212, R4, R38, R212 ;  /* 0x0000002604d4723c */ /* 0x000ff000000810d4 */
[C---:B---3--:R-:W-:Y:S08]  /*25ef0*/  HMMA.1688.F32.TF32 R16, R8.reuse, R150, R16 ;  /* 0x000000960810723c */ /* 0x048ff00000081010 */
[C---:B----4-:R-:W-:Y:S08]  /*25f00*/  HMMA.1688.F32.TF32 R124, R8.reuse, R78, R124 ;  /* 0x0000004e087c723c */ /* 0x050ff0000008107c */
[C---:B------:R-:W-:Y:S08]  /*25f10*/  HMMA.1688.F32.TF32 R160, R8.reuse, R70, R160 ;  /* 0x0000004608a0723c */ /* 0x040ff000000810a0 */
[C---:B------:R-:W-:Y:S11]  /*25f20*/  HMMA.1688.F32.TF32 R100, R8.reuse, R74, R100 ;  /* 0x0000004a0864723c */ /* 0x040ff60000081064 */
[----:B------:R-:W-:Y:S04]  /*25f30*/  @!UPT UIADD3 URZ, URZ, URZ, URZ ;  /* 0x0000003f3f3ff290 */ /* 0x000fe8000fffe03f */
[----:B------:R-:W-:Y:S04]  /*25f40*/  STL.64 [R1+0x10], R160 ;  /* 0x000010a001007387 */ /* 0x000fe80000100a00 */
[----:B------:R1:W-:Y:S01]  /*25f50*/  STL.64 [R1+0x18], R162 ;  /* 0x000018a201007387 */ /* 0x0003e20000100a00 */
[C---:B------:R-:W-:Y:S03]  /*25f60*/  HMMA.1688.F32.TF32 R176, R8.reuse, R146, R176 ;  /* 0x0000009208b0723c */ /* 0x040fe600000810b0 */
[----:B-1----:R-:W2:Y:S05]  /*25f70*/  LDL.LU.64 R162, [R1+0x17a0] ;  /* 0x0017a00001a27983 */ /* 0x002eaa0000300a00 */
[----:B------:R-:W-:Y:S01]  /*25f80*/  HMMA.1688.F32.TF32 R244, R8, R82, R244 ;  /* 0x0000005208f4723c */ /* 0x000fe200000810f4 */
[----:B------:R-:W2:Y:S01]  /*25f90*/  LDL.LU.64 R160, [R1+0x1798] ;  /* 0x0017980001a07983 */ /* 0x000ea20000300a00 */
[----:B------:R-:W-:-:S02]  /*25fa0*/  IMAD.MOV.U32 R149, RZ, RZ, R102 ;  /* 0x000000ffff957224 */ /* 0x000fc400078e0066 */
[----:B------:R-:W-:Y:S01]  /*25fb0*/  IMAD.MOV.U32 R153, RZ, RZ, R103 ;  /* 0x000000ffff997224 */ /* 0x000fe200078e0067 */
[----:B------:R1:W-:Y:S01]  /*25fc0*/  STL.64 [R1+0x40], R100 ;  /* 0x0000406401007387 */ /* 0x0003e20000100a00 */
[----:B------:R-:W-:Y:S01]  /*25fd0*/  IMAD.MOV.U32 R148, RZ, RZ, R126 ;  /* 0x000000ffff947224 */ /* 0x000fe200078e007e */
[----:B------:R-:W-:Y:S01]  /*25fe0*/  MOV R144, R124 ;  /* 0x0000007c00907202 */ /* 0x000fe20000000f00 */
[----:B------:R-:W-:Y:S01]  /*25ff0*/  IMAD.MOV.U32 R152, RZ, RZ, R127 ;  /* 0x000000ffff987224 */ /* 0x000fe200078e007f */
[----:B------:R-:W3:Y:S01]  /*26000*/  LDL.LU.64 R102, [R1+0x1790] ;  /* 0x0017900001667983 */ /* 0x000ee20000300a00 */
[----:B------:R-:W-:-:S03]  /*26010*/  IMAD.MOV.U32 R145, RZ, RZ, R125 ;  /* 0x000000ffff917224 */ /* 0x000fc600078e007d */
[----:B-1----:R-:W3:Y:S04]  /*26020*/  LDL.LU.64 R100, [R1+0x1788] ;  /* 0x0017880001647983 */ /* 0x002ee80000300a00 */
[----:B------:R-:W4:Y:S04]  /*26030*/  LDL.LU.64 R126, [R1+0x1780] ;  /* 0x00178000017e7983 */ /* 0x000f280000300a00 */
[----:B------:R-:W4:Y:S04]  /*26040*/  LDL.LU.64 R124, [R1+0x1778] ;  /* 0x00177800017c7983 */ /* 0x000f280000300a00 */
[----:B------:R-:W-:Y:S04]  /*26050*/  STL.64 [R1+0x4e0], R244 ;  /* 0x0004e0f401007387 */ /* 0x000fe80000100a00 */
[----:B------:R1:W-:Y:S01]  /*26060*/  STL.64 [R1+0x4e8], R246 ;  /* 0x0004e8f601007387 */ /* 0x0003e20000100a00 */
[C---:B------:R-:W-:Y:S03]  /*26070*/  HMMA.1688.F32.TF32 R88, R8.reuse, R46, R88 ;  /* 0x0000002e0858723c */ /* 0x040fe60000081058 */
[----:B-1----:R-:W2:Y:S04]  /*26080*/  LDL.LU.64 R246, [R1+0x1770] ;  /* 0x0017700001f67983 */ /* 0x002ea80000300a00 */
[----:B------:R-:W2:Y:S04]  /*26090*/  LDL.LU.64 R244, [R1+0x1768] ;  /* 0x0017680001f47983 */ /* 0x000ea80000300a00 */
[----:B------:R-:W-:Y:S04]  /*260a0*/  STL.64 [R1+0x4d0], R176 ;  /* 0x0004d0b001007387 */ /* 0x000fe80000100a00 */
[----:B------:R1:W-:Y:S04]  /*260b0*/  STL.64 [R1+0x4d8], R178 ;  /* 0x0004d8b201007387 */ /* 0x0003e80000100a00 */
[----:B-1----:R-:W2:Y:S04]  /*260c0*/  LDL.LU.64 R178, [R1+0x1760] ;  /* 0x0017600001b27983 */ /* 0x002ea80000300a00 */
[----:B------:R-:W3:Y:S04]  /*260d0*/  LDL.LU.64 R176, [R1+0x1758] ;  /* 0x0017580001b07983 */ /* 0x000ee80000300a00 */
[----:B------:R-:W-:Y:S04]  /*260e0*/  STL.64 [R1+0x4c0], R16 ;  /* 0x0004c01001007387 */ /* 0x000fe80000100a00 */
[----:B------:R1:W-:Y:S02]  /*260f0*/  STL.64 [R1+0x4c8], R18 ;  /* 0x0004c81201007387 */ /* 0x0003e40000100a00 */
[C---:B-1----:R-:W-:Y:S02]  /*26100*/  HMMA.1688.F32.TF32 R16, R8.reuse, R154, R236 ;  /* 0x0000009a0810723c */ /* 0x042fe400000810ec */
[----:B------:R-:W-:Y:S04]  /*26110*/  LDS R236, [R2+0x8200] ;  /* 0x0082000002ec7984 */ /* 0x000fe80000000800 */
[----:B------:R-:W-:Y:S02]  /*26120*/  LDS R238, [R2+0x9200] ;  /* 0x0092000002ee7984 */ /* 0x000fe40000000800 */
[----:B------:R-:W-:Y:S02]  /*26130*/  HMMA.1688.F32.TF32 R8, R8, R158, R232 ;  /* 0x0000009e0808723c */ /* 0x000fe400000810e8 */
[----:B------:R-:W-:Y:S04]  /*26140*/  LDS R237, [R3+0x8200] ;  /* 0x0082000003ed7984 */ /* 0x000fe80000000800 */
[----:B------:R-:W-:Y:S09]  /*26150*/  LDS R239, [R3+0x9200] ;  /* 0x0092000003ef7984 */ /* 0x000ff20000000800 */
[----:B------:R-:W-:Y:S04]  /*26160*/  STL.64 [R1+0x360], R16 ;  /* 0x0003601001007387 */ /* 0x000fe80000100a00 */
[----:B------:R-:W-:Y:S04]  /*26170*/  STL.64 [R1+0x368], R18 ;  /* 0x0003681201007387 */ /* 0x000fe80000100a00 */
[----:B------:R-:W-:Y:S04]  /*26180*/  STL.64 [R1+0x1b0], R8 ;  /* 0x0001b00801007387 */ /* 0x000fe80000100a00 */
[----:B------:R1:W-:Y:S02]  /*26190*/  STL.64 [R1+0x1b8], R10 ;  /* 0x0001b80a01007387 */ /* 0x0003e40000100a00 */
[C---:B-1----:R-:W-:Y:S08]  /*261a0*/  HMMA.1688.F32.TF32 R8, R4.reuse, R82, R248 ;  /* 0x000000520408723c */ /* 0x042ff000000810f8 */
[C---:B------:R-:W-:Y:S08]  /*261b0*/  HMMA.1688.F32.TF32 R16, R4.reuse, R150, R52 ;  /* 0x000000960410723c */ /* 0x040ff00000081034 */
[C---:B------:R-:W-:Y:S07]  /*261c0*/  HMMA.1688.F32.TF32 R204, R4.reuse, R14, R204 ;  /* 0x0000000e04cc723c */ /* 0x040fee00000810cc */
[----:B------:R-:W-:Y:S01]  /*261d0*/  STL.64 [R1+0x330], R8 ;  /* 0x0003300801007387 */ /* 0x000fe20000100a00 */
[C---:B------:R-:W-:Y:S03]  /*261e0*/  HMMA.1688.F32.TF32 R220, R4.reuse, R22, R220 ;  /* 0x0000001604dc723c */ /* 0x040fe600000810dc */
[----:B------:R1:W-:Y:S05]  /*261f0*/  STL.64 [R1+0x338], R10 ;  /* 0x0003380a01007387 */ /* 0x0003ea0000100a00 */
[C---:B------:R-:W-:Y:S08]  /*26200*/  HMMA.1688.F32.TF32 R224, R4.reuse, R26, R224 ;  /* 0x0000001a04e0723c */ /* 0x040ff000000810e0 */
[C---:B------:R-:W-:Y:S08]  /*26210*/  HMMA.1688.F32.TF32 R200, R4.reuse, R30, R200 ;  /* 0x0000001e04c8723c */ /* 0x040ff000000810c8 */
[C---:B------:R-:W-:Y:S08]  /*26220*/  HMMA.1688.F32.TF32 R208, R4.reuse, R34, R208 ;  /* 0x0000002204d0723c */ /* 0x040ff000000810d0 */
        /* <DEDUP_REMOVED lines=8> */
[----:B------:R-:W-:Y:S04]  /*262b0*/  LDS R14, [R2+0x9380] ;  /* 0x00938000020e7984 */ /* 0x000fe80000000800 */
[----:B-1----:R-:W-:Y:S01]  /*262c0*/  HMMA.1688.F32.TF32 R8, R4, R154, R240 ;  /* 0x0000009a0408723c */ /* 0x002fe200000810f0 */
[----:B------:R1:W-:Y:S01]  /*262d0*/  STL.64 [R1+0x320], R48 ;  /* 0x0003203001007387 */ /* 0x0003e20000100a00 */
[----:B------:R-:W-:-:S02]  /*262e0*/  IMAD.MOV.U32 R249, RZ, RZ, R20 ;  /* 0x000000fffff97224 */ /* 0x000fc400078e0014 */
[----:B------:R-:W-:Y:S01]  /*262f0*/  IMAD.MOV.U32 R250, RZ, RZ, R13 ;  /* 0x000000fffffa7224 */ /* 0x000fe200078e000d */
[----:B------:R-:W-:Y:S03]  /*26300*/  LDS R216, [R2+0x8180] ;  /* 0x0081800002d87984 */ /* 0x000fe60000000800 */
[----:B------:R-:W-:Y:S01]  /*26310*/  HMMA.1688.F32.TF32 R4, R4, R158, R196 ;  /* 0x0000009e0404723c */ /* 0x000fe200000810c4 */
[----:B------:R1:W-:Y:S04]  /*26320*/  STL.64 [R1+0x328], R50 ;  /* 0x0003283201007387 */ /* 0x0003e80000100a00 */
[----:B------:R-:W-:Y:S04]  /*26330*/  STL.64 [R1+0x310], R16 ;  /* 0x0003101001007387 */ /* 0x000fe80000100a00 */
[----:B------:R-:W-:Y:S04]  /*26340*/  STL.64 [R1+0x318], R18 ;  /* 0x0003181201007387 */ /* 0x000fe80000100a00 */
[----:B------:R-:W4:Y:S04]  /*26350*/  LDL.LU R52, [R1+0x400] ;  /* 0x0004000001347983 */ /* 0x000f280000300800 */
[----:B------:R-:W-:Y:S04]  /*26360*/  STL.64 [R1+0x300], R8 ;  /* 0x0003000801007387 */ /* 0x000fe80000100a00 */
[----:B------:R-:W-:Y:S04]  /*26370*/  STL.64 [R1+0x308], R10 ;  /* 0x0003080a01007387 */ /* 0x000fe80000100a00 */
[----:B------:R-:W-:Y:S04]  /*26380*/  STL.64 [R1+0x2c0], R4 ;  /* 0x0002c00401007387 */ /* 0x000fe80000100a00 */
[----:B------:R-:W-:Y:S04]  /*26390*/  STL.64 [R1+0x2c8], R6 ;  /* 0x0002c80601007387 */ /* 0x000fe80000100a00 */
[----:B------:R-:W4:Y:S04]  /*263a0*/  LDL.LU R53, [R1+0x404] ;  /* 0x0004040001357983 */ /* 0x000f280000300800 */
[----:B------:R-:W4:Y:S04]  /*263b0*/  LDL.LU R54, [R1+0x408] ;  /* 0x0004080001367983 */ /* 0x000f280000300800 */
[----:B------:R-:W4:Y:S01]  /*263c0*/  LDL.LU R252, [R1+0x1750] ;  /* 0x0017500001fc7983 */ /* 0x000f220000300800 */
[----:B-1----:R-:W-:-:S02]  /*263d0*/  IMAD.MOV.U32 R48, RZ, RZ, R157 ;  /* 0x000000ffff307224 */ /* 0x002fc400078e009d */
[----:B------:R-:W-:Y:S01]  /*263e0*/  IMAD.MOV.U32 R49, RZ, RZ, R156 ;  /* 0x000000ffff317224 */ /* 0x000fe200078e009c */
        /* <DEDUP_REMOVED lines=10> */
[----:B------:R-:W-:Y:S04]  /*26490*/  LDS R218, [R2+0x9180] ;  /* 0x0091800002da7984 */ /* 0x000fe80000000800 */
[----:B------:R-:W-:Y:S04]  /*264a0*/  LDS R217, [R3+0x8180] ;  /* 0x0081800003d97984 */ /* 0x000fe80000000800 */
[----:B------:R-:W-:Y:S04]  /*264b0*/  LDS R219, [R3+0x9180] ;  /* 0x0091800003db7984 */ /* 0x000fe80000000800 */
[----:B------:R-:W-:Y:S04]  /*264c0*/  LDS R12, [R2+0x8380] ;  /* 0x00838000020c7984 */ /* 0x000fe80000000800 */
[----:B------:R-:W-:Y:S01]  /*264d0*/  LDS R15, [R3+0x9380] ;  /* 0x00938000030f7984 */ /* 0x000fe20000000800 */
[----:B--2---:R-:W-:-:S03]  /*264e0*/  IMAD.MOV.U32 R240, RZ, RZ, R179 ;  /* 0x000000fffff07224 */ /* 0x004fc600078e00b3 */
[----:B------:R-:W-:Y:S01]  /*264f0*/  LDS R4, [R2+0x8280] ;  /* 0x0082800002047984 */ /* 0x000fe20000000800 */
[----:B------:R-:W-:Y:S02]  /*26500*/  IMAD.MOV.U32 R241, RZ, RZ, R178 ;  /* 0x000000fffff17224 */ /* 0x000fe400078e00b2 */
[----:B---3--:R-:W-:Y:S01]  /*26510*/  IMAD.MOV.U32 R242, RZ, RZ, R177 ;  /* 0x000000fffff27224 */ /* 0x008fe200078e00b1 */
[----:B------:R-:W-:Y:S01]  /*26520*/  MOV R243, R176 ;  /* 0x000000b000f37202 */ /* 0x000fe20000000f00 */
[----:B------:R-:W-:Y:S04]  /*26530*/  LDS R178, [R2+0x9080] ;  /* 0x0090800002b27984 */ /* 0x000fe80000000800 */
[----:B------:R-:W-:Y:S04]  /*26540*/  LDS R176, [R2+0x8080] ;  /* 0x0080800002b07984 */ /* 0x000fe80000000800 */
[----:B------:R-:W-:Y:S04]  /*26550*/  LDS R177, [R3+0x8080] ;  /* 0x0080800003b17984 */ /* 0x000fe80000000800 */
[----:B------:R-:W-:Y:S04]  /*26560*/  LDS R179, [R3+0x9080] ;  /* 0x0090800003b37984 */ /* 0x000fe80000000800 */
[----:B------:R-:W-:Y:S04]  /*26570*/  STL [R1+0x1574], R2 ;  /* 0x0015740201007387 */ /* 0x000fe80000100800 */
[----:B------:R-:W-:Y:S04]  /*26580*/  STL [R1+0x1570], R3 ;  /* 0x0015700301007387 */ /* 0x000fe80000100800 */
        /* <DEDUP_REMOVED lines=8> */
[----:B----4-:R-:W1:Y:S04]  /*26610*/  LDSM.16.M88.4 R16, [R252+0x30080] ;  /* 0x03008000fc10783b */ /* 0x010e680000000200 */
[----:B------:R-:W2:Y:S04]  /*26620*/  LDSM.16.M88.4 R20, [R252+0x31080] ;  /* 0x03108000fc14783b */ /* 0x000ea80000000200 */
[----:B------:R-:W3:Y:S01]  /*26630*/  LDSM.16.M88.4 R24, [R252+0x32080] ;  /* 0x03208000fc18783b */ /* 0x000ee20000000200 */
[-C--:B-1----:R-:W-:Y:S08]  /*26640*/  HMMA.1688.F32.TF32 R248, R156, R16.reuse, R248 ;  /* 0x000000109cf8723c */ /* 0x082ff000000810f8 */
[-C--:B------:R-:W-:Y:S08]  /*26650*/  HMMA.1688.F32.TF32 R48, R176, R16.reuse, R48 ;  /* 0x00000010b030723c */ /* 0x080ff00000081030 */
[-C--:B------:R-:W-:Y:S07]  /*26660*/  HMMA.1688.F32.TF32 R240, R196, R16.reuse, R240 ;  /* 0x00000010c4f0723c */ /* 0x080fee00000810f0 */
[----:B------:R-:W-:Y:S04]  /*26670*/  STL.64 [R1+0x2e0], R248 ;  /* 0x0002e0f801007387 */ /* 0x000fe80000100a00 */
[----:B------:R1:W-:Y:S04]  /*26680*/  STL.64 [R1+0x2e8], R250 ;  /* 0x0002e8fa01007387 */ /* 0x0003e80000100a00 */
[----:B-1----:R-:W4:Y:S04]  /*26690*/  LDL.LU.64 R250, [R1+0x1748] ;  /* 0x0017480001fa7983 */ /* 0x002f280000300a00 */
[----:B------:R-:W4:Y:S04]  /*266a0*/  LDL.LU.64 R248, [R1+0x1740] ;  /* 0x0017400001f87983 */ /* 0x000f280000300a00 */
[----:B------:R-:W-:Y:S04]  /*266b0*/  STL.64 [R1+0x2d0], R48 ;  /* 0x0002d03001007387 */ /* 0x000fe80000100a00 */
[----:B------:R1:W-:Y:S04]  /*266c0*/  STL.64 [R1+0x2d8], R50 ;  /* 0x0002d83201007387 */ /* 0x0003e80000100a00 */
[----:B-1----:R-:W3:Y:S04]  /*266d0*/  LDL.LU.64 R50, [R1+0x1738] ;  /* 0x0017380001327983 */ /* 0x002ee80000300a00 */
[----:B------:R-:W3:Y:S04]  /*266e0*/  LDL.LU.64 R48, [R1+0x1730] ;  /* 0x0017300001307983 */ /* 0x000ee80000300a00 */
[----:B------:R-:W-:Y:S04]  /*266f0*/  STL.64 [R1+0x390], R240 ;  /* 0x000390f001007387 */ /* 0x000fe80000100a00 */
[----:B------:R1:W-:Y:S04]  /*26700*/  STL.64 [R1+0x398], R242 ;  /* 0x000398f201007387 */ /* 0x0003e80000100a00 */
[----:B-1----:R-:W3:Y:S04]  /*26710*/  LDL.LU.64 R242, [R1+0x1728] ;  /* 0x0017280001f27983 */ /* 0x002ee80000300a00 */
[----:B------:R-:W3:Y:S01]  /*26720*/  LDL.LU.64 R240, [R1+0x1720] ;  /* 0x0017200001f07983 */ /* 0x000ee20000300a00 */
[-C--:B------:R-:W-:Y:S08]  /*26730*/  HMMA.1688.F32.TF32 R124, R236, R16.reuse, R124 ;  /* 0x00000010ec7c723c */ /* 0x080ff0000008107c */
[-C--:B------:R-:W-:Y:S08]  /*26740*/  HMMA.1688.F32.TF32 R180, R4, R16.reuse, R180 ;  /* 0x0000001004b4723c */ /* 0x080ff000000810b4 */
[-C--:B------:R-:W-:Y:S08]  /*26750*/  HMMA.1688.F32.TF32 R188, R8, R16.reuse, R188 ;  /* 0x0000001008bc723c */ /* 0x080ff000000810bc */
[----:B------:R-:W-:Y:S08]  /*26760*/  HMMA.1688.F32.TF32 R204, R12, R16, R204 ;  /* 0x000000100ccc723c */ /* 0x000ff000000810cc */
[----:B--2---:R-:W-:Y:S11]  /*26770*/  HMMA.1688.F32.TF32 R52, R156, R20, R52 ;  /* 0x000000149c34723c */ /* 0x004ff60000081034 */
[----:B------:R-:W-:Y:S11]  /*26780*/  @!UPT UIADD3 URZ, URZ, URZ, URZ ;  /* 0x0000003f3f3ff290 */ /* 0x000ff6000fffe03f */
[----:B------:R-:W-:Y:S02]  /*26790*/  @!UPT UIADD3 URZ, URZ, URZ, URZ ;  /* 0x0000003f3f3ff290 */ /* 0x000fe4000fffe03f */
[----:B------:R-:W-:Y:S02]  /*267a0*/  IMAD.MOV.U32 R2, RZ, RZ, R54 ;  /* 0x000000ffff027224 */ /* 0x000fe400078e0036 */
[----:B------:R-:W-:Y:S01]  /*267b0*/  IMAD.MOV.U32 R3, RZ, RZ, R55 ;  /* 0x000000ffff037224 */ /* 0x000fe200078e0037 */
[----:B---3--:R-:W-:Y:S11]  /*267c0*/  HMMA.1688.F32.TF32 R240, R216, R16, R240 ;  /* 0x00000010d8f0723c */ /* 0x008ff600000810f0 */
        /* <DEDUP_REMOVED lines=33> */
[----:B------:R-:W2:Y:S04]  /*269e0*/  LDL.LU.64 R54, [R1+0x1718] ;  /* 0x0017180001367983 */ /* 0x000ea80000300a00 */
[----:B-1----:R-:W2:Y:S04]  /*269f0*/  LDL.LU.64 R52, [R1+0x1710] ;  /* 0x0017100001347983 */ /* 0x002ea80000300a00 */
[----:B------:R-:W-:Y:S04]  /*26a00*/  STL [R1+0x157c], R3 ;  /* 0x00157c0301007387 */ /* 0x000fe80000100800 */
[----:B------:R-:W-:Y:S01]  /*26a10*/  STL [R1+0x1578], R2 ;  /* 0x0015780201007387 */ /* 0x000fe20000100800 */
[----:B------:R-:W-:Y:S08]  /*26a20*/  HMMA.1688.F32.TF32 R100, R236, R20, R100 ;  /* 0x00000014ec64723c */ /* 0x000ff00000081064 */
[C---:B---3--:R-:W-:Y:S08]  /*26a30*/  HMMA.1688.F32.TF32 R124, R176.reuse, R24, R124 ;  /* 0x00000018b07c723c */ /* 0x048ff0000008107c */
[-C--:B----4-:R-:W-:Y:S11]  /*26a40*/  HMMA.1688.F32.TF32 R204, R176, R20.reuse, R204 ;  /* 0x00000014b0cc723c */ /* 0x090ff600000810cc */
[----:B------:R-:W-:Y:S11]  /*26a50*/  @!UPT UIADD3 URZ, URZ, URZ, URZ ;  /* 0x0000003f3f3ff290 */ /* 0x000ff6000fffe03f */
[----:B------:R-:W-:Y:S01]  /*26a60*/  @!UPT UIADD3 URZ, URZ, URZ, URZ ;  /* 0x0000003f3f3ff290 */ /* 0x000fe2000fffe03f */
[----:B------:R-:W-:Y:S04]  /*26a70*/  STL.64 [R1+0x250], R204 ;  /* 0x000250cc01007387 */ /* 0x000fe80000100a00 */
[----:B------:R1:W-:Y:S02]  /*26a80*/  STL.64 [R1+0x258], R206 ;  /* 0x000258ce01007387 */ /* 0x0003e40000100a00 */
[-C--:B-1----:R-:W-:Y:S08]  /*26a90*/  HMMA.1688.F32.TF32 R204, R196, R20.reuse, R188 ;  /* 0x00000014c4cc723c */ /* 0x082ff000000810bc */
[-C--:B--2---:R-:W-:Y:S08]  /*26aa0*/  HMMA.1688.F32.TF32 R188, R216, R20.reuse, R52 ;  /* 0x00000014d8bc723c */ /* 0x084ff00000081034 */
[-C--:B------:R-:W-:Y:S07]  /*26ab0*/  HMMA.1688.F32.TF32 R52, R4, R20.reuse, R168 ;  /* 0x000000140434723c */ /* 0x080fee00000810a8 */
[----:B------:R-:W-:Y:S01]  /*26ac0*/  STL.64 [R1+0x2a0], R204 ;  /* 0x0002a0cc01007387 */ /* 0x000fe20000100a00 */
[-C--:B------:R-:W-:Y:S03]  /*26ad0*/  HMMA.1688.F32.TF32 R168, R8, R20.reuse, R192 ;  /* 0x0000001408a8723c */ /* 0x080fe600000810c0 */
[----:B------:R-:W-:Y:S04]  /*26ae0*/  STL.64 [R1+0x2a8], R206 ;  /* 0x0002a8ce01007387 */ /* 0x000fe80000100a00 */
[----:B------:R-:W-:Y:S04]  /*26af0*/  STL.64 [R1+0x3c0], R188 ;  /* 0x0003c0bc01007387 */ /* 0x000fe80000100a00 */
[----:B------:R-:W-:Y:S04]  /*26b00*/  STL.64 [R1+0x3c8], R190 ;  /* 0x0003c8be01007387 */ /* 0x000fe80000100a00 */
[----:B------:R-:W-:Y:S04]  /*26b10*/  STL.64 [R1+0x4b0], R100 ;  /* 0x0004b06401007387 */ /* 0x000fe80000100a00 */
[----:B------:R1:W-:Y:S04]  /*26b20*/  STL.64 [R1+0x4b8], R102 ;  /* 0x0004b86601007387 */ /* 0x0003e80000100a00 */
[----:B------:R-:W-:Y:S04]  /*26b30*/  STL.64 [R1+0x5c0], R52 ;  /* 0x0005c03401007387 */ /* 0x000fe80000100a00 */
[----:B------:R2:W-:Y:S01]  /*26b40*/  STL.64 [R1+0x5c8], R54 ;  /* 0x0005c83601007387 */ /* 0x0005e20000100a00 */
[----:B-1----:R-:W-:Y:S08]  /*26b50*/  HMMA.1688.F32.TF32 R100, R12, R20, R220 ;  /* 0x000000140c64723c */ /* 0x002ff000000810dc */
[----:B--2---:R-:W-:Y:S01]  /*26b60*/  HMMA.1688.F32.TF32 R52, R156, R24, R180 ;  /* 0x000000189c34723c */ /* 0x004fe200000810b4 */
[----:B------:R-:W-:Y:S04]  /*26b70*/  STL.64 [R1+0x800], R168 ;  /* 0x000800a801007387 */ /* 0x000fe80000100a00 */
[----:B------:R-:W-:Y:S10]  /*26b80*/  STL.64 [R1+0x808], R170 ;  /* 0x000808aa01007387 */ /* 0x000ff40000100a00 */
[----:B------:R-:W-:Y:S04]  /*26b90*/  STL.64 [R1+0x900], R100 ;  /* 0x0009006401007387 */ /* 0x000fe80000100a00 */
[----:B------:R1:W-:Y:S04]  /*26ba0*/  STL.64 [R1+0x908], R102 ;  /* 0x0009086601007387 */ /* 0x0003e80000100a00 */
[----:B------:R2:W-:Y:S01]  /*26bb0*/  STL.64 [R1+0x180], R52 ;  /* 0x0001803401007387 */ /* 0x0005e20000100a00 */
[----:B------:R-:W-:-:S02]  /*26bc0*/  IMAD.MOV.U32 R3, RZ, RZ, R54 ;  /* 0x000000ffff037224 */ /* 0x000fc400078e0036 */
[----:B------:R-:W-:Y:S01]  /*26bd0*/  IMAD.MOV.U32 R2, RZ, RZ, R55 ;  /* 0x000000ffff027224 */ /* 0x000fe200078e0037 */
[-C--:B-1----:R-:W-:Y:S08]  /*26be0*/  HMMA.1688.F32.TF32 R100, R196, R24.reuse, R240 ;  /* 0x00000018c464723c */ /* 0x082ff000000810f0 */
[-C--:B--2---:R-:W-:Y:S08]  /*26bf0*/  HMMA.1688.F32.TF32 R52, R216, R24.reuse, R48 ;  /* 0x00000018d834723c */ /* 0x084ff00000081030 */
[-C--:B------:R-:W-:Y:S01]  /*26c00*/  HMMA.1688.F32.TF32 R48, R236, R24.reuse, R160 ;  /* 0x00000018ec30723c */ /* 0x080fe200000810a0 */
[----:B------:R-:W-:Y:S04]  /*26c10*/  STL [R1+0x1584], R2 ;  /* 0x0015840201007387 */ /* 0x000fe80000100800 */
[----:B------:R-:W-:Y:S04]  /*26c20*/  STL [R1+0x1580], R3 ;  /* 0x0015800301007387 */ /* 0x000fe80000100800 */
[----:B------:R-:W-:Y:S04]  /*26c30*/  STL.64 [R1+0x190], R124 ;  /* 0x0001907c01007387 */ /* 0x000fe80000100a00 */
[----:B------:R-:W-:Y:S04]  /*26c40*/  STL.64 [R1+0x198], R126 ;  /* 0x0001987e01007387 */ /* 0x000fe80000100a00 */
        /* <DEDUP_REMOVED lines=9> */
[----:B------:R1:W-:Y:S04]  /*26ce0*/  STL.64 [R1+0x530], R100 ;  /* 0x0005306401007387 */ /* 0x0003e80000100a00 */
[----:B------:R2:W-:Y:S04]  /*26cf0*/  STL.64 [R1+0x538], R102 ;  /* 0x0005386601007387 */ /* 0x0005e80000100a00 */
[----:B------:R-:W3:Y:S04]  /*26d00*/  LDL.LU R240, [R1+0x340] ;  /* 0x0003400001f07983 */ /* 0x000ee80000300800 */
[----:B------:R4:W-:Y:S04]  /*26d10*/  STL.64 [R1+0x750], R52 ;  /* 0x0007503401007387 */ /* 0x0009e80000100a00 */
[----:B------:R1:W-:Y:S04]  /*26d20*/  STL.64 [R1+0x758], R54 ;  /* 0x0007583601007387 */ /* 0x0003e80000100a00 */
[----:B------:R-:W-:Y:S04]  /*26d30*/  STL.64 [R1+0x8a0], R48 ;  /* 0x0008a03001007387 */ /* 0x000fe80000100a00 */
[----:B------:R-:W-:Y:S04]  /*26d40*/  STL.64 [R1+0x8a8], R50 ;  /* 0x0008a83201007387 */ /* 0x000fe80000100a00 */
[----:B------:R-:W3:Y:S04]  /*26d50*/  LDL.LU R241, [R1+0x344] ;  /* 0x0003440001f17983 */ /* 0x000ee80000300800 */
[----:B------:R-:W3:Y:S04]  /*26d60*/  LDL.LU R242, [R1+0x348] ;  /* 0x0003480001f27983 */ /* 0x000ee80000300800 */
[----:B------:R-:W3:Y:S04]  /*26d70*/  LDL.LU R243, [R1+0x34c] ;  /* 0x00034c0001f37983 */ /* 0x000ee80000300800 */
[----:B------:R-:W3:Y:S04]  /*26d80*/  LDL.LU R192, [R1+0x4f0] ;  /* 0x0004f00001c07983 */ /* 0x000ee80000300800 */
[----:B------:R-:W3:Y:S04]  /*26d90*/  LDL.LU R193, [R1+0x4f4] ;  /* 0x0004f40001c17983 */ /* 0x000ee80000300800 */
[----:B------:R-:W3:Y:S04]  /*26da0*/  LDL.LU R194, [R1+0x4f8] ;  /* 0x0004f80001c27983 */ /* 0x000ee80000300800 */
[----:B------:R-:W3:Y:S01]  /*26db0*/  LDL.LU R195, [R1+0x4fc] ;  /* 0x0004fc0001c37983 */ /* 0x000ee20000300800 */
[----:B-1----:R-:W-:-:S03]  /*26dc0*/  IMAD.MOV.U32 R100, RZ, RZ, R28 ;  /* 0x000000ffff647224 */ /* 0x002fc600078e001c */
[----:B------:R-:W3:Y:S01]  /*26dd0*/  LDL.LU R124, [R1+0x210] ;  /* 0x00021000017c7983 */ /* 0x000ee20000300800 */
[----:B------:R-:W-:-:S03]  /*26de0*/  IMAD.MOV.U32 R101, RZ, RZ, R32 ;  /* 0x000000ffff657224 */ /* 0x000fc600078e0020 */
[----:B------:R-:W3:Y:S04]  /*26df0*/  LDL.LU R125, [R1+0x214] ;  /* 0x00021400017d7983 */ /* 0x000ee80000300800 */
[----:B------:R-:W3:Y:S01]  /*26e00*/  LDL.LU R126, [R1+0x218] ;  /* 0x00021800017e7983 */ /* 0x000ee20000300800 */
[----:B--2---:R-:W-:-:S03]  /*26e10*/  IMAD.MOV.U32 R102, RZ, RZ, R40 ;  /* 0x000000ffff667224 */ /* 0x004fc600078e0028 */
[----:B------:R-:W2:Y:S01]  /*26e20*/  LDL.LU R127, [R1+0x21c] ;  /* 0x00021c00017f7983 */ /* 0x000ea20000300800 */
[----:B------:R-:W-:-:S03]  /*26e30*/  MOV R103, R41 ;  /* 0x0000002900677202 */ /* 0x000fc60000000f00 */
[----:B------:R-:W2:Y:S01]  /*26e40*/  LDL.LU R28, [R1+0x170c] ;  /* 0x00170c00011c7983 */ /* 0x000ea20000300800 */
[----:B------:R-:W-:-:S03]  /*26e50*/  IMAD.MOV.U32 R168, RZ, RZ, R29 ;  /* 0x000000ffffa87224 */ /* 0x000fc600078e001d */
[----:B------:R-:W3:Y:S01]  /*26e60*/  LDL.LU R32, [R1+0x1708] ;  /* 0x0017080001207983 */ /* 0x000ee20000300800 */
[----:B------:R-:W-:-:S03]  /*26e70*/  IMAD.MOV.U32 R169, RZ, RZ, R33 ;  /* 0x000000ffffa97224 */ /* 0x000fc600078e0021 */
[----:B------:R-:W4:Y:S04]  /*26e80*/  LDL.LU R40, [R1+0x1704] ;  /* 0x0017040001287983 */ /* 0x000f280000300800 */
[----:B------:R-:W4:Y:S04]  /*26e90*/  LDL.LU R41, [R1+0x1700] ;  /* 0x0017000001297983 */ /* 0x000f280000300800 */
[----:B------:R-:W4:Y:S04]  /*26ea0*/  LDL.LU R29, [R1+0x16fc] ;  /* 0x0016fc00011d7983 */ /* 0x000f280000300800 */
[----:B------:R-:W4:Y:S01]  /*26eb0*/  LDL.LU R33, [R1+0x16f8] ;  /* 0x0016f80001217983 */ /* 0x000f220000300800 */
[----:B--2---:R-:W-:-:S03]  /*26ec0*/  IMAD.MOV.U32 R170, RZ, RZ, R28 ;  /* 0x000000ffffaa7224 */ /* 0x004fc600078e001c */
[----:B------:R-:W2:Y:S01]  /*26ed0*/  LDL.LU R28, [R1+0x16f4] ;  /* 0x0016f400011c7983 */ /* 0x000ea20000300800 */
[----:B---3--:R-:W-:-:S03]  /*26ee0*/  IMAD.MOV.U32 R171, RZ, RZ, R32 ;  /* 0x000000ffffab7224 */ /* 0x008fc600078e0020 */
[----:B------:R-:W3:Y:S04]  /*26ef0*/  LDL.LU R32, [R1+0x16f0] ;  /* 0x0016f00001207983 */ /* 0x000ee80000300800 */
[----:B----4-:R-:W4:Y:S04]  /*26f00*/  LDL.LU R52, [R1+0x5b0] ;  /* 0x0005b00001347983 */ /* 0x010f280000300800 */
[----:B------:R-:W4:Y:S01]  /*26f10*/  LDL.LU R53, [R1+0x5b4] ;  /* 0x0005b40001357983 */ /* 0x000f220000300800 */
[----:B------:R-:W-:-:S03]  /*26f20*/  IMAD.MOV.U32 R181, RZ, RZ, R29 ;  /* 0x000000ffffb57224 */ /* 0x000fc600078e001d */
[----:B------:R-:W4:Y:S01]  /*26f30*/  LDL.LU R54, [R1+0x5b8] ;  /* 0x0005b80001367983 */ /* 0x000f220000300800 */
[----:B------:R-:W-:-:S03]  /*26f40*/  IMAD.MOV.U32 R180, RZ, RZ, R33 ;  /* 0x000000ffffb47224 */ /* 0x000fc600078e0021 */
[----:B------:R-:W4:Y:S04]  /*26f50*/  LDL.LU R55, [R1+0x5bc] ;  /* 0x0005bc0001377983 */ /* 0x000f280000300800 */
[----:B------:R-:W3:Y:S04]  /*26f60*/  LDL.LU R33, [R1+0x16ec] ;  /* 0x0016ec0001217983 */ /* 0x000ee80000300800 */
[----:B------:R-:W3:Y:S04]  /*26f70*/  LDL.LU R29, [R1+0x16e8] ;  /* 0x0016e800011d7983 */ /* 0x000ee80000300800 */
[----:B------:R-:W4:Y:S04]  /*26f80*/  LDL.LU R182, [R1+0x478] ;  /* 0x0004780001b67983 */ /* 0x000f280000300800 */
[----:B------:R-:W4:Y:S01]  /*26f90*/  LDL.LU R183, [R1+0x47c] ;  /* 0x00047c0001b77983 */ /* 0x000f220000300800 */
[----:B--2---:R-:W-:-:S02]  /*26fa0*/  IMAD.MOV.U32 R191, RZ, RZ, R28 ;  /* 0x000000ffffbf7224 */ /* 0x004fc400078e001c */
[----:B---3--:R-:W-:Y:S02]  /*26fb0*/  IMAD.MOV.U32 R190, RZ, RZ, R29 ;  /* 0x000000ffffbe7224 */ /* 0x008fe400078e001d */
[----:B------:R-:W1:Y:S02]  /*26fc0*/  LDSM.16.M88.4 R28, [R252+0x33080] ;  /* 0x03308000fc1c783b */ /* 0x000e640000000200 */
[-C--:B-1----:R-:W-:Y:S11]  /*26fd0*/  HMMA.1688.F32.TF32 R48, R156, R28.reuse, R192 ;  /* 0x0000001c9c30723c */ /* 0x082ff600000810c0 */
[----:B------:R-:W-:Y:S11]  /*26fe0*/  @!UPT UIADD3 URZ, URZ, URZ, URZ ;  /* 0x0000003f3f3ff290 */ /* 0x000ff6000fffe03f */
[----:B------:R-:W-:Y:S01]  /*26ff0*/  @!UPT UIADD3 URZ, URZ, URZ, URZ ;  /* 0x0000003f3f3ff290 */ /* 0x000fe2000fffe03f */
[----:B------:R1:W-:Y:S01]  /*27000*/  STL.64 [R1+0x120], R48 ;  /* 0x0001203001007387 */ /* 0x0003e20000100a00 */
[----:B------:R-:W-:Y:S01]  /*27010*/  IMAD.MOV.U32 R2, RZ, RZ, R50 ;  /* 0x000000ffff027224 */ /* 0x000fe200078e0032 */
[----:B------:R-:W-:Y:S02]  /*27020*/  MOV R3, R51 ;  /* 0x0000003300037202 */ /* 0x000fe40000000f00 */
[-C--:B-1----:R-:W-:Y:S02]  /*27030*/  HMMA.1688.F32.TF32 R48, R176, R28.reuse, R124 ;  /* 0x0000001cb030723c */ /* 0x082fe4000008107c */
[----:B------:R-:W-:Y:S04]  /*27040*/  STL [R1+0x158c], R2 ;  /* 0x00158c0201007387 */ /* 0x000fe80000100800 */
[----:B------:R-:W-:Y:S04]  /*27050*/  STL [R1+0x1588], R3 ;  /* 0x0015880301007387 */ /* 0x000fe80000100800 */
[----:B------:R-:W2:Y:S11]  /*27060*/  LDL.LU R124, [R1+0x1f0] ;  /* 0x0001f000017c7983 */ /* 0x000eb60000300800 */
[----:B------:R-:W-:Y:S02]  /*27070*/  @!UPT UIADD3 URZ, URZ, URZ, URZ ;  /* 0x0000003f3f3ff290 */ /* 0x000fe4000fffe03f */
[----:B------:R-:W-:Y:S04]  /*27080*/  STL.64 [R1+0x130], R48 ;  /* 0x0001303001007387 */ /* 0x000fe80000100a00 */
[----:B------:R1:W-:Y:S04]  /*27090*/  STL.64 [R1+0x138], R50 ;  /* 0x0001383201007387 */ /* 0x0003e80000100a00 */
[----:B------:R-:W2:Y:S04]  /*270a0*/  LDL.LU R125, [R1+0x1f4] ;  /* 0x0001f400017d7983 */ /* 0x000ea80000300800 */
[----:B------:R-:W2:Y:S01]  /*270b0*/  LDL.LU R126, [R1+0x1f8] ;  /* 0x0001f800017e7983 */ /* 0x000ea20000300800 */
[----:B------:R-:W-:Y:S01]  /*270c0*/  HMMA.1688.F32.TF32 R160, R196, R28, R168 ;  /* 0x0000001cc4a0723c */ /* 0x000fe200000810a8 */
[----:B------:R-:W-:-:S07]  /*270d0*/  IMAD.MOV.U32 R188, RZ, RZ, R33 ;  /* 0x000000ffffbc7224 */ /* 0x000fce00078e0021 */
[----:B-1----:R-:W-:Y:S01]  /*270e0*/  HMMA.1688.F32.TF32 R48, R216, R28, R100 ;  /* 0x0000001cd830723c */ /* 0x002fe20000081064 */
[----:B------:R-:W-:Y:S02]  /*270f0*/  IMAD.MOV.U32 R189, RZ, RZ, R32 ;  /* 0x000000ffffbd7224 */ /* 0x000fe400078e0020 */
[----:B------:R-:W4:Y:S01]  /*27100*/  LDSM.16.M88.4 R32, [R252+0x34080] ;  /* 0x03408000fc20783b */ /* 0x000f220000000200 */
[----:B------:R-:W-:-:S03]  /*27110*/  IMAD.MOV.U32 R127, RZ, RZ, R0 ;  /* 0x000000ffff7f7224 */ /* 0x000fc600078e0000 */
[----:B------:R-:W3:Y:S01]  /*27120*/  LDL.LU R0, [R1+0x16e4] ;  /* 0x0016e40001007983 */ /* 0x000ee20000300800 */
[-C--:B------:R-:W-:Y:S07]  /*27130*/  HMMA.1688.F32.TF32 R56, R236, R28.reuse, R56 ;  /* 0x0000001cec38723c */ /* 0x080fee0000081038 */
[----:B------:R-:W-:Y:S01]  /*27140*/  STL.64 [R1+0x170], R160 ;  /* 0x000170a001007387 */ /* 0x000fe20000100a00 */
[-C--:B------:R-:W-:Y:S03]  /*27150*/  HMMA.1688.F32.TF32 R100, R4, R28.reuse, R108 ;  /* 0x0000001c0464723c */ /* 0x080fe6000008106c */
[----:B------:R-:W-:Y:S04]  /*27160*/  STL.64 [R1+0x178], R162 ;  /* 0x000178a201007387 */ /* 0x000fe80000100a00 */
[----:B------:R-:W-:Y:S04]  /*27170*/  STL.64 [R1+0x230], R48 ;  /* 0x0002303001007387 */ /* 0x000fe80000100a00 */
[----:B------:R1:W-:Y:S02]  /*27180*/  STL.64 [R1+0x238], R50 ;  /* 0x0002383201007387 */ /* 0x0003e40000100a00 */
[----:B-1----:R-:W-:Y:S02]  /*27190*/  HMMA.1688.F32.TF32 R48, R8, R28, R128 ;  /* 0x0000001c0830723c */ /* 0x002fe40000081080 */
[----:B------:R-:W-:Y:S04]  /*271a0*/  STL.64 [R1+0x370], R56 ;  /* 0x0003703801007387 */ /* 0x000fe80000100a00 */
[----:B------:R1:W-:Y:S04]  /*271b0*/  STL.64 [R1+0x378], R58 ;  /* 0x0003783a01007387 */ /* 0x0003e80000100a00 */
[----:B------:R-:W-:Y:S01]  /*271c0*/  STL.64 [R1+0x4a0], R100 ;  /* 0x0004a06401007387 */ /* 0x000fe20000100a00 */
[----:B----4-:R-:W-:Y:S03]  /*271d0*/  HMMA.1688.F32.TF32 R52, R156, R32, R52 ;  /* 0x000000209c34723c */ /* 0x010fe60000081034 */
[----:B------:R-:W-:Y:S05]  /*271e0*/  STL.64 [R1+0x4a8], R102 ;  /* 0x0004a86601007387 */ /* 0x000fea0000100a00 */
[----:B-1----:R-:W-:Y:S04]  /*271f0*/  HMMA.1688.F32.TF32 R56, R12, R28, R200 ;  /* 0x0000001c0c38723c */ /* 0x002fe800000810c8 */
[----:B------:R-:W-:Y:S04]  /*27200*/  STL.64 [R1+0x620], R48 ;  /* 0x0006203001007387 */ /* 0x000fe80000100a00 */
[----:B------:R1:W-:Y:S02]  /*27210*/  STL.64 [R1+0x628], R50 ;  /* 0x0006283201007387 */ /* 0x0003e40000100a00 */
[----:B-1----:R-:W-:Y:S11]  /*27220*/  HMMA.1688.F32.TF32 R48, R176, R32, R240 ;  /* 0x00000020b030723c */ /* 0x002ff600000810f0 */
[----:B------:R-:W-:Y:S02]  /*27230*/  @!UPT UIADD3 URZ, URZ, URZ, URZ ;  /* 0x0000003f3f3ff290 */ /* 0x000fe4000fffe03f */
[----:B------:R-:W-:Y:S04]  /*27240*/  STL.64 [R1+0x820], R56 ;  /* 0x0008203801007387 */ /* 0x000fe80000100a00 */
[----:B------:R1:W-:Y:S04]  /*27250*/  STL.64 [R1+0x828], R58 ;  /* 0x0008283a01007387 */ /* 0x0003e80000100a00 */
[----:B------:R-:W4:Y:S04]  /*27260*/  LDL.LU R240, [R1+0x680] ;  /* 0x0006800001f07983 */ /* 0x000f280000300800 */
[----:B------:R-:W-:Y:S04]  /*27270*/  STL.64 [R1+0xe0], R52 ;  /* 0x0000e03401007387 */ /* 0x000fe80000100a00 */
[----:B------:R-:W-:Y:S04]  /*27280*/  STL.64 [R1+0xe8], R54 ;  /* 0x0000e83601007387 */ /* 0x000fe80000100a00 */
[----:B------:R-:W-:Y:S04]  /*27290*/  STL.64 [R1+0x100], R48 ;  /* 0x0001003001007387 */ /* 0x000fe80000100a00 */
[----:B------:R1:W-:Y:S04]  /*272a0*/  STL.64 [R1+0x108], R50 ;  /* 0x0001083201007387 */ /* 0x0003e80000100a00 */
[----:B------:R-:W4:Y:S04]  /*272b0*/  LDL.LU R241, [R1+0x684] ;  /* 0x0006840001f17983 */ /* 0x000f280000300800 */
[----:B------:R-:W4:Y:S01]  /*272c0*/  LDL.LU R242, [R1+0x688] ;  /* 0x0006880001f27983 */ /* 0x000f220000300800 */
[----:B------:R-:W-:Y:S01]  /*272d0*/  IMAD.MOV.U32 R204, RZ, RZ, R41 ;  /* 0x000000ffffcc7224 */ /* 0x000fe200078e0029 */
[----:B------:R-:W-:Y:S01]  /*272e0*/  MOV R205, R40 ;  /* 0x0000002800cd7202 */ /* 0x000fe20000000f00 */
[----:B------:R-:W-:-:S02]  /*272f0*/  IMAD.MOV.U32 R206, RZ, RZ, R37 ;  /* 0x000000ffffce7224 */ /* 0x000fc400078e0025 */
[----:B------:R-:W-:Y:S01]  /*27300*/  IMAD.MOV.U32 R207, RZ, RZ, R36 ;  /* 0x000000ffffcf7224 */ /* 0x000fe200078e0024 */
[-C--:B-1----:R-:W-:Y:S01]  /*27310*/  HMMA.1688.F32.TF32 R56, R216, R32.reuse, R248 ;  /* 0x00000020d838723c */ /* 0x082fe200000810f8 */
[----:B------:R-:W1:Y:S04]  /*27320*/  LDSM.16.M88.4 R36, [R252+0x35080] ;  /* 0x03508000fc24783b */ /* 0x000e680000000200 */
[----:B------:R-:W4:Y:S03]  /*27330*/  LDSM.16.M88.4 R40, [R252+0x36080] ;  /* 0x03608000fc28783b */ /* 0x000f260000000200 */
[-C--:B------:R-:W-:Y:S08]  /*27340*/  HMMA.1688.F32.TF32 R48, R196, R32.reuse, R204 ;  /* 0x00000020c430723c */ /* 0x080ff000000810cc */
[-C--:B------:R-:W-:Y:S11]  /*27350*/  HMMA.1688.F32.TF32 R52, R236, R32.reuse, R60 ;  /* 0x00000020ec34723c */ /* 0x080ff6000008103c */
[----:B------:R-:W-:Y:S04]  /*27360*/  @!UPT UIADD3 URZ, URZ, URZ, URZ ;  /* 0x0000003f3f3ff290 */ /* 0x000fe8000fffe03f */
[----:B------:R-:W-:Y:S04]  /*27370*/  STL.64 [R1+0x110], R48 ;  /* 0x0001103001007387 */ /* 0x000fe80000100a00 */
[----:B------:R1:W-:Y:S02]  /*27380*/  STL.64 [R1+0x118], R50 ;  /* 0x0001183201007387 */ /* 0x0003e40000100a00 */
[-C--:B-1----:R-:W-:Y:S02]  /*27390*/  HMMA.1688.F32.TF32 R48, R4, R32.reuse, R112 ;  /* 0x000000200430723c */ /* 0x082fe40000081070 */
[----:B------:R-:W-:Y:S04]  /*273a0*/  STL.64 [R1+0x160], R56 ;  /* 0x0001603801007387 */ /* 0x000fe80000100a00 */
[----:B------:R1:W-:Y:S04]  /*273b0*/  STL.64 [R1+0x168], R58 ;  /* 0x0001683a01007387 */ /* 0x0003e80000100a00 */
[----:B------:R-:W-:Y:S04]  /*273c0*/  STL.64 [R1+0x290], R52 ;  /* 0x0002903401007387 */ /* 0x000fe80000100a00 */
[----:B------:R1:W-:Y:S02]  /*273d0*/  STL.64 [R1+0x298], R54 ;  /* 0x0002983601007387 */ /* 0x0003e40000100a00 */
[-C--:B-1----:R-:W-:Y:S07]  /*273e0*/  HMMA.1688.F32.TF32 R56, R8, R32.reuse, R132 ;  /* 0x000000200838723c */ /* 0x082fee0000081084 */
[----:B------:R-:W-:Y:S01]  /*273f0*/  STL.64 [R1+0x410], R48 ;  /* 0x0004103001007387 */ /* 0x000fe20000100a00 */
[----:B------:R-:W-:Y:S03]  /*27400*/  HMMA.1688.F32.TF32 R52, R12, R32, R208 ;  /* 0x000000200c34723c */ /* 0x000fe600000810d0 */
[----:B------:R1:W-:Y:S05]  /*27410*/  STL.64 [R1+0x418], R50 ;  /* 0x0004183201007387 */ /* 0x0003ea0000100a00 */
[----:B-1----:R-:W-:Y:S07]  /*27420*/  HMMA.1688.F32.TF32 R48, R156, R36, R188 ;  /* 0x000000249c30723c */ /* 0x002fee00000810bc */
[----:B------:R-:W-:Y:S04]  /*27430*/  STL.64 [R1+0x500], R56 ;  /* 0x0005003801007387 */ /* 0x000fe80000100a00 */
[----:B------:R-:W-:Y:S04]  /*27440*/  STL.64 [R1+0x508], R58 ;  /* 0x0005083a01007387 */ /* 0x000fe80000100a00 */
[----:B------:R-:W-:Y:S04]  /*27450*/  STL.64 [R1+0x770], R52 ;  /* 0x0007703401007387 */ /* 0x000fe80000100a00 */
[----:B------:R-:W-:Y:S01]  /*27460*/  STL.64 [R1+0x778], R54 ;  /* 0x0007783601007387 */ /* 0x000fe20000100a00 */
[----:B------:R-:W-:-:S02]  /*27470*/  IMAD.MOV.U32 R186, RZ, RZ, R73 ;  /* 0x000000ffffba7224 */ /* 0x000fc400078e0049 */
[----:B------:R-:W-:Y:S01]  /*27480*/  IMAD.MOV.U32 R187, RZ, RZ, R81 ;  /* 0x000000ffffbb7224 */ /* 0x000fe200078e0051 */
[----:B------:R-:W-:Y:S04]  /*27490*/  LDSM.16.M88.4 R56, [R252+0x3a080] ;  /* 0x03a08000fc38783b */ /* 0x000fe80000000200 */
[----:B------:R1:W-:Y:S01]  /*274a0*/  STL.64 [R1+0x88], R50 ;  /* 0x0000883201007387 */ /* 0x0003e20000100a00 */
[----:B------:R-:W-:Y:S02]  /*274b0*/  IMAD.MOV.U32 R2, RZ, RZ, R48 ;  /* 0x000000ffff027224 */ /* 0x000fe400078e0030 */
[----:B------:R-:W-:Y:S02]  /*274c0*/  IMAD.MOV.U32 R3, RZ, RZ, R49 ;  /* 0x000000ffff037224 */ /* 0x000fe400078e0031 */
[-C--:B-1----:R-:W-:Y:S11]  /*274d0*/  HMMA.1688.F32.TF32 R48, R176, R36.reuse, R180 ;  /* 0x00000024b030723c */ /* 0x082ff600000810b4 */
[----:B------:R-:W-:Y:S11]  /*274e0*/  @!UPT UIADD3 URZ, URZ, URZ, URZ ;  /* 0x0000003f3f3ff290 */ /* 0x000ff6000fffe03f */
[----:B------:R-:W-:Y:S02]  /*274f0*/  @!UPT UIADD3 URZ, URZ, URZ, URZ ;  /* 0x0000003f3f3ff290 */ /* 0x000fe4000fffe03f */
[----:B------:R-:W-:Y:S01]  /*27500*/  IMAD.MOV.U32 R33, RZ, RZ, R48 ;  /* 0x000000ffff217224 */ /* 0x000fe200078e0030 */
[----:B------:R-:W-:Y:S01]  /*27510*/  MOV R24, R51 ;  /* 0x0000003300187202 */ /* 0x000fe20000000f00 */
[----:B------:R-:W-:Y:S02]  /*27520*/  IMAD.MOV.U32 R32, RZ, RZ, R49 ;  /* 0x000000ffff207224 */ /* 0x000fe400078e0031 */
[----:B------:R-:W-:Y:S02]  /*27530*/  IMAD.MOV.U32 R25, RZ, RZ, R50 ;  /* 0x000000ffff197224 */ /* 0x000fe400078e0032 */
[-C--:B--2---:R-:W-:Y:S01]  /*27540*/  HMMA.1688.F32.TF32 R48, R196, R36.reuse, R124 ;  /* 0x00000024c430723c */ /* 0x084fe2000008107c */
[----:B------:R-:W-:Y:S04]  /*27550*/  STL.64 [R1+0x14d8], R26 ;  /* 0x0014d81a01007387 */ /* 0x000fe80000100a00 */
[----:B------:R1:W-:Y:S04]  /*27560*/  STL.64 [R1+0x14d0], R24 ;  /* 0x0014d01801007387 */ /* 0x0003e80000100a00 */
[----:B------:R-:W-:Y:S04]  /*27570*/  STL.64 [R1+0x14b8], R34 ;  /* 0x0014b82201007387 */ /* 0x000fe80000100a00 */
[----:B------:R-:W-:Y:S01]  /*27580*/  STL.64 [R1+0x14b0], R32 ;  /* 0x0014b02001007387 */ /* 0x000fe20000100a00 */
[----:B-1----:R-:W-:Y:S10]  /*27590*/  HMMA.1688.F32.TF32 R24, R216, R36, R244 ;  /* 0x00000024d818723c */ /* 0x002ff400000810f4 */
[----:B------:R-:W-:-:S02]  /*275a0*/  IMAD.MOV.U32 R29, RZ, RZ, R49 ;  /* 0x000000ffff1d7224 */ /* 0x000fc400078e0031 */
[----:B------:R-:W-:Y:S01]  /*275b0*/  IMAD.MOV.U32 R28, RZ, RZ, R50 ;  /* 0x000000ffff1c7224 */ /* 0x000fe200078e0032 */
[----:B------:R-:W-:Y:S04]  /*275c0*/  STL [R1+0xa0], R48 ;  /* 0x0000a03001007387 */ /* 0x000fe80000100800 */
[----:B------:R-:W-:Y:S04]  /*275d0*/  STL.64 [R1+0x14c8], R30 ;  /* 0x0014c81e01007387 */ /* 0x000fe80000100a00 */
[----:B------:R1:W-:Y:S02]  /*275e0*/  STL.64 [R1+0x14c0], R28 ;  /* 0x0014c01c01007387 */ /* 0x0003e40000100a00 */
[-C--:B-1----:R-:W-:Y:S02]  /*275f0*/  HMMA.1688.F32.TF32 R28, R236, R36.reuse, R64 ;  /* 0x00000024ec1c723c */ /* 0x082fe40000081040 */
[----:B------:R-:W-:Y:S04]  /*27600*/  STL.64 [R1+0xf0], R24 ;  /* 0x0000f01801007387 */ /* 0x000fe80000100a00 */
[----:B------:R1:W-:Y:S02]  /*27610*/  STL.64 [R1+0xf8], R26 ;  /* 0x0000f81a01007387 */ /* 0x0003e40000100a00 */
[-C--:B------:R-:W-:Y:S08]  /*27620*/  HMMA.1688.F32.TF32 R32, R4, R36.reuse, R116 ;  /* 0x000000240420723c */ /* 0x080ff00000081074 */
[-C--:B-1----:R-:W-:Y:S01]  /*27630*/  HMMA.1688.F32.TF32 R24, R8, R36.reuse, R136 ;  /* 0x000000240818723c */ /* 0x082fe20000081088 */
[----:B---3--:R-:W-:Y:S01]  /*27640*/  IMAD.MOV.U32 R243, RZ, RZ, R0 ;  /* 0x000000fffff37224 */ /* 0x008fe200078e0000 */
[----:B------:R-:W-:Y:S05]  /*27650*/  LDSM.16.M88.4 R136, [R252+0x3f080] ;  /* 0x03f08000fc88783b */ /* 0x000fea0000000200 */
[----:B------:R-:W-:Y:S04]  /*27660*/  STL.64 [R1+0x210], R28 ;  /* 0x0002101c01007387 */ /* 0x000fe80000100a00 */
[----:B------:R1:W-:Y:S02]  /*27670*/  STL.64 [R1+0x218], R30 ;  /* 0x0002181e01007387 */ /* 0x0003e40000100a00 */
[----:B-1----:R-:W-:Y:S02]  /*27680*/  HMMA.1688.F32.TF32 R28, R12, R36, R212 ;  /* 0x000000240c1c723c */ /* 0x002fe400000810d4 */
[----:B------:R-:W-:Y:S04]  /*27690*/  STL.64 [R1+0x380], R32 ;  /* 0x0003802001007387 */ /* 0x000fe80000100a00 */
[----:B------:R-:W-:Y:S04]  /*276a0*/  STL.64 [R1+0x388], R34 ;  /* 0x0003882201007387 */ /* 0x000fe80000100a00 */
[----:B------:R-:W-:Y:S04]  /*276b0*/  STL.64 [R1+0x14a8], R38 ;  /* 0x0014a82601007387 */ /* 0x000fe80000100a00 */
[----:B------:R-:W-:Y:S04]  /*276c0*/  STL.64 [R1+0x480], R24 ;  /* 0x0004801801007387 */ /* 0x000fe80000100a00 */
[----:B------:R4:W-:Y:S05]  /*276d0*/  STL.64 [R1+0x488], R26 ;  /* 0x0004881a01007387 */ /* 0x0009ea0000100a00 */
[----:B------:R-:W-:Y:S04]  /*276e0*/  STL.64 [R1+0x5b0], R28 ;  /* 0x0005b01c01007387 */ /* 0x000fe80000100a00 */
[----:B------:R-:W-:Y:S04]  /*276f0*/  STL.64 [R1+0x5b8], R30 ;  /* 0x0005b81e01007387 */ /* 0x000fe80000100a00 */
        /* <DEDUP_REMOVED lines=9> */
[----:B------:R-:W3:Y:S01]  /*27790*/  LDL.LU R47, [R1+0xcc] ;  /* 0x0000cc00012f7983 */ /* 0x000ee20000300800 */
[----:B----4-:R-:W-:Y:S03]  /*277a0*/  HMMA.1688.F32.TF32 R24, R156, R40, R240 ;  /* 0x000000289c18723c */ /* 0x010fe600000810f0 */
        /* <DEDUP_REMOVED lines=18> */
[----:B------:R-:W-:-:S02]  /*278d0*/  IMAD.MOV.U32 R17, RZ, RZ, R26 ;  /* 0x000000ffff117224 */ /* 0x000fc400078e001a */
[----:B------:R-:W-:Y:S02]  /*278e0*/  IMAD.MOV.U32 R16, RZ, RZ, R27 ;  /* 0x000000ffff107224 */ /* 0x000fe400078e001b */
[----:B------:R-:W-:Y:S02]  /*278f0*/  IMAD.MOV.U32 R21, RZ, RZ, R24 ;  /* 0x000000ffff157224 */ /* 0x000fe400078e0018 */
[----:B------:R-:W-:Y:S01]  /*27900*/  IMAD.MOV.U32 R20, RZ, RZ, R25 ;  /* 0x000000ffff147224 */ /* 0x000fe200078e0019 */
[----:B------:R-:W-:Y:S04]  /*27910*/  STL.64 [R1+0x1508], R18 ;  /* 0x0015081201007387 */ /* 0x000fe80000100a00 */
[----:B------:R1:W-:Y:S04]  /*27920*/  STL.64 [R1+0x1500], R16 ;  /* 0x0015001001007387 */ /* 0x0003e80000100a00 */
[----:B------:R-:W-:Y:S04]  /*27930*/  STL.64 [R1+0x14f8], R22 ;  /* 0x0014f81601007387 */ /* 0x000fe80000100a00 */
[----:B------:R2:W-:Y:S01]  /*27940*/  STL.64 [R1+0x14f0], R20 ;  /* 0x0014f01401007387 */ /* 0x0005e20000100a00 */
[-C--:B-1----:R-:W-:Y:S08]  /*27950*/  HMMA.1688.F32.TF32 R16, R236, R40.reuse, R92 ;  /* 0x00000028ec10723c */ /* 0x082ff0000008105c */
[-C--:B------:R-:W-:Y:S01]  /*27960*/  HMMA.1688.F32.TF32 R24, R4, R40.reuse, R120 ;  /* 0x000000280418723c */ /* 0x080fe20000081078 */
[----:B------:R-:W-:Y:S01]  /*27970*/  IMAD.MOV.U32 R174, RZ, RZ, R149 ;  /* 0x000000ffffae7224 */ /* 0x000fe200078e0095 */
[----:B------:R-:W-:Y:S06]  /*27980*/  LDSM.16.M88.4 R120, [R252+0x3b080] ;  /* 0x03b08000fc78783b */ /* 0x000fec0000000200 */
[-C--:B--2---:R-:W-:Y:S01]  /*27990*/  HMMA.1688.F32.TF32 R248, R176, R40.reuse, R52 ;  /* 0x00000028b0f8723c */ /* 0x084fe20000081034 */
[----:B------:R-:W-:Y:S01]  /*279a0*/  IMAD.MOV.U32 R175, RZ, RZ, R153 ;  /* 0x000000ffffaf7224 */ /* 0x000fe200078e0099 */
[----:B------:R-:W-:Y:S06]  /*279b0*/  LDSM.16.M88.4 R52, [R252+0x39080] ;  /* 0x03908000fc34783b */ /* 0x000fec0000000200 */
[-C--:B---3--:R-:W-:Y:S08]  /*279c0*/  HMMA.1688.F32.TF32 R244, R196, R40.reuse, R204 ;  /* 0x00000028c4f4723c */ /* 0x088ff000000810cc */
[-C--:B------:R-:W-:Y:S01]  /*279d0*/  HMMA.1688.F32.TF32 R20, R216, R40.reuse, R44 ;  /* 0x00000028d814723c */ /* 0x080fe2000008102c */
[----:B------:R-:W4:Y:S06]  /*279e0*/  LDSM.16.M88.4 R44, [R252+0x37080] ;  /* 0x03708000fc2c783b */ /* 0x000f2c0000000200 */
        /* <DEDUP_REMOVED lines=10> */
[----:B------:R-:W-:Y:S07]  /*27a90*/  STL.64 [R1+0x340], R24 ;  /* 0x0003401801007387 */ /* 0x000fee0000100a00 */
[-C--:B----4-:R-:W-:Y:S01]  /*27aa0*/  HMMA.1688.F32.TF32 R240, R156, R44.reuse, R240 ;  /* 0x0000002c9cf0723c */ /* 0x090fe200000810f0 */
[----:B------:R1:W-:Y:S07]  /*27ab0*/  STL.64 [R1+0x348], R26 ;  /* 0x0003481a01007387 */ /* 0x0003ee0000100a00 */
[-C--:B------:R-:W-:Y:S01]  /*27ac0*/  HMMA.1688.F32.TF32 R60, R176, R44.reuse, R188 ;  /* 0x0000002cb03c723c */ /* 0x080fe200000810bc */
[----:B------:R-:W-:Y:S07]  /*27ad0*/  STL.64 [R1+0x1510], R42 ;  /* 0x0015102a01007387 */ /* 0x000fee0000100a00 */
[-C--:B------:R-:W-:Y:S01]  /*27ae0*/  HMMA.1688.F32.TF32 R64, R196, R44.reuse, R180 ;  /* 0x0000002cc440723c */ /* 0x080fe200000810b4 */
[----:B------:R-:W-:Y:S04]  /*27af0*/  STL.64 [R1+0x3f0], R20 ;  /* 0x0003f01401007387 */ /* 0x000fe80000100a00 */
[----:B------:R2:W-:Y:S03]  /*27b00*/  STL.64 [R1+0x3f8], R22 ;  /* 0x0003f81601007387 */ /* 0x0005e60000100a00 */
[-C--:B------:R-:W-:Y:S01]  /*27b10*/  HMMA.1688.F32.TF32 R68, R216, R44.reuse, R68 ;  /* 0x0000002cd844723c */ /* 0x080fe20000081044 */
[----:B------:R-:W-:Y:S07]  /*27b20*/  STL.64 [R1+0x4f0], R16 ;  /* 0x0004f01001007387 */ /* 0x000fee0000100a00 */
[-C--:B-1----:R-:W-:Y:S01]  /*27b30*/  HMMA.1688.F32.TF32 R24, R236, R44.reuse, R124 ;  /* 0x0000002cec18723c */ /* 0x082fe2000008107c */
[----:B------:R1:W-:Y:S07]  /*27b40*/  STL.64 [R1+0x4f8], R18 ;  /* 0x0004f81201007387 */ /* 0x0003ee0000100a00 */
[-C--:B--2---:R-:W-:Y:S08]  /*27b50*/  HMMA.1688.F32.TF32 R20, R4, R44.reuse, R84 ;  /* 0x0000002c0414723c */ /* 0x084ff00000081054 */
[----:B-1----:R-:W-:Y:S01]  /*27b60*/  HMMA.1688.F32.TF32 R16, R8, R44, R88 ;  /* 0x0000002c0810723c */ /* 0x002fe20000081058 */
[----:B------:R-:W-:Y:S04]  /*27b70*/  STL.64 [R1+0x1520], R242 ;  /* 0x001520f201007387 */ /* 0x000fe80000100a00 */
[----:B------:R-:W-:Y:S04]  /*27b80*/  STL.64 [R1+0x1518], R240 ;  /* 0x001518f001007387 */ /* 0x000fe80000100a00 */
[----:B------:R-:W-:Y:S04]  /*27b90*/  STL.64 [R1+0x1530], R62 ;  /* 0x0015303e01007387 */ /* 0x000fe80000100a00 */
[----:B------:R-:W-:Y:S04]  /*27ba0*/  STL.64 [R1+0x1528], R60 ;  /* 0x0015283c01007387 */ /* 0x000fe80000100a00 */
[----:B------:R-:W-:Y:S04]  /*27bb0*/  STL.64 [R1+0x1540], R66 ;  /* 0x0015404201007387 */ /* 0x000fe80000100a00 */
[----:B------:R-:W-:Y:S04]  /*27bc0*/  STL.64 [R1+0x1538], R64 ;  /* 0x0015384001007387 */ /* 0x000fe80000100a00 */
[----:B------:R-:W-:Y:S04]  /*27bd0*/  STL.64 [R1+0x1550], R70 ;  /* 0x0015504601007387 */ /* 0x000fe80000100a00 */
[----:B------:R-:W-:Y:S01]  /*27be0*/  STL.64 [R1+0x1548], R68 ;  /* 0x0015484401007387 */ /* 0x000fe20000100a00 */
[----:B------:R-:W-:-:S03]  /*27bf0*/  MOV R188, R76 ;  /* 0x0000004c00bc7202 */ /* 0x000fc60000000f00 */
[----:B------:R1:W-:Y:S04]  /*27c00*/  STL.64 [R1+0xd0], R24 ;  /* 0x0000d01801007387 */ /* 0x0003e80000100a00 */
[----:B------:R2:W-:Y:S04]  /*27c10*/  STL.64 [R1+0xd8], R26 ;  /* 0x0000d81a01007387 */ /* 0x0005e80000100a00 */
[----:B------:R-:W-:Y:S01]  /*27c20*/  STL.64 [R1+0x240], R20 ;  /* 0x0002401401007387 */ /* 0x000fe20000100a00 */
[----:B------:R-:W-:-:S03]  /*27c30*/  IMAD.MOV.U32 R189, RZ, RZ, R77 ;  /* 0x000000ffffbd7224 */ /* 0x000fc600078e004d */
[----:B------:R-:W-:Y:S01]  /*27c40*/  STL.64 [R1+0x248], R22 ;  /* 0x0002481601007387 */ /* 0x000fe20000100a00 */
[----:B------:R-:W-:-:S03]  /*27c50*/  IMAD.MOV.U32 R190, RZ, RZ, R80 ;  /* 0x000000ffffbe7224 */ /* 0x000fc600078e0050 */
[----:B------:R-:W3:Y:S01]  /*27c60*/  LDL.LU R76, [R1+0x16e0] ;  /* 0x0016e000014c7983 */ /* 0x000ee20000300800 */
[----:B------:R-:W-:-:S03]  /*27c70*/  IMAD.MOV.U32 R191, RZ, RZ, R72 ;  /* 0x000000ffffbf7224 */ /* 0x000fc600078e0048 */
[----:B------:R-:W-:Y:S04]  /*27c80*/  STL.64 [R1+0x3b0], R16 ;  /* 0x0003b01001007387 */ /* 0x000fe80000100a00 */
[----:B------:R4:W-:Y:S04]  /*27c90*/  STL.64 [R1+0x3b8], R18 ;  /* 0x0003b81201007387 */ /* 0x0009e80000100a00 */
        /* <DEDUP_REMOVED lines=39> */
[----:B---3--:R-:W-:Y:S01]  /*27f10*/  IMAD.MOV.U32 R135, RZ, RZ, R76 ;  /* 0x000000ffff877224 */ /* 0x008fe200078e004c */
[----:B--2---:R-:W-:Y:S01]  /*27f20*/  MOV R134, R77 ;  /* 0x0000004d00867202 */ /* 0x004fe20000000f00 */
[----:B----4-:R-:W-:-:S02]  /*27f30*/  IMAD.MOV.U32 R133, RZ, RZ, R80 ;  /* 0x000000ffff857224 */ /* 0x010fc400078e0050 */
[----:B------:R-:W-:Y:S02]  /*27f40*/  IMAD.MOV.U32 R132, RZ, RZ, R72 ;  /* 0x000000ffff847224 */ /* 0x000fe400078e0048 */
[----:B------:R-:W2:Y:S04]  /*27f50*/  LDL.LU R72, [R1+0x16c8] ;  /* 0x0016c80001487983 */ /* 0x000ea80000300800 */
[----:B------:R-:W3:Y:S04]  /*27f60*/  LDL.LU R80, [R1+0x16c4] ;  /* 0x0016c40001507983 */ /* 0x000ee80000300800 */
[----:B------:R-:W1:Y:S04]  /*27f70*/  LDL.LU R77, [R1+0x16c0] ;  /* 0x0016c000014d7983 */ /* 0x000e680000300800 */
[----:B------:R-:W4:Y:S01]  /*27f80*/  LDL.LU R76, [R1+0x16bc] ;  /* 0x0016bc00014c7983 */ /* 0x000f220000300800 */
[----:B------:R-:W-:-:S03]  /*27f90*/  IMAD.MOV.U32 R208, RZ, RZ, R81 ;  /* 0x000000ffffd07224 */ /* 0x000fc600078e0051 */
[----:B------:R-:W3:Y:S01]  /*27fa0*/  LDL.LU R81, [R1+0x16b8] ;  /* 0x0016b80001517983 */ /* 0x000ee20000300800 */
[----:B------:R-:W-:-:S03]  /*27fb0*/  IMAD.MOV.U32 R209, RZ, RZ, R73 ;  /* 0x000000ffffd17224 */ /* 0x000fc600078e0049 */
[----:B------:R-:W3:Y:S01]  /*27fc0*/  LDL.LU R73, [R1+0x16b4] ;  /* 0x0016b40001497983 */ /* 0x000ee20000300800 */
[----:B------:R-:W-:Y:S02]  /*27fd0*/  IMAD.MOV.U32 R124, RZ, RZ, R144 ;  /* 0x000000ffff7c7224 */ /* 0x000fe400078e0090 */
[----:B------:R-:W-:Y:S02]  /*27fe0*/  IMAD.MOV.U32 R125, RZ, RZ, R145 ;  /* 0x000000ffff7d7224 */ /* 0x000fe400078e0091 */
[----:B------:R-:W-:Y:S02]  /*27ff0*/  IMAD.MOV.U32 R126, RZ, RZ, R148 ;  /* 0x000000ffff7e7224 */ /* 0x000fe400078e0094 */
[----:B------:R-:W-:Y:S02]  /*28000*/  IMAD.MOV.U32 R127, RZ, RZ, R152 ;  /* 0x000000ffff7f7224 */ /* 0x000fe400078e0098 */
[----:B--2---:R-:W-:Y:S02]  /*28010*/  IMAD.MOV.U32 R210, RZ, RZ, R72 ;  /* 0x000000ffffd27224 */ /* 0x004fe400078e0048 */
[----:B------:R-:W2:Y:S04]  /*28020*/  LDL.LU R72, [R1+0x16b0] ;  /* 0x0016b00001487983 */ /* 0x000ea80000300800 */
[----:B------:R-:W2:Y:S01]  /*28030*/  LDL.LU R211, [R1+0x14c] ;  /* 0x00014c0001d37983 */ /* 0x000ea20000300800 */
[----:B-1----:R-:W-:-:S03]  /*28040*/  IMAD.MOV.U32 R24, RZ, RZ, R77 ;  /* 0x000000ffff187224 */ /* 0x002fc600078e004d */
[----:B------:R-:W2:Y:S01]  /*28050*/  LDL.LU R77, [R1+0x16ac] ;  /* 0x0016ac00014d7983 */ /* 0x000ea20000300800 */
[----:B----4-:R-:W-:Y:S01]  /*28060*/  IMAD.MOV.U32 R25, RZ, RZ, R76 ;  /* 0x000000ffff197224 */ /* 0x010fe200078e004c */
[----:B---3--:R-:W-:Y:S02]  /*28070*/  MOV R27, R80 ;  /* 0x00000050001b7202 */ /* 0x008fe40000000f00 */
[----:B------:R-:W3:Y:S01]  /*28080*/  LDL.LU R76, [R1+0x16a8] ;  /* 0x0016a800014c7983 */ /* 0x000ee20000300800 */
[----:B------:R-:W-:-:S03]  /*28090*/  IMAD.MOV.U32 R26, RZ, RZ, R81 ;  /* 0x000000ffff1a7224 */ /* 0x000fc600078e0051 */
[----:B------:R-:W4:Y:S04]  /*280a0*/  LDL.LU R81, [R1+0x16a4] ;  /* 0x0016a40001517983 */ /* 0x000f280000300800 */
[----:B------:R-:W4:Y:S04]  /*280b0*/  LDL.LU R80, [R1+0x16a0] ;  /* 0x0016a00001507983 */ /* 0x000f280000300800 */
        /* <DEDUP_REMOVED lines=27> */
[----:B------:R-:W1:Y:S01]  /*28270*/  LDSM.16.M88.4 R48, [R252+0x38080] ;  /* 0x03808000fc30783b */ /* 0x000e620000000200 */
[----:B------:R-:W-:Y:S03]  /*28280*/  HMMA.1688.F32.TF32 R16, R12, R44, R164 ;  /* 0x0000002c0c10723c */ /* 0x000fe600000810a4 */
[----:B------:R-:W-:Y:S11]  /*28290*/  STL.64 [R1+0x1558], R46 ;  /* 0x0015582e01007387 */ /* 0x000ff60000100a00 */
[----:B------:R-:W-:Y:S09]  /*282a0*/  @!UPT UIADD3 URZ, URZ, URZ, URZ ;  /* 0x0000003f3f3ff290 */ /* 0x000ff2000fffe03f */
[----:B------:R-:W-:Y:S04]  /*282b0*/  STL.64 [R1+0x440], R16 ;  /* 0x0004401001007387 */ /* 0x000fe80000100a00 */
[----:B------:R2:W-:Y:S04]  /*282c0*/  STL.64 [R1+0x448], R18 ;  /* 0x0004481201007387 */ /* 0x0005e80000100a00 */
[----:B------:R-:W4:Y:S04]  /*282d0*/  LDL.LU R180, [R1+0x8f0] ;  /* 0x0008f00001b47983 */ /* 0x000f280000300800 */
[----:B------:R-:W4:Y:S04]  /*282e0*/  LDL.LU R181, [R1+0x8f4] ;  /* 0x0008f40001b57983 */ /* 0x000f280000300800 */
[----:B------:R-:W4:Y:S01]  /*282f0*/  LDL.LU R182, [R1+0x8f8] ;  /* 0x0008f80001b67983 */ /* 0x000f220000300800 */
[-C--:B-1----:R-:W-:Y:S03]  /*28300*/  HMMA.1688.F32.TF32 R84, R216, R48.reuse, R24 ;  /* 0x00000030d854723c */ /* 0x082fe60000081018 */
[----:B------:R-:W4:Y:S05]  /*28310*/  LDL.LU R183, [R1+0x8fc] ;  /* 0x0008fc0001b77983 */ /* 0x000f2a0000300800 */
[-C--:B------:R-:W-:Y:S01]  /*28320*/  HMMA.1688.F32.TF32 R24, R4, R48.reuse, R132 ;  /* 0x000000300418723c */ /* 0x080fe20000081084 */
[----:B------:R-:W-:Y:S07]  /*28330*/  LDSM.16.M88.4 R132, [R252+0x3e080] ;  /* 0x03e08000fc84783b */ /* 0x000fee0000000200 */
[-C--:B--2---:R-:W-:Y:S08]  /*28340*/  HMMA.1688.F32.TF32 R16, R236, R48.reuse, R208 ;  /* 0x00000030ec10723c */ /* 0x084ff000000810d0 */
[-C--:B---3--:R-:W-:Y:S11]  /*28350*/  HMMA.1688.F32.TF32 R72, R156, R48.reuse, R72 ;  /* 0x000000309c48723c */ /* 0x088ff60000081048 */
[----:B------:R-:W-:Y:S11]  /*28360*/  @!UPT UIADD3 URZ, URZ, URZ, URZ ;  /* 0x0000003f3f3ff290 */ /* 0x000ff6000fffe03f */
[----:B------:R-:W-:Y:S01]  /*28370*/  @!UPT UIADD3 URZ, URZ, URZ, URZ ;  /* 0x0000003f3f3ff290 */ /* 0x000fe2000fffe03f */
[----:B------:R-:W-:Y:S04]  /*28380*/  STL.64 [R1+0x1568], R74 ;  /* 0x0015684a01007387 */ /* 0x000fe80000100a00 */
[----:B------:R-:W-:Y:S04]  /*28390*/  STL.64 [R1+0x1560], R72 ;  /* 0x0015604801007387 */ /* 0x000fe80000100a00 */
[----:B------:R-:W-:Y:S01]  /*283a0*/  STL.64 [R1+0x90], R16 ;  /* 0x0000901001007387 */ /* 0x000fe20000100a00 */
[-C--:B----4-:R-:W-:Y:S03]  /*283b0*/  HMMA.1688.F32.TF32 R20, R8, R48.reuse, R112 ;  /* 0x000000300814723c */ /* 0x090fe60000081070 */
[----:B------:R1:W-:Y:S05]  /*283c0*/  STL.64 [R1+0x98], R18 ;  /* 0x0000981201007387 */ /* 0x0003ea0000100a00 */
[----:B-1----:R-:W-:Y:S01]  /*283d0*/  HMMA.1688.F32.TF32 R16, R12, R48, R96 ;  /* 0x000000300c10723c */ /* 0x002fe20000081060 */
[----:B------:R-:W-:Y:S04]  /*283e0*/  STL.64 [R1+0x200], R24 ;  /* 0x0002001801007387 */ /* 0x000fe80000100a00 */
[----:B------:R-:W-:Y:S10]  /*283f0*/  STL.64 [R1+0x208], R26 ;  /* 0x0002081a01007387 */ /* 0x000ff40000100a00 */
        /* <DEDUP_REMOVED lines=18> */
[-C--:B------:R-:W-:Y:S01]  /*28520*/  HMMA.1688.F32.TF32 R20, R8, R56.reuse, R124 ;  /* 0x000000380814723c */ /* 0x080fe2000008107c */
[----:B------:R-:W-:Y:S01]  /*28530*/  IMAD.MOV.U32 R32, RZ, RZ, R145 ;  /* 0x000000ffff207224 */ /* 0x000fe200078e0091 */
[----:B------:R-:W-:Y:S01]  /*28540*/  MOV R33, R144 ;  /* 0x0000009000217202 */ /* 0x000fe20000000f00 */
[----:B------:R-:W-:Y:S01]  /*28550*/  IMAD.MOV.U32 R34, RZ, RZ, R153 ;  /* 0x000000ffff227224 */ /* 0x000fe200078e0099 */
[----:B------:R-:W1:Y:S04]  /*28560*/  LDSM.16.M88.4 R124, [R252+0x3c080] ;  /* 0x03c08000fc7c783b */ /* 0x000e680000000200 */
[----:B------:R-:W-:Y:S04]  /*28570*/  STL.64 [R1+0x10], R16 ;  /* 0x0000101001007387 */ /* 0x000fe80000100a00 */
[----:B------:R2:W-:Y:S02]  /*28580*/  STL.64 [R1+0x18], R18 ;  /* 0x0000181201007387 */ /* 0x0005e40000100a00 */
[----:B--2---:R-:W-:Y:S02]  /*28590*/  HMMA.1688.F32.TF32 R16, R12, R56, R232 ;  /* 0x000000380c10723c */ /* 0x004fe400000810e8 */
[----:B------:R-:W-:Y:S04]  /*285a0*/  STL.64 [R1+0x140], R24 ;  /* 0x0001401801007387 */ /* 0x000fe80000100a00 */
[----:B------:R-:W-:Y:S04]  /*285b0*/  STL.64 [R1+0x148], R26 ;  /* 0x0001481a01007387 */ /* 0x000fe80000100a00 */
[----:B------:R-:W-:Y:S04]  /*285c0*/  STL.64 [R1+0x280], R20 ;  /* 0x0002801401007387 */ /* 0x000fe80000100a00 */
[----:B------:R-:W-:Y:S01]  /*285d0*/  STL.64 [R1+0x288], R22 ;  /* 0x0002881601007387 */ /* 0x000fe20000100a00 */
[----:B------:R-:W-:-:S02]  /*285e0*/  IMAD.MOV.U32 R35, RZ, RZ, R149 ;  /* 0x000000ffff237224 */ /* 0x000fc400078e0095 */
[----:B------:R-:W-:-:S06]  /*285f0*/  IMAD.MOV.U32 R38, RZ, RZ, R152 ;  /* 0x000000ffff267224 */ /* 0x000fcc00078e0098 */
[----:B------:R-:W-:Y:S04]  /*28600*/  STL.64 [R1+0x3a0], R16 ;  /* 0x0003a01001007387 */ /* 0x000fe80000100a00 */
[----:B------:R2:W-:Y:S04]  /*28610*/  STL.64 [R1+0x3a8], R18 ;  /* 0x0003a81201007387 */ /* 0x0005e80000100a00 */
[----:B------:R-:W2:Y:S04]  /*28620*/  LDL.LU R145, [R1+0x1684] ;  /* 0x0016840001917983 */ /* 0x000ea80000300800 */
[----:B------:R-:W3:Y:S04]  /*28630*/  LDL.LU R144, [R1+0x1680] ;  /* 0x0016800001907983 */ /* 0x000ee80000300800 */
[----:B------:R-:W4:Y:S01]  /*28640*/  LDL.LU R153, [R1+0x167c] ;  /* 0x00167c0001997983 */ /* 0x000f220000300800 */
[----:B------:R-:W-:-:S03]  /*28650*/  IMAD.MOV.U32 R39, RZ, RZ, R148 ;  /* 0x000000ffff277224 */ /* 0x000fc600078e0094 */
[----:B------:R-:W4:Y:S04]  /*28660*/  LDL.LU R149, [R1+0x1678] ;  /* 0x0016780001957983 */ /* 0x000f280000300800 */
[----:B------:R-:W4:Y:S04]  /*28670*/  LDL.LU R36, [R1+0x570] ;  /* 0x0005700001247983 */ /* 0x000f280000300800 */
[----:B------:R-:W4:Y:S04]  /*28680*/  LDL.LU R37, [R1+0x574] ;  /* 0x0005740001257983 */ /* 0x000f280000300800 */
[----:B------:R-:W4:Y:S04]  /*28690*/  LDL.LU R152, [R1+0x1674] ;  /* 0x0016740001987983 */ /* 0x000f280000300800 */
[----:B------:R-:W4:Y:S01]  /*286a0*/  LDL.LU R148, [R1+0x1670] ;  /* 0x0016700001947983 */ /* 0x000f220000300800 */
[----:B--2---:R-:W-:Y:S01]  /*286b0*/  MOV R19, R145 ;  /* 0x0000009100137202 */ /* 0x004fe20000000f00 */
[----:B---3--:R-:W-:-:S02]  /*286c0*/  IMAD.MOV.U32 R18, RZ, RZ, R144 ;  /* 0x000000ffff127224 */ /* 0x008fc400078e0090 */
[----:B----4-:R-:W-:Y:S02]  /*286d0*/  IMAD.MOV.U32 R16, RZ, RZ, R153 ;  /* 0x000000ffff107224 */ /* 0x010fe400078e0099 */
[----:B------:R-:W2:Y:S01]  /*286e0*/  LDL.LU R153, [R1+0x166c] ;  /* 0x00166c0001997983 */ /* 0x000ea20000300800 */
[----:B------:R-:W-:-:S03]  /*286f0*/  IMAD.MOV.U32 R17, RZ, RZ, R149 ;  /* 0x000000ffff117224 */ /* 0x000fc600078e0095 */
[----:B------:R-:W3:Y:S04]  /*28700*/  LDL.LU R149, [R1+0x1668] ;  /* 0x0016680001957983 */ /* 0x000ee80000300800 */
[----:B------:R-:W4:Y:S04]  /*28710*/  LDL.LU R144, [R1+0x1664] ;  /* 0x0016640001907983 */ /* 0x000f280000300800 */
[----:B------:R-:W4:Y:S01]  /*28720*/  LDL.LU R145, [R1+0x1660] ;  /* 0x0016600001917983 */ /* 0x000f220000300800 */
[----:B------:R-:W-:-:S03]  /*28730*/  IMAD.MOV.U32 R20, RZ, RZ, R152 ;  /* 0x000000ffff147224 */ /* 0x000fc600078e0098 */
[----:B------:R-:W4:Y:S01]  /*28740*/  LDL.LU R152, [R1+0x165c] ;  /* 0x00165c0001987983 */ /* 0x000f220000300800 */
[----:B------:R-:W-:-:S03]  /*28750*/  IMAD.MOV.U32 R21, RZ, RZ, R148 ;  /* 0x000000ffff157224 */ /* 0x000fc600078e0094 */
[----:B------:R-:W4:Y:S01]  /*28760*/  LDL.LU R148, [R1+0x1658] ;  /* 0x0016580001947983 */ /* 0x000f220000300800 */
[----:B--2---:R-:W-:-:S03]  /*28770*/  IMAD.MOV.U32 R22, RZ, RZ, R153 ;  /* 0x000000ffff167224 */ /* 0x004fc600078e0099 */
[----:B------:R-:W2:Y:S01]  /*28780*/  LDL.LU R153, [R1+0x1654] ;  /* 0x0016540001997983 */ /* 0x000ea20000300800 */
[----:B---3--:R-:W-:-:S03]  /*28790*/  IMAD.MOV.U32 R23, RZ, RZ, R149 ;  /* 0x000000ffff177224 */ /* 0x008fc600078e0095 */
[----:B------:R-:W3:Y:S01]  /*287a0*/  LDL.LU R149, [R1+0x1650] ;  /* 0x0016500001957983 */ /* 0x000ee20000300800 */
[----:B----4-:R-:W-:-:S03]  /*287b0*/  IMAD.MOV.U32 R244, RZ, RZ, R144 ;  /* 0x000000fffff47224 */ /* 0x010fc600078e0090 */
[----:B------:R-:W4:Y:S01]  /*287c0*/  LDL.LU R144, [R1+0x164c] ;  /* 0x00164c0001907983 */ /* 0x000f220000300800 */
[----:B------:R-:W-:-:S03]  /*287d0*/  IMAD.MOV.U32 R245, RZ, RZ, R145 ;  /* 0x000000fffff57224 */ /* 0x000fc600078e0091 */
[----:B------:R-:W4:Y:S01]  /*287e0*/  LDL.LU R145, [R1+0x1648] ;  /* 0x0016480001917983 */ /* 0x000f220000300800 */
[----:B------:R-:W-:-:S03]  /*287f0*/  IMAD.MOV.U32 R246, RZ, RZ, R152 ;  /* 0x000000fffff67224 */ /* 0x000fc600078e0098 */
[----:B------:R-:W4:Y:S01]  /*28800*/  LDL.LU R152, [R1+0x1644] ;  /* 0x0016440001987983 */ /* 0x000f220000300800 */
[----:B------:R-:W-:-:S03]  /*28810*/  MOV R247, R148 ;  /* 0x0000009400f77202 */ /* 0x000fc60000000f00 */
[----:B------:R-:W4:Y:S01]  /*28820*/  LDL.LU R148, [R1+0x1640] ;  /* 0x0016400001947983 */ /* 0x000f220000300800 */
[----:B------:R-:W-:Y:S03]  /*28830*/  HMMA.1688.F32.TF32 R96, R196, R52, R108 ;  /* 0x00000034c460723c */ /* 0x000fe6000008106c */
[----:B------:R-:W4:Y:S04]  /*28840*/  LDL.LU R224, [R1+0x640] ;  /* 0x0006400001e07983 */ /* 0x000f280000300800 */
[----:B------:R-:W4:Y:S01]  /*28850*/  LDL.LU R225, [R1+0x644] ;  /* 0x0006440001e17983 */ /* 0x000f220000300800 */
[----:B------:R-:W-:Y:S01]  /*28860*/  HMMA.1688.F32.TF32 R108, R176, R56, R220 ;  /* 0x00000038b06c723c */ /* 0x000fe200000810dc */
[----:B--2---:R-:W-:-:S02]  /*28870*/  IMAD.MOV.U32 R227, RZ, RZ, R153 ;  /* 0x000000ffffe37224 */ /* 0x004fc400078e0099 */
[----:B---3--:R-:W-:Y:S02]  /*28880*/  IMAD.MOV.U32 R226, RZ, RZ, R149 ;  /* 0x000000ffffe27224 */ /* 0x008fe400078e0095 */
[----:B------:R-:W2:Y:S04]  /*28890*/  LDL.LU R149, [R1+0x163c] ;  /* 0x00163c0001957983 */ /* 0x000ea80000300800 */
[----:B------:R-:W3:Y:S01]  /*288a0*/  LDL.LU R153, [R1+0x1638] ;  /* 0x0016380001997983 */ /* 0x000ee20000300800 */
[----:B----4-:R-:W-:-:S03]  /*288b0*/  IMAD.MOV.U32 R220, RZ, RZ, R152 ;  /* 0x000000ffffdc7224 */ /* 0x010fc600078e0098 */
[----:B------:R-:W4:Y:S01]  /*288c0*/  LDL.LU R152, [R1+0x1634] ;  /* 0x0016340001987983 */ /* 0x000f220000300800 */
[----:B------:R-:W-:-:S03]  /*288d0*/  IMAD.MOV.U32 R221, RZ, RZ, R148 ;  /* 0x000000ffffdd7224 */ /* 0x000fc600078e0094 */
[----:B------:R-:W4:Y:S01]  /*288e0*/  LDL.LU R148, [R1+0x1630] ;  /* 0x0016300001947983 */ /* 0x000f220000300800 */
[----:B------:R-:W-:Y:S02]  /*288f0*/  IMAD.MOV.U32 R222, RZ, RZ, R145 ;  /* 0x000000ffffde7224 */ /* 0x000fe400078e0091 */
[----:B------:R-:W-:Y:S01]  /*28900*/  IMAD.MOV.U32 R223, RZ, RZ, R144 ;  /* 0x000000ffffdf7224 */ /* 0x000fe200078e0090 */
[----:B------:R-:W4:Y:S04]  /*28910*/  LDL.LU R145, [R1+0x162c] ;  /* 0x00162c0001917983 */ /* 0x000f280000300800 */
[----:B------:R-:W4:Y:S01]  /*28920*/  LDL.LU R144, [R1+0x1628] ;  /* 0x0016280001907983 */ /* 0x000f220000300800 */
[----:B--2---:R-:W-:-:S03]  /*28930*/  IMAD.MOV.U32 R212, RZ, RZ, R149 ;  /* 0x000000ffffd47224 */ /* 0x004fc600078e0095 */
[----:B------:R-:W2:Y:S01]  /*28940*/  LDL.LU R149, [R1+0x1624] ;  /* 0x0016240001957983 */ /* 0x000ea20000300800 */
[----:B---3--:R-:W-:-:S03]  /*28950*/  MOV R213, R153 ;  /* 0x0000009900d57202 */ /* 0x008fc60000000f00 */
[----:B------:R-:W3:Y:S01]  /*28960*/  LDL.LU R153, [R1+0x1620] ;  /* 0x0016200001997983 */ /* 0x000ee20000300800 */
[----:B----4-:R-:W-:-:S03]  /*28970*/  IMAD.MOV.U32 R214, RZ, RZ, R152 ;  /* 0x000000ffffd67224 */ /* 0x010fc600078e0098 */
[----:B------:R-:W4:Y:S01]  /*28980*/  LDL.LU R152, [R1+0x161c] ;  /* 0x00161c0001987983 */ /* 0x000f220000300800 */
[----:B------:R-:W-:-:S03]  /*28990*/  IMAD.MOV.U32 R215, RZ, RZ, R148 ;  /* 0x000000ffffd77224 */ /* 0x000fc600078e0094 */
[----:B------:R-:W2:Y:S01]  /*289a0*/  LDL.LU R148, [R1+0x1618] ;  /* 0x0016180001947983 */ /* 0x000ea20000300800 */
[----:B------:R-:W-:-:S03]  /*289b0*/  IMAD.MOV.U32 R211, RZ, RZ, R145 ;  /* 0x000000ffffd37224 */ /* 0x000fc600078e0091 */
[----:B------:R-:W3:Y:S01]  /*289c0*/  LDL.LU R208, [R1+0x6d0] ;  /* 0x0006d00001d07983 */ /* 0x000ee20000300800 */
[----:B------:R-:W-:-:S03]  /*289d0*/  IMAD.MOV.U32 R210, RZ, RZ, R144 ;  /* 0x000000ffffd27224 */ /* 0x000fc600078e0090 */
[----:B------:R-:W3:Y:S04]  /*289e0*/  LDL.LU R209, [R1+0x6d4] ;  /* 0x0006d40001d17983 */ /* 0x000ee80000300800 */
[----:B------:R-:W3:Y:S04]  /*289f0*/  LDL.LU R144, [R1+0x1614] ;  /* 0x0016140001907983 */ /* 0x000ee80000300800 */
[----:B------:R-:W3:Y:S01]  /*28a00*/  LDL.LU R145, [R1+0x1610] ;  /* 0x0016100001917983 */ /* 0x000ee20000300800 */
[----:B----4-:R-:W-:-:S03]  /*28a10*/  IMAD.MOV.U32 R204, RZ, RZ, R152 ;  /* 0x000000ffffcc7224 */ /* 0x010fc600078e0098 */
[----:B------:R-:W4:Y:S01]  /*28a20*/  LDL.LU R152, [R1+0x160c] ;  /* 0x00160c0001987983 */ /* 0x000f220000300800 */
[----:B--2---:R-:W-:-:S03]  /*28a30*/  IMAD.MOV.U32 R205, RZ, RZ, R148 ;  /* 0x000000ffffcd7224 */ /* 0x004fc600078e0094 */
[----:B------:R-:W2:Y:S01]  /*28a40*/  LDL.LU R148, [R1+0x1608] ;  /* 0x0016080001947983 */ /* 0x000ea20000300800 */
[----:B---3--:R-:W-:Y:S01]  /*28a50*/  IMAD.MOV.U32 R206, RZ, RZ, R153 ;  /* 0x000000ffffce7224 */ /* 0x008fe200078e0099 */
[----:B------:R-:W-:Y:S02]  /*28a60*/  MOV R207, R149 ;  /* 0x0000009500cf7202 */ /* 0x000fe40000000f00 */
[----:B------:R-:W3:Y:S04]  /*28a70*/  LDL.LU R153, [R1+0x1604] ;  /* 0x0016040001997983 */ /* 0x000ee80000300800 */
[----:B------:R-:W3:Y:S01]  /*28a80*/  LDL.LU R149, [R1+0x1600] ;  /* 0x0016000001957983 */ /* 0x000ee20000300800 */
[----:B------:R-:W-:-:S03]  /*28a90*/  IMAD.MOV.U32 R40, RZ, RZ, R144 ;  /* 0x000000ffff287224 */ /* 0x000fc600078e0090 */
[----:B------:R-:W3:Y:S01]  /*28aa0*/  LDL.LU R144, [R1+0x15fc] ;  /* 0x0015fc0001907983 */ /* 0x000ee20000300800 */
[----:B------:R-:W-:-:S03]  /*28ab0*/  IMAD.MOV.U32 R41, RZ, RZ, R145 ;  /* 0x000000ffff297224 */ /* 0x000fc600078e0091 */
[----:B------:R-:W3:Y:S01]  /*28ac0*/  LDL.LU R145, [R1+0x15f8] ;  /* 0x0015f80001917983 */ /* 0x000ee20000300800 */
[----:B----4-:R-:W-:-:S03]  /*28ad0*/  IMAD.MOV.U32 R42, RZ, RZ, R152 ;  /* 0x000000ffff2a7224 */ /* 0x010fc600078e0098 */
[----:B------:R-:W4:Y:S01]  /*28ae0*/  LDL.LU R152, [R1+0x15f4] ;  /* 0x0015f40001987983 */ /* 0x000f220000300800 */
[----:B--2---:R-:W-:-:S03]  /*28af0*/  IMAD.MOV.U32 R43, RZ, RZ, R148 ;  /* 0x000000ffff2b7224 */ /* 0x004fc600078e0094 */
[----:B------:R-:W2:Y:S01]  /*28b00*/  LDL.LU R148, [R1+0x15f0] ;  /* 0x0015f00001947983 */ /* 0x000ea20000300800 */
[----:B------:R-:W-:Y:S03]  /*28b10*/  HMMA.1688.F32.TF32 R112, R196, R56, R192 ;  /* 0x00000038c470723c */ /* 0x000fe600000810c0 */
[----:B------:R-:W2:Y:S04]  /*28b20*/  LDL.LU R192, [R1+0x790] ;  /* 0x0007900001c07983 */ /* 0x000ea80000300800 */
[----:B------:R-:W2:Y:S01]  /*28b30*/  LDL.LU R193, [R1+0x794] ;  /* 0x0007940001c17983 */ /* 0x000ea20000300800 */
[----:B---3--:R-:W-:Y:S02]  /*28b40*/  IMAD.MOV.U32 R194, RZ, RZ, R149 ;  /* 0x000000ffffc27224 */ /* 0x008fe400078e0095 */
[----:B------:R-:W-:Y:S01]  /*28b50*/  IMAD.MOV.U32 R195, RZ, RZ, R153 ;  /* 0x000000ffffc37224 */ /* 0x000fe200078e0099 */
[----:B------:R-:W3:Y:S04]  /*28b60*/  LDL.LU R149, [R1+0x15ec] ;  /* 0x0015ec0001957983 */ /* 0x000ee80000300800 */
[----:B------:R-:W3:Y:S01]  /*28b70*/  LDL.LU R153, [R1+0x15e8] ;  /* 0x0015e80001997983 */ /* 0x000ee20000300800 */
[----:B------:R-:W-:-:S02]  /*28b80*/  IMAD.MOV.U32 R190, RZ, RZ, R145 ;  /* 0x000000ffffbe7224 */ /* 0x000fc400078e0091 */
[----:B------:R-:W-:Y:S02]  /*28b90*/  IMAD.MOV.U32 R191, RZ, RZ, R144 ;  /* 0x000000ffffbf7224 */ /* 0x000fe400078e0090 */
[----:B----4-:R-:W-:Y:S02]  /*28ba0*/  IMAD.MOV.U32 R188, RZ, RZ, R152 ;  /* 0x000000ffffbc7224 */ /* 0x010fe400078e0098 */
[----:B------:R-:W4:Y:S01]  /*28bb0*/  LDL.LU R152, [R1+0x15e4] ;  /* 0x0015e40001987983 */ /* 0x000f220000300800 */
[----:B--2---:R-:W-:-:S03]  /*28bc0*/  MOV R189, R148 ;  /* 0x0000009400bd7202 */ /* 0x004fc60000000f00 */
[----:B------:R-:W2:Y:S04]  /*28bd0*/  LDL.LU R148, [R1+0x15e0] ;  /* 0x0015e00001947983 */ /* 0x000ea80000300800 */
[----:B------:R-:W2:Y:S04]  /*28be0*/  LDL.LU R145, [R1+0x15dc] ;  /* 0x0015dc0001917983 */ /* 0x000ea80000300800 */
[----:B------:R-:W2:Y:S01]  /*28bf0*/  LDL.LU R144, [R1+0x15d8] ;  /* 0x0015d80001907983 */ /* 0x000ea20000300800 */
[----:B------:R-:W-:Y:S07]  /*28c00*/  HMMA.1688.F32.TF32 R140, R156, R120, R180 ;  /* 0x000000789c8c723c */ /* 0x000fee00000810b4 */
[----:B---3--:R-:W-:-:S02]  /*28c10*/  IMAD.MOV.U32 R180, RZ, RZ, R149 ;  /* 0x000000ffffb47224 */ /* 0x008fc400078e0095 */
[----:B------:R-:W3:Y:S01]  /*28c20*/  LDL.LU R149, [R1+0x15d4] ;  /* 0x0015d40001957983 */ /* 0x000ee20000300800 */
[----:B------:R-:W-:-:S03]  /*28c30*/  IMAD.MOV.U32 R181, RZ, RZ, R153 ;  /* 0x000000ffffb57224 */ /* 0x000fc600078e0099 */
[----:B------:R-:W3:Y:S01]  /*28c40*/  LDL.LU R153, [R1+0x15d0] ;  /* 0x0015d00001997983 */ /* 0x000ee20000300800 */
[----:B----4-:R-:W-:-:S03]  /*28c50*/  IMAD.MOV.U32 R182, RZ, RZ, R152 ;  /* 0x000000ffffb67224 */ /* 0x010fc600078e0098 */
[----:B------:R-:W4:Y:S01]  /*28c60*/  LDL.LU R152, [R1+0x15cc] ;  /* 0x0015cc0001987983 */ /* 0x000f220000300800 */
[----:B--2---:R-:W-:-:S03]  /*28c70*/  IMAD.MOV.U32 R183, RZ, RZ, R148 ;  /* 0x000000ffffb77224 */ /* 0x004fc600078e0094 */
[----:B------:R-:W2:Y:S01]  /*28c80*/  LDL.LU R148, [R1+0x15c8] ;  /* 0x0015c80001947983 */ /* 0x000ea20000300800 */
[----:B------:R-:W-:-:S03]  /*28c90*/  MOV R243, R145 ;  /* 0x0000009100f37202 */ /* 0x000fc60000000f00 */
[----:B------:R-:W2:Y:S01]  /*28ca0*/  LDL.LU R240, [R1+0x810] ;  /* 0x0008100001f07983 */ /* 0x000ea20000300800 */
[----:B------:R-:W-:-:S03]  /*28cb0*/  IMAD.MOV.U32 R242, RZ, RZ, R144 ;  /* 0x000000fffff27224 */ /* 0x000fc600078e0090 */
[----:B------:R-:W2:Y:S04]  /*28cc0*/  LDL.LU R241, [R1+0x814] ;  /* 0x0008140001f17983 */ /* 0x000ea80000300800 */
[----:B------:R-:W2:Y:S04]  /*28cd0*/  LDL.LU R144, [R1+0x15c4] ;  /* 0x0015c40001907983 */ /* 0x000ea80000300800 */
[----:B------:R-:W2:Y:S01]  /*28ce0*/  LDL.LU R145, [R1+0x15c0] ;  /* 0x0015c00001917983 */ /* 0x000ea20000300800 */
[----:B---3--:R-:W-:Y:S02]  /*28cf0*/  IMAD.MOV.U32 R175, RZ, RZ, R149 ;  /* 0x000000ffffaf7224 */ /* 0x008fe400078e0095 */
[----:B------:R-:W-:-:S02]  /*28d00*/  IMAD.MOV.U32 R174, RZ, RZ, R153 ;  /* 0x000000ffffae7224 */ /* 0x000fc400078e0099 */
[----:B----4-:R-:W-:Y:S02]  /*28d10*/  IMAD.MOV.U32 R172, RZ, RZ, R152 ;  /* 0x000000ffffac7224 */ /* 0x010fe400078e0098 */
[----:B------:R-:W3:Y:S01]  /*28d20*/  LDL.LU R152, [R1+0x15bc] ;  /* 0x0015bc0001987983 */ /* 0x000ee20000300800 */
[----:B--2---:R-:W-:-:S03]  /*28d30*/  IMAD.MOV.U32 R173, RZ, RZ, R148 ;  /* 0x000000ffffad7224 */ /* 0x004fc600078e0094 */
[----:B------:R-:W2:Y:S04]  /*28d40*/  LDL.LU R148, [R1+0x15b8] ;  /* 0x0015b80001947983 */ /* 0x000ea80000300800 */
[----:B------:R-:W4:Y:S04]  /*28d50*/  LDL.LU R153, [R1+0x15b4] ;  /* 0x0015b40001997983 */ /* 0x000f280000300800 */
[----:B------:R-:W4:Y:S01]  /*28d60*/  LDL.LU R149, [R1+0x15b0] ;  /* 0x0015b00001957983 */ /* 0x000f220000300800 */
[----:B------:R-:W-:-:S03]  /*28d70*/  IMAD.MOV.U32 R63, RZ, RZ, R144 ;  /* 0x000000ffff3f7224 */ /* 0x000fc600078e0090 */
[----:B------:R-:W4:Y:S01]  /*28d80*/  LDL.LU R60, [R1+0x850] ;  /* 0x00085000013c7983 */ /* 0x000f220000300800 */
[----:B------:R-:W-:-:S03]  /*28d90*/  IMAD.MOV.U32 R62, RZ, RZ, R145 ;  /* 0x000000ffff3e7224 */ /* 0x000fc600078e0091 */
[----:B------:R-:W4:Y:S04]  /*28da0*/  LDL.LU R61, [R1+0x854] ;  /* 0x00085400013d7983 */ /* 0x000f280000300800 */
[----:B------:R-:W4:Y:S04]  /*28db0*/  LDL.LU R145, [R1+0x15ac] ;  /* 0x0015ac0001917983 */ /* 0x000f280000300800 */
[----:B------:R-:W4:Y:S01]  /*28dc0*/  LDL.LU R144, [R1+0x15a8] ;  /* 0x0015a80001907983 */ /* 0x000f220000300800 */
[-C--:B------:R-:W-:Y:S08]  /*28dd0*/  HMMA.1688.F32.TF32 R104, R156, R56.reuse, R160 ;  /* 0x000000389c68723c */ /* 0x080ff000000810a0 */
[----:B------:R-:W-:Y:S08]  /*28de0*/  HMMA.1688.F32.TF32 R116, R216, R56, R168 ;  /* 0x00000038d874723c */ /* 0x000ff000000810a8 */
[----:B------:R-:W-:Y:S01]  /*28df0*/  HMMA.1688.F32.TF32 R88, R156, R52, R200 ;  /* 0x000000349c58723c */ /* 0x000fe200000810c8 */
[----:B---3--:R-:W-:-:S02]  /*28e00*/  IMAD.MOV.U32 R163, RZ, RZ, R152 ;  /* 0x000000ffffa37224 */ /* 0x008fc400078e0098 */
[----:B--2---:R-:W-:Y:S02]  /*28e10*/  IMAD.MOV.U32 R162, RZ, RZ, R148 ;  /* 0x000000ffffa27224 */ /* 0x004fe400078e0094 */
[----:B----4-:R-:W-:Y:S02]  /*28e20*/  IMAD.MOV.U32 R160, RZ, RZ, R153 ;  /* 0x000000ffffa07224 */ /* 0x010fe400078e0099 */
[----:B------:R-:W2:Y:S01]  /*28e30*/  LDL.LU R153, [R1+0x15a4] ;  /* 0x0015a40001997983 */ /* 0x000ea20000300800 */
[----:B------:R-:W-:-:S03]  /*28e40*/  MOV R161, R149 ;  /* 0x0000009500a17202 */ /* 0x000fc60000000f00 */
[----:B------:R-:W3:Y:S04]  /*28e50*/  LDL.LU R149, [R1+0x15a0] ;  /* 0x0015a00001957983 */ /* 0x000ee80000300800 */
[----:B------:R-:W3:Y:S04]  /*28e60*/  LDL.LU R148, [R1+0x159c] ;  /* 0x00159c0001947983 */ /* 0x000ee80000300800 */
[----:B------:R-:W2:Y:S01]  /*28e70*/  LDL.LU R152, [R1+0x1598] ;  /* 0x0015980001987983 */ /* 0x000ea20000300800 */
[----:B------:R-:W-:-:S03]  /*28e80*/  IMAD.MOV.U32 R64, RZ, RZ, R145 ;  /* 0x000000ffff407224 */ /* 0x000fc600078e0091 */
[----:B------:R-:W4:Y:S01]  /*28e90*/  LDL.LU R145, [R1+0x1594] ;  /* 0x0015940001917983 */ /* 0x000f220000300800 */
[----:B------:R-:W-:-:S03]  /*28ea0*/  IMAD.MOV.U32 R65, RZ, RZ, R144 ;  /* 0x000000ffff417224 */ /* 0x000fc600078e0090 */
[----:B------:R-:W4:Y:S04]  /*28eb0*/  LDL.LU R144, [R1+0x1590] ;  /* 0x0015900001907983 */ /* 0x000f280000300800 */
[----:B------:R-:W2:Y:S04]  /*28ec0*/  LDL.LU R66, [R1+0x8b8] ;  /* 0x0008b80001427983 */ /* 0x000ea80000300800 */
[----:B------:R-:W2:Y:S04]  /*28ed0*/  LDL.LU R67, [R1+0x8bc] ;  /* 0x0008bc0001437983 */ /* 0x000ea80000300800 */
[----:B------:R-:W3:Y:S04]  /*28ee0*/  LDL.LU R150, [R1+0x8d8] ;  /* 0x0008d80001967983 */ /* 0x000ee80000300800 */
[----:B------:R-:W3:Y:S04]  /*28ef0*/  LDL.LU R151, [R1+0x8dc] ;  /* 0x0008dc0001977983 */ /* 0x000ee80000300800 */
        /* <DEDUP_REMOVED lines=33> */
[----:B------:R-:W1:Y:S05]  /*29110*/  LDSM.16.M88.4 R128, [R252+0x3d080] ;  /* 0x03d08000fc80783b */ /* 0x000e6a0000000200 */
[----:B------:R-:W-:Y:S08]  /*29120*/  HMMA.1688.F32.TF32 R16, R4, R120, R16 ;  /* 0x000000780410723c */ /* 0x000ff00000081010 */
[C---:B------:R-:W-:Y:S08]  /*29130*/  HMMA.1688.F32.TF32 R100, R216.reuse, R52, R100 ;  /* 0x00000034d864723c */ /* 0x040ff00000081064 */
[C---:B-1----:R-:W-:Y:S08]  /*29140*/  HMMA.1688.F32.TF32 R204, R216.reuse, R124, R204 ;  /* 0x0000007cd8cc723c */ /* 0x042ff000000810cc */
[----:B------:R-:W-:Y:S01]  /*29150*/  HMMA.1688.F32.TF32 R212, R216, R132, R212 ;  /* 0x00000084d8d4723c */ /* 0x000fe200000810d4 */
[----:B------:R-:W-:Y:S04]  /*29160*/  STL.64 [R1+0x70], R16 ;  /* 0x0000701001007387 */ /* 0x000fe80000100a00 */
[----:B------:R1:W-:Y:S03]  /*29170*/  STL.64 [R1+0x78], R18 ;  /* 0x0000781201007387 */ /* 0x0003e60000100a00 */
[----:B------:R-:W-:Y:S08]  /*29180*/  HMMA.1688.F32.TF32 R220, R236, R120, R220 ;  /* 0x00000078ecdc723c */ /* 0x000ff000000810dc */
[----:B------:R-:W-:Y:S08]  /*29190*/  HMMA.1688.F32.TF32 R208, R216, R128, R208 ;  /* 0x00000080d8d0723c */ /* 0x000ff000000810d0 */
[-C--:B------:R-:W-:Y:S08]  /*291a0*/  HMMA.1688.F32.TF32 R224, R236, R124.reuse, R224 ;  /* 0x0000007cece0723c */ /* 0x080ff000000810e0 */
[C---:B------:R-:W-:Y:S08]  /*291b0*/  HMMA.1688.F32.TF32 R36, R4.reuse, R124, R36 ;  /* 0x0000007c0424723c */ /* 0x040ff00000081024 */
[----:B-1----:R-:W-:Y:S11]  /*291c0*/  HMMA.1688.F32.TF32 R16, R4, R132, R32 ;  /* 0x000000840410723c */ /* 0x002ff60000081020 */
[----:B------:R-:W-:Y:S04]  /*291d0*/  @!UPT UIADD3 URZ, URZ, URZ, URZ ;  /* 0x0000003f3f3ff290 */ /* 0x000fe8000fffe03f */
[----:B------:R-:W-:Y:S04]  /*291e0*/  STL.64 [R1+0x60], R36 ;  /* 0x0000602401007387 */ /* 0x000fe80000100a00 */
[----:B------:R-:W-:Y:S01]  /*291f0*/  STL.64 [R1+0x68], R38 ;  /* 0x0000682601007387 */ /* 0x000fe20000100a00 */
[C---:B--2---:R-:W-:Y:S08]  /*29200*/  HMMA.1688.F32.TF32 R200, R216.reuse, R120, R200 ;  /* 0x00000078d8c8723c */ /* 0x044ff000000810c8 */
[----:B---3--:R-:W-:Y:S08]  /*29210*/  HMMA.1688.F32.TF32 R216, R216, R136, R228 ;  /* 0x00000088d8d8723c */ /* 0x008ff000000810e4 */
[C---:B------:R-:W-:Y:S08]  /*29220*/  HMMA.1688.F32.TF32 R228, R236.reuse, R128, R244 ;  /* 0x00000080ece4723c */ /* 0x040ff000000810f4 */
[C---:B----4-:R-:W-:Y:S08]  /*29230*/  HMMA.1688.F32.TF32 R232, R236.reuse, R132, R248 ;  /* 0x00000084ece8723c */ /* 0x050ff000000810f8 */
[----:B------:R-:W-:Y:S08]  /*29240*/  HMMA.1688.F32.TF32 R236, R236, R136, R20 ;  /* 0x00000088ecec723c */ /* 0x000ff00000081014 */
[C---:B------:R-:W-:Y:S08]  /*29250*/  HMMA.1688.F32.TF32 R20, R4.reuse, R128, R28 ;  /* 0x000000800414723c */ /* 0x040ff0000008101c */
[----:B------:R-:W-:Y:S01]  /*29260*/  HMMA.1688.F32.TF32 R4, R4, R136, R24 ;  /* 0x000000880404723c */ /* 0x000fe20000081018 */
[----:B------:R-:W-:Y:S01]  /*29270*/  IMAD.MOV.U32 R248, RZ, RZ, R2 ;  /* 0x000000fffff87224 */ /* 0x000fe200078e0002 */
[----:B------:R-:W-:Y:S11]  /*29280*/  MOV R249, R3 ;  /* 0x0000000300f97202 */ /* 0x000ff60000000f00 */
[----:B------:R-:W-:Y:S02]  /*29290*/  @!UPT UIADD3 URZ, URZ, URZ, URZ ;  /* 0x0000003f3f3ff290 */ /* 0x000fe4000fffe03f */
[----:B------:R1:W-:Y:S04]  /*292a0*/  STL.64 [R1+0x50], R20 ;  /* 0x0000501401007387 */ /* 0x0003e80000100a00 */
[----:B------:R2:W-:Y:S04]  /*292b0*/  STL.64 [R1+0x58], R22 ;  /* 0x0000581601007387 */ /* 0x0005e80000100a00 */
[----:B------:R3:W-:Y:S04]  /*292c0*/  STL.64 [R1+0x40], R16 ;  /* 0x0000401001007387 */ /* 0x0007e80000100a00 */
[----:B------:R-:W4:Y:S04]  /*292d0*/  LDL.LU R2, [R1+0x158c] ;  /* 0x00158c0001027983 */ /* 0x000f280000300800 */
[----:B------:R-:W-:Y:S04]  /*292e0*/  STL.64 [R1+0x20], R4 ;  /* 0x0000200401007387 */ /* 0x000fe80000100a00 */
[----:B------:R-:W-:Y:S04]  /*292f0*/  STL.64 [R1+0x28], R6 ;  /* 0x0000280601007387 */ /* 0x000fe80000100a00 */
[----:B------:R-:W2:Y:S04]  /*29300*/  LDL.LU R3, [R1+0x1588] ;  /* 0x0015880001037983 */ /* 0x000ea80000300800 */
[----:B------:R-:W3:Y:S04]  /*29310*/  LDL.LU R250, [R1+0x88] ;  /* 0x0000880001fa7983 */ /* 0x000ee80000300800 */
[----:B------:R-:W3:Y:S04]  /*29320*/  LDL.LU R251, [R1+0x8c] ;  /* 0x00008c0001fb7983 */ /* 0x000ee80000300800 */
[----:B------:R-:W3:Y:S04]  /*29330*/  LDL.LU R32, [R1+0x120] ;  /* 0x0001200001207983 */ /* 0x000ee80000300800 */
[----:B------:R-:W3:Y:S01]  /*29340*/  LDL.LU R33, [R1+0x124] ;  /* 0x0001240001217983 */ /* 0x000ee20000300800 */
[----:B------:R-:W-:-:S02]  /*29350*/  IMAD.MOV.U32 R57, RZ, RZ, R18 ;  /* 0x000000ffff397224 */ /* 0x000fc400078e0012 */
[----:B----4-:R-:W-:Y:S02]  /*29360*/  IMAD.MOV.U32 R34, RZ, RZ, R2 ;  /* 0x000000ffff227224 */ /* 0x010fe400078e0002 */
[----:B------:R-:W4:Y:S01]  /*29370*/  LDL.LU R2, [R1+0x1584] ;  /* 0x0015840001027983 */ /* 0x000f220000300800 */
[----:B--2---:R-:W-:-:S03]  /*29380*/  IMAD.MOV.U32 R35, RZ, RZ, R3 ;  /* 0x000000ffff237224 */ /* 0x004fc600078e0003 */
[----:B------:R-:W2:Y:S04]  /*29390*/  LDL.LU R3, [R1+0x1580] ;  /* 0x0015800001037983 */ /* 0x000ea80000300800 */
[----:B-1----:R-:W2:Y:S04]  /*293a0*/  LDL.LU R20, [R1+0x300] ;  /* 0x0003000001147983 */ /* 0x002ea80000300800 */
[----:B------:R-:W2:Y:S04]  /*293b0*/  LDL.LU R21, [R1+0x304] ;  /* 0x0003040001157983 */ /* 0x000ea80000300800 */
[----:B------:R-:W2:Y:S01]  /*293c0*/  LDL.LU R22, [R1+0x308] ;  /* 0x0003080001167983 */ /* 0x000ea20000300800 */
[----:B------:R-:W-:-:S03]  /*293d0*/  IMAD.MOV.U32 R56, RZ, RZ, R19 ;  /* 0x000000ffff387224 */ /* 0x000fc600078e0013 */
[----:B------:R-:W2:Y:S01]  /*293e0*/  LDL.LU R23, [R1+0x30c] ;  /* 0x00030c0001177983 */ /* 0x000ea20000300800 */
[-C--:B------:R-:W-:Y:S03]  /*293f0*/  HMMA.1688.F32.TF32 R164, R176, R124.reuse, R60 ;  /* 0x0000007cb0a4723c */ /* 0x080fe6000008103c */
[----:B---3--:R-:W3:Y:S04]  /*29400*/  LDL.LU R16, [R1+0x310] ;  /* 0x0003100001107983 */ /* 0x008ee80000300800 */
[----:B------:R-:W3:Y:S04]  /*29410*/  LDL.LU R17, [R1+0x314] ;  /* 0x0003140001117983 */ /* 0x000ee80000300800 */
[----:B------:R-:W3:Y:S01]  /*29420*/  LDL.LU R18, [R1+0x318] ;  /* 0x0003180001127983 */ /* 0x000ee20000300800 */
[C---:B------:R-:W-:Y:S03]  /*29430*/  HMMA.1688.F32.TF32 R144, R156.reuse, R124, R144 ;  /* 0x0000007c9c90723c */ /* 0x040fe60000081090 */
[----:B------:R-:W3:Y:S04]  /*29440*/  LDL.LU R19, [R1+0x31c] ;  /* 0x00031c0001137983 */ /* 0x000ee80000300800 */
[----:B------:R-:W3:Y:S01]  /*29450*/  LDL.LU R60, [R1+0x1b0] ;  /* 0x0001b000013c7983 */ /* 0x000ee20000300800 */
[C---:B------:R-:W-:Y:S03]  /*29460*/  HMMA.1688.F32.TF32 R148, R156.reuse, R128, R148 ;  /* 0x000000809c94723c */ /* 0x040fe60000081094 */
[----:B------:R-:W3:Y:S04]  /*29470*/  LDL.LU R61, [R1+0x1b4] ;  /* 0x0001b400013d7983 */ /* 0x000ee80000300800 */
[----:B------:R-:W3:Y:S01]  /*29480*/  LDL.LU R62, [R1+0x1b8] ;  /* 0x0001b800013e7983 */ /* 0x000ee20000300800 */
[C---:B------:R-:W-:Y:S03]  /*29490*/  HMMA.1688.F32.TF32 R152, R156.reuse, R132, R152 ;  /* 0x000000849c98723c */ /* 0x040fe60000081098 */
[----:B------:R-:W3:Y:S05]  /*294a0*/  LDL.LU R63, [R1+0x1bc] ;  /* 0x0001bc00013f7983 */ /* 0x000eea0000300800 */
[----:B------:R-:W-:Y:S01]  /*294b0*/  HMMA.1688.F32.TF32 R156, R156, R136, R64 ;  /* 0x000000889c9c723c */ /* 0x000fe20000081040 */
        /* <DEDUP_REMOVED lines=19> */
[C---:B------:R-:W-:Y:S08]  /*295f0*/  HMMA.1688.F32.TF32 R172, R176.reuse, R132, R172 ;  /* 0x00000084b0ac723c */ /* 0x040ff000000810ac */
[----:B------:R-:W-:Y:S01]  /*29600*/  HMMA.1688.F32.TF32 R176, R176, R136, R240 ;  /* 0x00000088b0b0723c */ /* 0x000fe200000810f0 */
[----:B------:R-:W3:Y:S04]  /*29610*/  LDL.LU R240, [R1+0x330] ;  /* 0x0003300001f07983 */ /* 0x000ee80000300800 */
[----:B------:R-:W3:Y:S03]  /*29620*/  LDL.LU R241, [R1+0x334] ;  /* 0x0003340001f17983 */ /* 0x000ee60000300800 */
[C---:B------:R-:W-:Y:S01]  /*29630*/  HMMA.1688.F32.TF32 R80, R196.reuse, R48, R80 ;  /* 0x00000030c450723c */ /* 0x040fe20000081050 */
[----:B------:R-:W3:Y:S04]  /*29640*/  LDL.LU R242, [R1+0x338] ;  /* 0x0003380001f27983 */ /* 0x000ee80000300800 */
[----:B------:R-:W3:Y:S03]  /*29650*/  LDL.LU R243, [R1+0x33c] ;  /* 0x00033c0001f37983 */ /* 0x000ee60000300800 */
[C---:B------:R-:W-:Y:S08]  /*29660*/  HMMA.1688.F32.TF32 R180, R196.reuse, R120, R180 ;  /* 0x00000078c4b4723c */ /* 0x040ff000000810b4 */
[C---:B------:R-:W-:Y:S08]  /*29670*/  HMMA.1688.F32.TF32 R184, R196.reuse, R124, R184 ;  /* 0x0000007cc4b8723c */ /* 0x040ff000000810b8 */
[C---:B------:R-:W-:Y:S08]  /*29680*/  HMMA.1688.F32.TF32 R188, R196.reuse, R128, R188 ;  /* 0x00000080c4bc723c */ /* 0x040ff000000810bc */
[C---:B------:R-:W-:Y:S08]  /*29690*/  HMMA.1688.F32.TF32 R192, R196.reuse, R132, R192 ;  /* 0x00000084c4c0723c */ /* 0x040ff000000810c0 */
[----:B------:R-:W-:Y:S01]  /*296a0*/  HMMA.1688.F32.TF32 R196, R196, R136, R40 ;  /* 0x00000088c4c4723c */ /* 0x000fe20000081028 */
[----:B------:R-:W3:Y:S04]  /*296b0*/  LDL.LU R40, [R1+0x320] ;  /* 0x0003200001287983 */ /* 0x000ee80000300800 */
[----:B------:R-:W3:Y:S04]  /*296c0*/  LDL.LU R41, [R1+0x324] ;  /* 0x0003240001297983 */ /* 0x000ee80000300800 */
[----:B------:R-:W3:Y:S04]  /*296d0*/  LDL.LU R42, [R1+0x328] ;  /* 0x00032800012a7983 */ /* 0x000ee80000300800 */
[----:B------:R-:W3:Y:S04]  /*296e0*/  LDL.LU R43, [R1+0x32c] ;  /* 0x00032c00012b7983 */ /* 0x000ee80000300800 */
[----:B------:R-:W3:Y:S04]  /*296f0*/  LDL.LU R28, [R1+0x180] ;  /* 0x00018000011c7983 */ /* 0x000ee80000300800 */
[----:B------:R-:W3:Y:S01]  /*29700*/  LDL.LU R29, [R1+0x184] ;  /* 0x00018400011d7983 */ /* 0x000ee20000300800 */
[----:B----4-:R-:W-:-:S02]  /*29710*/  IMAD.MOV.U32 R31, RZ, RZ, R2 ;  /* 0x000000ffff1f7224 */ /* 0x010fc400078e0002 */
[----:B--2---:R-:W-:Y:S02]  /*29720*/  IMAD.MOV.U32 R30, RZ, RZ, R3 ;  /* 0x000000ffff1e7224 */ /* 0x004fe400078e0003 */
[----:B------:R-:W2:Y:S04]  /*29730*/  LDL.LU R3, [R1+0x157c] ;  /* 0x00157c0001037983 */ /* 0x000ea80000300800 */
[----:B------:R-:W4:Y:S04]  /*29740*/  LDL.LU R2, [R1+0x1578] ;  /* 0x0015780001027983 */ /* 0x000f280000300800 */
[----:B------:R-:W4:Y:S04]  /*29750*/  LDL.LU R244, [R1+0x2e0] ;  /* 0x0002e00001f47983 */ /* 0x000f280000300800 */
[----:B------:R-:W4:Y:S04]  /*29760*/  LDL.LU R245, [R1+0x2e4] ;  /* 0x0002e40001f57983 */ /* 0x000f280000300800 */
[----:B------:R-:W4:Y:S04]  /*29770*/  LDL.LU R246, [R1+0x2e8] ;  /* 0x0002e80001f67983 */ /* 0x000f280000300800 */
[----:B------:R-:W4:Y:S04]  /*29780*/  LDL.LU R247, [R1+0x2ec] ;  /* 0x0002ec0001f77983 */ /* 0x000f280000300800 */
[----:B------:R-:W4:Y:S04]  /*29790*/  LDL.LU R24, [R1+0x260] ;  /* 0x0002600001187983 */ /* 0x000f280000300800 */
[----:B------:R-:W4:Y:S01]  /*297a0*/  LDL.LU R25, [R1+0x264] ;  /* 0x0002640001197983 */ /* 0x000f220000300800 */
[C---:B---3--:R-:W-:Y:S08]  /*297b0*/  HMMA.1688.F32.TF32 R16, R12.reuse, R128, R16 ;  /* 0x000000800c10723c */ /* 0x048ff00000081010 */
[-C--:B------:R-:W-:Y:S08]  /*297c0*/  HMMA.1688.F32.TF32 R20, R12, R132.reuse, R20 ;  /* 0x000000840c14723c */ /* 0x080ff00000081014 */
[C---:B------:R-:W-:Y:S08]  /*297d0*/  HMMA.1688.F32.TF32 R64, R8.reuse, R132, R64 ;  /* 0x000000840840723c */ /* 0x040ff00000081040 */
[C---:B------:R-:W-:Y:S08]  /*297e0*/  HMMA.1688.F32.TF32 R44, R8.reuse, R124, R44 ;  /* 0x0000007c082c723c */ /* 0x040ff0000008102c */
[C---:B------:R-:W-:Y:S08]  /*297f0*/  HMMA.1688.F32.TF32 R72, R8.reuse, R120, R72 ;  /* 0x000000780848723c */ /* 0x040ff00000081048 */
[C---:B------:R-:W-:Y:S08]  /*29800*/  HMMA.1688.F32.TF32 R68, R8.reuse, R128, R68 ;  /* 0x000000800844723c */ /* 0x040ff00000081044 */
[----:B------:R-:W-:Y:S08]  /*29810*/  HMMA.1688.F32.TF32 R8, R8, R136, R60 ;  /* 0x000000880808723c */ /* 0x000ff0000008103c */
[C---:B------:R-:W-:Y:S08]  /*29820*/  HMMA.1688.F32.TF32 R240, R12.reuse, R120, R240 ;  /* 0x000000780cf0723c */ /* 0x040ff000000810f0 */
[----:B------:R-:W-:Y:S01]  /*29830*/  HMMA.1688.F32.TF32 R40, R12, R124, R40 ;  /* 0x0000007c0c28723c */ /* 0x000fe20000081028 */
[----:B--2---:R-:W-:-:S02]  /*29840*/  IMAD.MOV.U32 R27, RZ, RZ, R3 ;  /* 0x000000ffff1b7224 */ /* 0x004fc400078e0003 */
[----:B----4-:R-:W-:Y:S02]  /*29850*/  IMAD.MOV.U32 R26, RZ, RZ, R2 ;  /* 0x000000ffff1a7224 */ /* 0x010fe400078e0002 */
[----:B------:R-:W2:Y:S04]  /*29860*/  LDL.LU R2, [R1+0x1574] ;  /* 0x0015740001027983 */ /* 0x000ea80000300800 */
[----:B------:R-:W3:Y:S04]  /*29870*/  LDL.LU R3, [R1+0x1570] ;  /* 0x0015700001037983 */ /* 0x000ee80000300800 */
[----:B------:R-:W4:Y:S04]  /*29880*/  LDL.LU R36, [R1+0xe0] ;  /* 0x0000e00001247983 */ /* 0x000f280000300800 */
[----:B------:R-:W4:Y:S04]  /*29890*/  LDL.LU R37, [R1+0xe4] ;  /* 0x0000e40001257983 */ /* 0x000f280000300800 */
[----:B------:R-:W4:Y:S04]  /*298a0*/  LDL.LU R38, [R1+0xe8] ;  /* 0x0000e80001267983 */ /* 0x000f280000300800 */
[----:B------:R-:W4:Y:S04]  /*298b0*/  LDL.LU R39, [R1+0xec] ;  /* 0x0000ec0001277983 */ /* 0x000f280000300800 */
[----:B------:R-:W-:Y:S04]  /*298c0*/  STL.64 [R1+0x1f0], R72 ;  /* 0x0001f04801007387 */ /* 0x000fe80000100a00 */
[----:B------:R1:W-:Y:S04]  /*298d0*/  STL.64 [R1+0x1f8], R74 ;  /* 0x0001f84a01007387 */ /* 0x0003e80000100a00 */
[----:B-1----:R-:W4:Y:S04]  /*298e0*/  LDL.LU.64 R74, [R1+0x1568] ;  /* 0x00156800014a7983 */ /* 0x002f280000300a00 */
[----:B------:R-:W4:Y:S04]  /*298f0*/  LDL.LU.64 R72, [R1+0x1560] ;  /* 0x0015600001487983 */ /* 0x000f280000300a00 */
[----:B------:R-:W-:Y:S04]  /*29900*/  STL.64 [R1+0x1e0], R44 ;  /* 0x0001e02c01007387 */ /* 0x000fe80000100a00 */
[----:B------:R1:W-:Y:S04]  /*29910*/  STL.64 [R1+0x1e8], R46 ;  /* 0x0001e82e01007387 */ /* 0x0003e80000100a00 */
[----:B-1----:R-:W4:Y:S04]  /*29920*/  LDL.LU.64 R46, [R1+0x1558] ;  /* 0x00155800012e7983 */ /* 0x002f280000300a00 */
[----:B------:R-:W-:Y:S04]  /*29930*/  STL.64 [R1+0x1d0], R68 ;  /* 0x0001d04401007387 */ /* 0x000fe80000100a00 */
[----:B------:R1:W-:Y:S04]  /*29940*/  STL.64 [R1+0x1d8], R70 ;  /* 0x0001d84601007387 */ /* 0x0003e80000100a00 */
[----:B-1----:R-:W4:Y:S04]  /*29950*/  LDL.LU.64 R70, [R1+0x1550] ;  /* 0x0015500001467983 */ /* 0x002f280000300a00 */
[----:B------:R-:W4:Y:S04]  /*29960*/  LDL.LU.64 R68, [R1+0x1548] ;  /* 0x0015480001447983 */ /* 0x000f280000300a00 */
[----:B------:R-:W-:Y:S04]  /*29970*/  STL.64 [R1+0x1c0], R64 ;  /* 0x0001c04001007387 */ /* 0x000fe80000100a00 */
[----:B------:R1:W-:Y:S04]  /*29980*/  STL.64 [R1+0x1c8], R66 ;  /* 0x0001c84201007387 */ /* 0x0003e80000100a00 */
[----:B-1----:R-:W4:Y:S04]  /*29990*/  LDL.LU.64 R66, [R1+0x1540] ;  /* 0x0015400001427983 */ /* 0x002f280000300a00 */
[----:B------:R-:W4:Y:S04]  /*299a0*/  LDL.LU.64 R64, [R1+0x1538] ;  /* 0x0015380001407983 */ /* 0x000f280000300a00 */
[----:B------:R-:W4:Y:S04]  /*299b0*/  LDL.LU.64 R62, [R1+0x1530] ;  /* 0x00153000013e7983 */ /* 0x000f280000300a00 */
[----:B------:R-:W4:Y:S04]  /*299c0*/  LDL.LU.64 R60, [R1+0x1528] ;  /* 0x00152800013c7983 */ /* 0x000f280000300a00 */
[----:B------:R1:W-:Y:S04]  /*299d0*/  STL.64 [R1+0x1b0], R8 ;  /* 0x0001b00801007387 */ /* 0x0003e80000100a00 */
[----:B------:R1:W-:Y:S04]  /*299e0*/  STL.64 [R1+0x1b8], R10 ;  /* 0x0001b80a01007387 */ /* 0x0003e80000100a00 */
[----:B-1----:R-:W4:Y:S04]  /*299f0*/  LDL.LU R8, [R1+0x2c0] ;  /* 0x0002c00001087983 */ /* 0x002f280000300800 */
        /* <DEDUP_REMOVED lines=18> */
[----:B--2---:R-:W-:Y:S04]  /*29b20*/  LDS R4, [R2+0xa000] ;  /* 0x00a0000002047984 */ /* 0x004fe80000000800 */
[----:B------:R-:W-:Y:S04]  /*29b30*/  LDS R6, [R2+0xb000] ;  /* 0x00b0000002067984 */ /* 0x000fe80000000800 */
[----:B---3--:R-:W-:Y:S04]  /*29b40*/  LDS R5, [R3+0xa000] ;  /* 0x00a0000003057984 */ /* 0x008fe80000000800 */
[----:B------:R-:W1:Y:S01]  /*29b50*/  LDS R7, [R3+0xb000] ;  /* 0x00b0000003077984 */ /* 0x000e620000000800 */
[----:B----4-:R-:W-:Y:S11]  /*29b60*/  HMMA.1688.F32.TF32 R8, R12, R136, R8 ;  /* 0x000000880c08723c */ /* 0x010ff60000081008 */
[----:B------:R-:W-:Y:S11]  /*29b70*/  @!UPT UIADD3 URZ, URZ, URZ, URZ ;  /* 0x0000003f3f3ff290 */ /* 0x000ff6000fffe03f */
[----:B------:R-:W-:Y:S01]  /*29b80*/  @!UPT UIADD3 URZ, URZ, URZ, URZ ;  /* 0x0000003f3f3ff290 */ /* 0x000fe2000fffe03f */
[----:B------:R-:W-:Y:S04]  /*29b90*/  STL.64 [R1+0x2c0], R8 ;  /* 0x0002c00801007387 */ /* 0x000fe80000100a00 */
[----:B------:R-:W-:Y:S01]  /*29ba0*/  STL.64 [R1+0x2c8], R10 ;  /* 0x0002c80a01007387 */ /* 0x000fe20000100a00 */
[C---:B-1----:R-:W-:Y:S03]  /*29bb0*/  HMMA.1688.F32.TF32 R88, R4.reuse, R54, R88 ;  /* 0x000000360458723c */ /* 0x042fe60000081058 */
[----:B------:R-:W-:Y:S04]  /*29bc0*/  LDS R8, [R2+0xa080] ;  /* 0x00a0800002087984 */ /* 0x000fe80000000800 */
[----:B------:R-:W-:Y:S01]  /*29bd0*/  LDS R10, [R2+0xb080] ;  /* 0x00b08000020a7984 */ /* 0x000fe20000000800 */
[C---:B------:R-:W-:Y:S03]  /*29be0*/  HMMA.1688.F32.TF32 R104, R4.reuse, R58, R104 ;  /* 0x0000003a0468723c */ /* 0x040fe60000081068 */
[----:B------:R-:W-:Y:S04]  /*29bf0*/  LDS R9, [R3+0xa080] ;  /* 0x00a0800003097984 */ /* 0x000fe80000000800 */
[----:B------:R-:W1:Y:S01]  /*29c00*/  LDS R11, [R3+0xb080] ;  /* 0x00b08000030b7984 */ /* 0x000e620000000800 */
[----:B------:R-:W-:Y:S01]  /*29c10*/  HMMA.1688.F32.TF32 R244, R4, R18, R244 ;  /* 0x0000001204f4723c */ /* 0x000fe200000810f4 */
[----:B------:R-:W-:-:S07]  /*29c20*/  IMAD.MOV.U32 R14, RZ, RZ, R17 ;  /* 0x000000ffff0e7224 */ /* 0x000fce00078e0011 */
[----:B------:R-:W-:Y:S01]  /*29c30*/  HMMA.1688.F32.TF32 R24, R4, R22, R24 ;  /* 0x000000160418723c */ /* 0x000fe20000081018 */
[----:B------:R-:W-:Y:S11]  /*29c40*/  IMAD.MOV.U32 R15, RZ, RZ, R16 ;  /* 0x000000ffff0f7224 */ /* 0x000ff600078e0010 */
[----:B------:R-:W-:Y:S04]  /*29c50*/  @!UPT UIADD3 URZ, URZ, URZ, URZ ;  /* 0x0000003f3f3ff290 */ /* 0x000fe8000fffe03f */
[----:B------:R-:W-:Y:S01]  /*29c60*/  IMAD.MOV.U32 R17, RZ, RZ, R246 ;  /* 0x000000ffff117224 */ /* 0x000fe200078e00f6 */
[----:B------:R-:W-:Y:S01]  /*29c70*/  MOV R13, R20 ;  /* 0x00000014000d7202 */ /* 0x000fe20000000f00 */
[----:B------:R-:W-:Y:S02]  /*29c80*/  IMAD.MOV.U32 R12, RZ, RZ, R21 ;  /* 0x000000ffff0c7224 */ /* 0x000fe400078e0015 */
[----:B------:R-:W-:Y:S02]  /*29c90*/  IMAD.MOV.U32 R16, RZ, RZ, R247 ;  /* 0x000000ffff107224 */ /* 0x000fe400078e00f7 */
[----:B------:R-:W-:Y:S01]  /*29ca0*/  IMAD.MOV.U32 R21, RZ, RZ, R244 ;  /* 0x000000ffff157224 */ /* 0x000fe200078e00f4 */
[----:B------:R-:W2:Y:S01]  /*29cb0*/  LDL.LU.64 R246, [R1+0x14e8] ;  /* 0x0014e80001f67983 */ /* 0x000ea20000300a00 */
[----:B------:R-:W-:-:S03]  /*29cc0*/  IMAD.MOV.U32 R20, RZ, RZ, R245 ;  /* 0x000000ffff147224 */ /* 0x000fc600078e00f5 */
[----:B------:R-:W2:Y:S04]  /*29cd0*/  LDL.LU.64 R244, [R1+0x14e0] ;  /* 0x0014e00001f47983 */ /* 0x000ea80000300a00 */
[----:B------:R-:W-:Y:S04]  /*29ce0*/  STL.64 [R1+0x400], R24 ;  /* 0x0004001801007387 */ /* 0x000fe80000100a00 */
[----:B------:R3:W-:Y:S04]  /*29cf0*/  STL.64 [R1+0x408], R26 ;  /* 0x0004081a01007387 */ /* 0x0007e80000100a00 */
[----:B---3--:R-:W3:Y:S04]  /*29d00*/  LDL.LU.64 R26, [R1+0x14d8] ;  /* 0x0014d800011a7983 */ /* 0x008ee80000300a00 */
[----:B------:R-:W4:Y:S01]  /*29d10*/  LDL.LU.64 R24, [R1+0x14d0] ;  /* 0x0014d00001187983 */ /* 0x000f220000300a00 */
[C---:B---3--:R-:W-:Y:S11]  /*29d20*/  HMMA.1688.F32.TF32 R28, R4.reuse, R26, R28 ;  /* 0x0000001a041c723c */ /* 0x048ff6000008101c */
[----:B------:R-:W-:Y:S11]  /*29d30*/  @!UPT UIADD3 URZ, URZ, URZ, URZ ;  /* 0x0000003f3f3ff290 */ /* 0x000ff6000fffe03f */
[----:B------:R-:W-:Y:S01]  /*29d40*/  @!UPT UIADD3 URZ, URZ, URZ, URZ ;  /* 0x0000003f3f3ff290 */ /* 0x000fe2000fffe03f */
[----:B------:R-:W-:Y:S04]  /*29d50*/  STL.64 [R1+0x470], R28 ;  /* 0x0004701c01007387 */ /* 0x000fe80000100a00 */
[----:B------:R3:W-:Y:S04]  /*29d60*/  STL.64 [R1+0x478], R30 ;  /* 0x0004781e01007387 */ /* 0x0007e80000100a00 */
[----:B---3--:R-:W3:Y:S04]  /*29d70*/  LDL.LU.64 R30, [R1+0x14c8] ;  /* 0x0014c800011e7983 */ /* 0x008ee80000300a00 */
[----:B------:R-:W2:Y:S01]  /*29d80*/  LDL.LU.64 R28, [R1+0x14c0] ;  /* 0x0014c000011c7983 */ /* 0x000ea20000300a00 */
        /* <DEDUP_REMOVED lines=12> */
[----:B---3--:R-:W3:Y:S01]  /*29e50*/  LDL.LU.64 R38, [R1+0x14a8] ;  /* 0x0014a80001267983 */ /* 0x008ee20000300a00 */
[C---:B------:R-:W-:Y:S08]  /*29e60*/  HMMA.1688.F32.TF32 R12, R4.reuse, R42, R12 ;  /* 0x0000002a040c723c */ /* 0x040ff0000008100c */
[C---:B------:R-:W-:Y:S08]  /*29e70*/  HMMA.1688.F32.TF32 R140, R4.reuse, R122, R140 ;  /* 0x0000007a048c723c */ /* 0x040ff0000008108c */
[C---:B---3--:R-:W-:Y:S11]  /*29e80*/  HMMA.1688.F32.TF32 R248, R4.reuse, R38, R248 ;  /* 0x0000002604f8723c */ /* 0x048ff600000810f8 */
[----:B------:R-:W-:Y:S11]  /*29e90*/  @!UPT UIADD3 URZ, URZ, URZ, URZ ;  /* 0x0000003f3f3ff290 */ /* 0x000ff6000fffe03f */
[----:B------:R-:W-:Y:S01]  /*29ea0*/  @!UPT UIADD3 URZ, URZ, URZ, URZ ;  /* 0x0000003f3f3ff290 */ /* 0x000fe2000fffe03f */
[----:B------:R-:W-:Y:S04]  /*29eb0*/  STL.64 [R1+0x650], R248 ;  /* 0x000650f801007387 */ /* 0x000fe80000100a00 */
[----:B------:R3:W-:Y:S04]  /*29ec0*/  STL.64 [R1+0x658], R250 ;  /* 0x000658fa01007387 */ /* 0x0007e80000100a00 */
[----:B---3--:R-:W3:Y:S04]  /*29ed0*/  LDL.LU.64 R250, [R1+0x14a0] ;  /* 0x0014a00001fa7983 */ /* 0x008ee80000300a00 */
[----:B------:R-:W3:Y:S04]  /*29ee0*/  LDL.LU.64 R248, [R1+0x1498] ;  /* 0x0014980001f87983 */ /* 0x000ee80000300a00 */
[----:B------:R-:W-:Y:S04]  /*29ef0*/  STL.64 [R1+0x6e0], R12 ;  /* 0x0006e00c01007387 */ /* 0x000fe80000100a00 */
[----:B------:R1:W-:Y:S02]  /*29f00*/  STL.64 [R1+0x6e8], R14 ;  /* 0x0006e80e01007387 */ /* 0x0003e40000100a00 */
[C---:B-1----:R-:W-:Y:S02]  /*29f10*/  HMMA.1688.F32.TF32 R12, R4.reuse, R46, R240 ;  /* 0x0000002e040c723c */ /* 0x042fe400000810f0 */
[----:B------:R-:W3:Y:S11]  /*29f20*/  LDL.LU R240, [R1+0x100] ;  /* 0x0001000001f07983 */ /* 0x000ef60000300800 */
[----:B------:R-:W-:Y:S10]  /*29f30*/  @!UPT UIADD3 URZ, URZ, URZ, URZ ;  /* 0x0000003f3f3ff290 */ /* 0x000ff4000fffe03f */
        /* <DEDUP_REMOVED lines=9> */
[----:B------:R-:W-:Y:S04]  /*29fd0*/  STL.64 [R1+0x7a8], R14 ;  /* 0x0007a80e01007387 */ /* 0x000fe80000100a00 */
[----:B------:R-:W3:Y:S04]  /*29fe0*/  LDL.LU R73, [R1+0x134] ;  /* 0x0001340001497983 */ /* 0x000ee80000300800 */
[----:B------:R-:W3:Y:S04]  /*29ff0*/  LDL.LU R74, [R1+0x138] ;  /* 0x00013800014a7983 */ /* 0x000ee80000300800 */
        /* <DEDUP_REMOVED lines=11> */
[----:B--2---:R-:W2:Y:S04]  /*2a0b0*/  LDL.LU R106, [R1+0x258] ;  /* 0x00025800016a7983 */ /* 0x004ea80000300800 */
[----:B------:R-:W2:Y:S04]  /*2a0c0*/  LDL.LU R107, [R1+0x25c] ;  /* 0x00025c00016b7983 */ /* 0x000ea80000300800 */
[----:B------:R1:W-:Y:S04]  /*2a0d0*/  STL.64 [R1+0x8f0], R140 ;  /* 0x0008f08c01007387 */ /* 0x0003e80000100a00 */
[----:B------:R4:W-:Y:S04]  /*2a0e0*/  STL.64 [R1+0x8f8], R142 ;  /* 0x0008f88e01007387 */ /* 0x0009e80000100a00 */
[----:B-1----:R-:W2:Y:S04]  /*2a0f0*/  LDL.LU R140, [R1+0x2d0] ;  /* 0x0002d000018c7983 */ /* 0x002ea80000300800 */
[----:B------:R-:W2:Y:S04]  /*2a100*/  LDL.LU R141, [R1+0x2d4] ;  /* 0x0002d400018d7983 */ /* 0x000ea80000300800 */
[----:B----4-:R-:W4:Y:S04]  /*2a110*/  LDL.LU R142, [R1+0x2d8] ;  /* 0x0002d800018e7983 */ /* 0x010f280000300800 */
[----:B------:R-:W4:Y:S01]  /*2a120*/  LDL.LU R143, [R1+0x2dc] ;  /* 0x0002dc00018f7983 */ /* 0x000f220000300800 */
[C---:B------:R-:W-:Y:S11]  /*2a130*/  HMMA.1688.F32.TF32 R144, R4.reuse, R126, R144 ;  /* 0x0000007e0490723c */ /* 0x040ff60000081090 */
[----:B------:R-:W-:Y:S11]  /*2a140*/  @!UPT UIADD3 URZ, URZ, URZ, URZ ;  /* 0x0000003f3f3ff290 */ /* 0x000ff6000fffe03f */
[----:B------:R-:W-:Y:S01]  /*2a150*/  @!UPT UIADD3 URZ, URZ, URZ, URZ ;  /* 0x0000003f3f3ff290 */ /* 0x000fe2000fffe03f */
[----:B------:R-:W-:Y:S04]  /*2a160*/  STL.64 [R1+0x8e0], R144 ;  /* 0x0008e09001007387 */ /* 0x000fe80000100a00 */
[----:B------:R1:W-:Y:S02]  /*2a170*/  STL.64 [R1+0x8e8], R146 ;  /* 0x0008e89201007387 */ /* 0x0003e40000100a00 */
[C---:B-1----:R-:W-:Y:S08]  /*2a180*/  HMMA.1688.F32.TF32 R144, R4.reuse, R130, R148 ;  /* 0x000000820490723c */ /* 0x042ff00000081094 */
[C---:B------:R-:W-:Y:S11]  /*2a190*/  HMMA.1688.F32.TF32 R148, R4.reuse, R134, R152 ;  /* 0x000000860494723c */ /* 0x040ff60000081098 */
[----:B------:R-:W-:Y:S04]  /*2a1a0*/  @!UPT UIADD3 URZ, URZ, URZ, URZ ;  /* 0x0000003f3f3ff290 */ /* 0x000fe8000fffe03f */
[----:B------:R-:W-:Y:S04]  /*2a1b0*/  STL.64 [R1+0x8d0], R144 ;  /* 0x0008d09001007387 */ /* 0x000fe80000100a00 */
[----:B------:R1:W-:Y:S02]  /*2a1c0*/  STL.64 [R1+0x8d8], R146 ;  /* 0x0008d89201007387 */ /* 0x0003e40000100a00 */
[----:B-1----:R-:W-:Y:S02]  /*2a1d0*/  HMMA.1688.F32.TF32 R144, R4, R138, R156 ;  /* 0x0000008a0490723c */ /* 0x002fe4000008109c */
[----:B------:R-:W-:Y:S04]  /*2a1e0*/  STL.64 [R1+0x8c0], R148 ;  /* 0x0008c09401007387 */ /* 0x000fe80000100a00 */
[----:B------:R-:W-:Y:S01]  /*2a1f0*/  STL.64 [R1+0x8c8], R150 ;  /* 0x0008c89601007387 */ /* 0x000fe20000100a00 */
[----:B------:R-:W-:Y:S01]  /*2a200*/  IMAD.MOV.U32 R12, RZ, RZ, R33 ;  /* 0x000000ffff0c7224 */ /* 0x000fe200078e0021 */
[----:B------:R-:W-:Y:S01]  /*2a210*/  MOV R13, R32 ;  /* 0x00000020000d7202 */ /* 0x000fe20000000f00 */
[----:B------:R-:W-:Y:S01]  /*2a220*/  IMAD.MOV.U32 R14, RZ, RZ, R25 ;  /* 0x000000ffff0e7224 */ /* 0x000fe200078e0019 */
[C---:B------:R-:W-:Y:S01]  /*2a230*/  HMMA.1688.F32.TF32 R76, R8.reuse, R50, R76 ;  /* 0x00000032084c723c */ /* 0x040fe2000008104c */
[----:B------:R-:W-:Y:S01]  /*2a240*/  IMAD.MOV.U32 R15, RZ, RZ, R24 ;  /* 0x000000ffff0f7224 */ /* 0x000fe200078e0018 */
[----:B------:R-:W-:Y:S04]  /*2a250*/  LDS R4, [R2+0xa100] ;  /* 0x00a1000002047984 */ /* 0x000fe80000000800 */
[----:B------:R-:W-:Y:S04]  /*2a260*/  LDS R6, [R2+0xb100] ;  /* 0x00b1000002067984 */ /* 0x000fe80000000800 */
[----:B------:R-:W-:Y:S04]  /*2a270*/  LDS R5, [R3+0xa100] ;  /* 0x00a1000003057984 */ /* 0x000fe80000000800 */
[----:B------:R-:W-:Y:S04]  /*2a280*/  STL.64 [R1+0x8b0], R144 ;  /* 0x0008b09001007387 */ /* 0x000fe80000100a00 */
[----:B------:R-:W-:Y:S04]  /*2a290*/  STL.64 [R1+0x8b8], R146 ;  /* 0x0008b89201007387 */ /* 0x000fe80000100a00 */
[----:B------:R-:W1:Y:S01]  /*2a2a0*/  LDS R7, [R3+0xb100] ;  /* 0x00b1000003077984 */ /* 0x000e620000000800 */
[C---:B---3--:R-:W-:Y:S08]  /*2a2b0*/  HMMA.1688.F32.TF32 R88, R8.reuse, R26, R88 ;  /* 0x0000001a0858723c */ /* 0x048ff00000081058 */
[C---:B--2---:R-:W-:Y:S11]  /*2a2c0*/  HMMA.1688.F32.TF32 R104, R8.reuse, R22, R104 ;  /* 0x000000160868723c */ /* 0x044ff60000081068 */
[----:B------:R-:W-:Y:S05]  /*2a2d0*/  @!UPT UIADD3 URZ, URZ, URZ, URZ ;  /* 0x0000003f3f3ff290 */ /* 0x000fea000fffe03f */
[----:B------:R-:W-:Y:S01]  /*2a2e0*/  IMAD.MOV.U32 R32, RZ, RZ, R88 ;  /* 0x000000ffff207224 */ /* 0x000fe200078e0058 */
[C---:B----4-:R-:W-:Y:S01]  /*2a2f0*/  HMMA.1688.F32.TF32 R140, R8.reuse, R18, R140 ;  /* 0x00000012088c723c */ /* 0x050fe2000008108c */
[----:B------:R-:W-:Y:S11]  /*2a300*/  IMAD.MOV.U32 R33, RZ, RZ, R89 ;  /* 0x000000ffff217224 */ /* 0x000ff600078e0059 */
[----:B------:R-:W-:Y:S11]  /*2a310*/  @!UPT UIADD3 URZ, URZ, URZ, URZ ;  /* 0x0000003f3f3ff290 */ /* 0x000ff6000fffe03f */
[----:B------:R-:W-:Y:S04]  /*2a320*/  STL.64 [R1+0x270], R140 ;  /* 0x0002708c01007387 */ /* 0x000fe80000100a00 */
[----:B------:R-:W-:Y:S04]  /*2a330*/  STL.64 [R1+0x260], R104 ;  /* 0x0002606801007387 */ /* 0x000fe80000100a00 */
[----:B------:R-:W-:Y:S04]  /*2a340*/  STL.64 [R1+0x268], R106 ;  /* 0x0002686a01007387 */ /* 0x000fe80000100a00 */
[----:B------:R2:W-:Y:S02]  /*2a350*/  STL.64 [R1+0x258], R90 ;  /* 0x0002585a01007387 */ /* 0x0005e40000100a00 */
[C---:B--2---:R-:W-:Y:S08]  /*2a360*/  HMMA.1688.F32.TF32 R88, R8.reuse, R30, R72 ;  /* 0x0000001e0858723c */ /* 0x044ff00000081048 */
[C---:B------:R-:W-:Y:S01]  /*2a370*/  HMMA.1688.F32.TF32 R72, R8.reuse, R34, R240 ;  /* 0x000000220848723c */ /* 0x040fe200000810f0 */
[----:B------:R-:W-:Y:S04]  /*2a380*/  STL [R1+0x1420], R33 ;  /* 0x0014202101007387 */ /* 0x000fe80000100800 */
[----:B------:R-:W-:Y:S11]  /*2a390*/  STL [R1+0x141c], R32 ;  /* 0x00141c2001007387 */ /* 0x000ff60000100800 */
[----:B------:R-:W-:Y:S08]  /*2a3a0*/  @!UPT UIADD3 URZ, URZ, URZ, URZ ;  /* 0x0000003f3f3ff290 */ /* 0x000ff0000fffe03f */
[----:B------:R-:W-:Y:S01]  /*2a3b0*/  IMAD.MOV.U32 R41, RZ, RZ, R72 ;  /* 0x000000ffff297224 */ /* 0x000fe200078e0048 */
[----:B------:R-:W-:Y:S01]  /*2a3c0*/  MOV R40, R73 ;  /* 0x0000004900287202 */ /* 0x000fe20000000f00 */
[----:B------:R-:W-:Y:S02]  /*2a3d0*/  IMAD.MOV.U32 R37, RZ, RZ, R74 ;  /* 0x000000ffff257224 */ /* 0x000fe400078e004a */
[----:B------:R-:W-:Y:S02]  /*2a3e0*/  IMAD.MOV.U32 R36, RZ, RZ, R75 ;  /* 0x000000ffff247224 */ /* 0x000fe400078e004b */
[C---:B------:R-:W-:Y:S08]  /*2a3f0*/  HMMA.1688.F32.TF32 R72, R8.reuse, R38, R12 ;  /* 0x000000260848723c */ /* 0x040ff0000008100c */
[----:B------:R-:W-:Y:S01]  /*2a400*/  HMMA.1688.F32.TF32 R12, R8, R42, R248 ;  /* 0x0000002a080c723c */ /* 0x000fe200000810f8 */
[----:B------:R2:W-:Y:S04]  /*2a410*/  STL.64 [R1+0x360], R88 ;  /* 0x0003605801007387 */ /* 0x0005e80000100a00 */
[----:B------:R3:W-:Y:S04]  /*2a420*/  STL.64 [R1+0x368], R90 ;  /* 0x0003685a01007387 */ /* 0x0007e80000100a00 */
[----:B------:R-:W-:Y:S04]  /*2a430*/  STL [R1+0x1418], R36 ;  /* 0x0014182401007387 */ /* 0x000fe80000100800 */
[----:B------:R-:W-:Y:S04]  /*2a440*/  STL [R1+0x1414], R37 ;  /* 0x0014142501007387 */ /* 0x000fe80000100800 */
[----:B------:R-:W-:Y:S04]  /*2a450*/  STL [R1+0x1410], R40 ;  /* 0x0014102801007387 */ /* 0x000fe80000100800 */
[----:B------:R-:W-:Y:S04]  /*2a460*/  STL [R1+0x140c], R41 ;  /* 0x00140c2901007387 */ /* 0x000fe80000100800 */
[----:B------:R2:W-:Y:S04]  /*2a470*/  STL.64 [R1+0x4e0], R72 ;  /* 0x0004e04801007387 */ /* 0x0005e80000100a00 */
[----:B------:R1:W-:Y:S04]  /*2a480*/  STL.64 [R1+0x4e8], R74 ;  /* 0x0004e84a01007387 */ /* 0x0003e80000100a00 */
[----:B------:R-:W-:Y:S04]  /*2a490*/  STL.64 [R1+0x598], R14 ;  /* 0x0005980e01007387 */ /* 0x000fe80000100a00 */
[----:B------:R-:W4:Y:S04]  /*2a4a0*/  LDL.LU R240, [R1+0x110] ;  /* 0x0001100001f07983 */ /* 0x000f280000300800 */
[----:B------:R-:W4:Y:S01]  /*2a4b0*/  LDL.LU R241, [R1+0x114] ;  /* 0x0001140001f17983 */ /* 0x000f220000300800 */
[----:B------:R-:W-:-:S03]  /*2a4c0*/  IMAD.MOV.U32 R25, RZ, RZ, R142 ;  /* 0x000000ffff197224 */ /* 0x000fc600078e008e */
[----:B------:R-:W4:Y:S01]  /*2a4d0*/  LDL.LU R242, [R1+0x118] ;  /* 0x0001180001f27983 */ /* 0x000f220000300800 */
[----:B------:R-:W-:-:S03]  /*2a4e0*/  IMAD.MOV.U32 R24, RZ, RZ, R143 ;  /* 0x000000ffff187224 */ /* 0x000fc600078e008f */
[----:B------:R-:W4:Y:S04]  /*2a4f0*/  LDL.LU R243, [R1+0x11c] ;  /* 0x00011c0001f37983 */ /* 0x000f280000300800 */
[----:B------:R-:W4:Y:S04]  /*2a500*/  LDL.LU R140, [R1+0x390] ;  /* 0x00039000018c7983 */ /* 0x000f280000300800 */
[----:B------:R-:W4:Y:S04]  /*2a510*/  LDL.LU R141, [R1+0x394] ;  /* 0x00039400018d7983 */ /* 0x000f280000300800 */
[----:B------:R-:W4:Y:S04]  /*2a520*/  LDL.LU R142, [R1+0x398] ;  /* 0x00039800018e7983 */ /* 0x000f280000300800 */
[----:B------:R-:W4:Y:S04]  /*2a530*/  LDL.LU R143, [R1+0x39c] ;  /* 0x00039c00018f7983 */ /* 0x000f280000300800 */
[----:B--2---:R-:W2:Y:S04]  /*2a540*/  LDL.LU R88, [R1+0x220] ;  /* 0x0002200001587983 */ /* 0x004ea80000300800 */
[----:B------:R-:W2:Y:S04]  /*2a550*/  LDL.LU R89, [R1+0x224] ;  /* 0x0002240001597983 */ /* 0x000ea80000300800 */
[----:B---3--:R-:W2:Y:S04]  /*2a560*/  LDL.LU R90, [R1+0x228] ;  /* 0x00022800015a7983 */ /* 0x008ea80000300800 */
[----:B------:R-:W2:Y:S04]  /*2a570*/  LDL.LU R91, [R1+0x22c] ;  /* 0x00022c00015b7983 */ /* 0x000ea80000300800 */
[----:B------:R-:W3:Y:S04]  /*2a580*/  LDL.LU R104, [R1+0x2a0] ;  /* 0x0002a00001687983 */ /* 0x000ee80000300800 */
[----:B------:R-:W3:Y:S04]  /*2a590*/  LDL.LU R105, [R1+0x2a4] ;  /* 0x0002a40001697983 */ /* 0x000ee80000300800 */
[----:B------:R-:W3:Y:S04]  /*2a5a0*/  LDL.LU R106, [R1+0x2a8] ;  /* 0x0002a800016a7983 */ /* 0x000ee80000300800 */
[----:B------:R-:W3:Y:S04]  /*2a5b0*/  LDL.LU R107, [R1+0x2ac] ;  /* 0x0002ac00016b7983 */ /* 0x000ee80000300800 */
[----:B------:R-:W2:Y:S04]  /*2a5c0*/  LDL.LU R72, [R1+0x170] ;  /* 0x0001700001487983 */ /* 0x000ea80000300800 */
[----:B------:R-:W2:Y:S04]  /*2a5d0*/  LDL.LU R73, [R1+0x174] ;  /* 0x0001740001497983 */ /* 0x000ea80000300800 */
[----:B-1----:R-:W2:Y:S01]  /*2a5e0*/  LDL.LU R74, [R1+0x178] ;  /* 0x00017800014a7983 */ /* 0x002ea20000300800 */
[----:B------:R-:W-:-:S03]  /*2a5f0*/  IMAD.MOV.U32 R44, RZ, RZ, R12 ;  /* 0x000000ffff2c7224 */ /* 0x000fc600078e000c */
[----:B------:R-:W2:Y:S04]  /*2a600*/  LDL.LU R75, [R1+0x17c] ;  /* 0x00017c00014b7983 */ /* 0x000ea80000300800 */
[----:B------:R-:W2:Y:S01]  /*2a610*/  LDL.LU R12, [R1+0xa0] ;  /* 0x0000a000010c7983 */ /* 0x000ea20000300800 */
[C---:B------:R-:W-:Y:S08]  /*2a620*/  HMMA.1688.F32.TF32 R144, R8.reuse, R46, R60 ;  /* 0x0000002e0890723c */ /* 0x040ff0000008103c */
[----:B------:R-:W-:Y:S01]  /*2a630*/  HMMA.1688.F32.TF32 R60, R8, R54, R92 ;  /* 0x00000036083c723c */ /* 0x000fe2000008105c */
[----:B------:R-:W-:-:S05]  /*2a640*/  IMAD.MOV.U32 R45, RZ, RZ, R13 ;  /* 0x000000ffff2d7224 */ /* 0x000fca00078e000d */
[----:B------:R-:W-:Y:S04]  /*2a650*/  STL [R1+0x13f8], R45 ;  /* 0x0013f82d01007387 */ /* 0x000fe80000100800 */
[----:B------:R-:W-:Y:S01]  /*2a660*/  STL [R1+0x13f4], R44 ;  /* 0x0013f42c01007387 */ /* 0x000fe20000100800 */
[C---:B------:R-:W-:Y:S04]  /*2a670*/  HMMA.1688.F32.TF32 R92, R8.reuse, R58, R108 ;  /* 0x0000003a085c723c */ /* 0x040fe8000008106c */
[----:B------:R-:W-:Y:S04]  /*2a680*/  STL.64 [R1+0x670], R144 ;  /* 0x0006709001007387 */ /* 0x000fe80000100a00 */
[----:B------:R-:W-:Y:S04]  /*2a690*/  STL.64 [R1+0x678], R146 ;  /* 0x0006789201007387 */ /* 0x000fe80000100a00 */
[----:B------:R-:W-:Y:S04]  /*2a6a0*/  STL.64 [R1+0x6f0], R76 ;  /* 0x0006f04c01007387 */ /* 0x000fe80000100a00 */
[----:B------:R1:W-:Y:S04]  /*2a6b0*/  STL.64 [R1+0x6f8], R78 ;  /* 0x0006f84e01007387 */ /* 0x0003e80000100a00 */
[----:B------:R-:W-:Y:S04]  /*2a6c0*/  STL.64 [R1+0x760], R60 ;  /* 0x0007603c01007387 */ /* 0x000fe80000100a00 */
[----:B------:R1:W-:Y:S02]  /*2a6d0*/  STL.64 [R1+0x768], R62 ;  /* 0x0007683e01007387 */ /* 0x0003e40000100a00 */
[C---:B-1----:R-:W-:Y:S08]  /*2a6e0*/  HMMA.1688.F32.TF32 R76, R8.reuse, R122, R160 ;  /* 0x0000007a084c723c */ /* 0x042ff000000810a0 */
[C---:B------:R-:W-:Y:S01]  /*2a6f0*/  HMMA.1688.F32.TF32 R60, R8.reuse, R126, R164 ;  /* 0x0000007e083c723c */ /* 0x040fe200000810a4 */
[----:B------:R-:W-:Y:S04]  /*2a700*/  STL.64 [R1+0x790], R92 ;  /* 0x0007905c01007387 */ /* 0x000fe80000100a00 */
[----:B------:R1:W-:Y:S10]  /*2a710*/  STL.64 [R1+0x798], R94 ;  /* 0x0007985e01007387 */ /* 0x0003f40000100a00 */
[----:B------:R-:W-:Y:S01]  /*2a720*/  STL.64 [R1+0x870], R76 ;  /* 0x0008704c01007387 */ /* 0x000fe20000100a00 */
[C---:B-1----:R-:W-:Y:S03]  /*2a730*/  HMMA.1688.F32.TF32 R92, R8.reuse, R130, R168 ;  /* 0x00000082085c723c */ /* 0x042fe600000810a8 */
[----:B------:R1:W-:Y:S04]  /*2a740*/  STL.64 [R1+0x878], R78 ;  /* 0x0008784e01007387 */ /* 0x0003e80000100a00 */
[----:B------:R-:W-:Y:S04]  /*2a750*/  STL.64 [R1+0x860], R60 ;  /* 0x0008603c01007387 */ /* 0x000fe80000100a00 */
[----:B------:R1:W-:Y:S02]  /*2a760*/  STL.64 [R1+0x868], R62 ;  /* 0x0008683e01007387 */ /* 0x0003e40000100a00 */
[C---:B-1----:R-:W-:Y:S08]  /*2a770*/  HMMA.1688.F32.TF32 R76, R8.reuse, R134, R172 ;  /* 0x00000086084c723c */ /* 0x042ff000000810ac */
[----:B------:R-:W-:Y:S02]  /*2a780*/  HMMA.1688.F32.TF32 R60, R8, R138, R176 ;  /* 0x0000008a083c723c */ /* 0x000fe400000810b0 */
[----:B------:R-:W-:Y:S04]  /*2a790*/  STL.64 [R1+0x850], R92 ;  /* 0x0008505c01007387 */ /* 0x000fe80000100a00 */
[----:B------:R-:W-:Y:S01]  /*2a7a0*/  STL.64 [R1+0x858], R94 ;  /* 0x0008585e01007387 */ /* 0x000fe20000100a00 */
[----:B------:R-:W-:-:S02]  /*2a7b0*/  IMAD.MOV.U32 R13, RZ, RZ, R29 ;  /* 0x000000ffff0d7224 */ /* 0x000fc400078e001d */
[----:B------:R-:W-:Y:S01]  /*2a7c0*/  IMAD.MOV.U32 R14, RZ, RZ, R28 ;  /* 0x000000ffff0e7224 */ /* 0x000fe200078e001c */
[----:B------:R-:W-:Y:S01]  /*2a7d0*/  LDS R8, [R2+0xa180] ;  /* 0x00a1800002087984 */ /* 0x000fe20000000800 */
[----:B------:R-:W-:-:S03]  /*2a7e0*/  IMAD.MOV.U32 R15, RZ, RZ, R0 ;  /* 0x000000ffff0f7224 */ /* 0x000fc600078e0000 */
[----:B------:R-:W-:Y:S04]  /*2a7f0*/  LDS R10, [R2+0xb180] ;  /* 0x00b18000020a7984 */ /* 0x000fe80000000800 */
[----:B------:R-:W-:Y:S04]  /*2a800*/  STL.64 [R1+0x840], R76 ;  /* 0x0008404c01007387 */ /* 0x000fe80000100a00 */
[----:B------:R-:W-:Y:S04]  /*2a810*/  STL.64 [R1+0x848], R78 ;  /* 0x0008484e01007387 */ /* 0x000fe80000100a00 */
[----:B------:R-:W-:Y:S04]  /*2a820*/  STL.64 [R1+0x830], R60 ;  /* 0x0008303c01007387 */ /* 0x000fe80000100a00 */
[----:B------:R4:W-:Y:S04]  /*2a830*/  STL.64 [R1+0x838], R62 ;  /* 0x0008383e01007387 */ /* 0x0009e80000100a00 */
[----:B------:R-:W-:Y:S04]  /*2a840*/  LDS R9, [R3+0xa180] ;  /* 0x00a1800003097984 */ /* 0x000fe80000000800 */
[----:B------:R-:W4:Y:S02]  /*2a850*/  LDS R11, [R3+0xb180] ;  /* 0x00b18000030b7984 */ /* 0x000f240000000800 */
[C---:B----4-:R-:W-:Y:S11]  /*2a860*/  HMMA.1688.F32.TF32 R60, R4.reuse, R18, R140 ;  /* 0x00000012043c723c */ /* 0x050ff6000008108c */
[----:B------:R-:W-:Y:S11]  /*2a870*/  @!UPT UIADD3 URZ, URZ, URZ, URZ ;  /* 0x0000003f3f3ff290 */ /* 0x000ff6000fffe03f */
[----:B------:R-:W-:Y:S02]  /*2a880*/  @!UPT UIADD3 URZ, URZ, URZ, URZ ;  /* 0x0000003f3f3ff290 */ /* 0x000fe4000fffe03f */
[----:B------:R-:W-:Y:S01]  /*2a890*/  MOV R163, R60 ;  /* 0x0000003c00a37202 */ /* 0x000fe20000000f00 */
[----:B------:R-:W-:Y:S02]  /*2a8a0*/  IMAD.MOV.U32 R162, RZ, RZ, R61 ;  /* 0x000000ffffa27224 */ /* 0x000fe400078e003d */
[----:B------:R-:W-:Y:S02]  /*2a8b0*/  IMAD.MOV.U32 R161, RZ, RZ, R62 ;  /* 0x000000ffffa17224 */ /* 0x000fe400078e003e */
[----:B------:R-:W-:Y:S02]  /*2a8c0*/  IMAD.MOV.U32 R160, RZ, RZ, R63 ;  /* 0x000000ffffa07224 */ /* 0x000fe400078e003f */
[C---:B---3--:R-:W-:Y:S01]  /*2a8d0*/  HMMA.1688.F32.TF32 R60, R4.reuse, R22, R104 ;  /* 0x00000016043c723c */ /* 0x048fe20000081068 */
[----:B------:R-:W-:Y:S04]  /*2a8e0*/  STL.64 [R1+0x1460], R162 ;  /* 0x001460a201007387 */ /* 0x000fe80000100a00 */
[----:B------:R-:W-:Y:S11]  /*2a8f0*/  STL.64 [R1+0x1458], R160 ;  /* 0x001458a001007387 */ /* 0x000ff60000100a00 */
[----:B------:R-:W-:Y:S07]  /*2a900*/  @!UPT UIADD3 URZ, URZ, URZ, URZ ;  /* 0x0000003f3f3ff290 */ /* 0x000fee000fffe03f */
[----:B------:R2:W-:Y:S01]  /*2a910*/  STL.64 [R1+0x120], R60 ;  /* 0x0001203c01007387 */ /* 0x0005e20000100a00 */
[----:B------:R-:W-:Y:S02]  /*2a920*/  IMAD.MOV.U32 R33, RZ, RZ, R62 ;  /* 0x000000ffff217224 */ /* 0x000fe400078e003e */
[----:B------:R-:W-:Y:S02]  /*2a930*/  IMAD.MOV.U32 R32, RZ, RZ, R63 ;  /* 0x000000ffff207224 */ /* 0x000fe400078e003f */
[C---:B--2---:R-:W-:Y:S08]  /*2a940*/  HMMA.1688.F32.TF32 R60, R4.reuse, R26, R88 ;  /* 0x0000001a043c723c */ /* 0x044ff00000081058 */
[C---:B------:R-:W-:Y:S08]  /*2a950*/  HMMA.1688.F32.TF32 R72, R4.reuse, R30, R72 ;  /* 0x0000001e0448723c */ /* 0x040ff00000081048 */
[----:B------:R-:W-:Y:S07]  /*2a960*/  HMMA.1688.F32.TF32 R12, R4, R38, R12 ;  /* 0x00000026040c723c */ /* 0x000fee000008100c */
[----:B------:R2:W-:Y:S01]  /*2a970*/  STL.64 [R1+0x108], R62 ;  /* 0x0001083e01007387 */ /* 0x0005e20000100a00 */
[----:B------:R-:W-:-:S02]  /*2a980*/  IMAD.MOV.U32 R28, RZ, RZ, R60 ;  /* 0x000000ffff1c7224 */ /* 0x000fc400078e003c */
[----:B------:R-:W-:Y:S02]  /*2a990*/  IMAD.MOV.U32 R29, RZ, RZ, R61 ;  /* 0x000000ffff1d7224 */ /* 0x000fe400078e003d */
[----:B--2---:R-:W-:Y:S03]  /*2a9a0*/  HMMA.1688.F32.TF32 R60, R4, R34, R240 ;  /* 0x00000022043c723c */ /* 0x004fe600000810f0 */
[----:B------:R-:W-:Y:S04]  /*2a9b0*/  STL.64 [R1+0x170], R72 ;  /* 0x0001704801007387 */ /* 0x000fe80000100a00 */
[----:B------:R-:W-:Y:S05]  /*2a9c0*/  STL.64 [R1+0x178], R74 ;  /* 0x0001784a01007387 */ /* 0x000fea0000100a00 */
[----:B------:R-:W-:Y:S01]  /*2a9d0*/  MOV R45, R13 ;  /* 0x0000000d002d7202 */ /* 0x000fe20000000f00 */
[----:B------:R-:W-:-:S10]  /*2a9e0*/  IMAD.MOV.U32 R44, RZ, RZ, R14 ;  /* 0x000000ffff2c7224 */ /* 0x000fd400078e000e */
[----:B------:R-:W-:Y:S04]  /*2a9f0*/  STL.64 [R1+0x110], R60 ;  /* 0x0001103c01007387 */ /* 0x000fe80000100a00 */
[----:B------:R-:W-:Y:S04]  /*2aa00*/  STL.64 [R1+0x118], R62 ;  /* 0x0001183e01007387 */ /* 0x000fe80000100a00 */
[----:B------:R-:W-:Y:S04]  /*2aa10*/  STL [R1+0x190], R12 ;  /* 0x0001900c01007387 */ /* 0x000fe80000100800 */
[----:B------:R2:W-:Y:S02]  /*2aa20*/  STL [R1+0x19c], R15 ;  /* 0x00019c0f01007387 */ /* 0x0005e40000100800 */
[C---:B--2---:R-:W-:Y:S02]  /*2aa30*/  HMMA.1688.F32.TF32 R12, R4.reuse, R42, R244 ;  /* 0x0000002a040c723c */ /* 0x044fe400000810f4 */
[----:B------:R-:W-:Y:S11]  /*2aa40*/  STL [R1+0x1400], R44 ;  /* 0x0014002c01007387 */ /* 0x000ff60000100800 */
[----:B------:R-:W-:Y:S11]  /*2aa50*/  @!UPT UIADD3 URZ, URZ, URZ, URZ ;  /* 0x0000003f3f3ff290 */ /* 0x000ff6000fffe03f */
        /* <DEDUP_REMOVED lines=8> */
[----:B------:R-:W-:Y:S07]  /*2aae0*/  STL [R1+0x1404], R48 ;  /* 0x0014043001007387 */ /* 0x000fee0000100800 */
[C---:B------:R-:W-:Y:S07]  /*2aaf0*/  HMMA.1688.F32.TF32 R60, R4.reuse, R54, R96 ;  /* 0x00000036043c723c */ /* 0x040fee0000081060 */
[----:B------:R-:W-:Y:S04]  /*2ab00*/  STL.64 [R1+0x390], R12 ;  /* 0x0003900c01007387 */ /* 0x000fe80000100a00 */
[----:B------:R2:W-:Y:S02]  /*2ab10*/  STL.64 [R1+0x398], R14 ;  /* 0x0003980e01007387 */ /* 0x0005e40000100a00 */
[C---:B--2---:R-:W-:Y:S02]  /*2ab20*/  HMMA.1688.F32.TF32 R12, R4.reuse, R58, R112 ;  /* 0x0000003a040c723c */ /* 0x044fe40000081070 */
[----:B------:R-:W-:Y:S04]  /*2ab30*/  STL.64 [R1+0x600], R64 ;  /* 0x0006004001007387 */ /* 0x000fe80000100a00 */
[----:B------:R-:W-:Y:S04]  /*2ab40*/  STL.64 [R1+0x608], R66 ;  /* 0x0006084201007387 */ /* 0x000fe80000100a00 */
[----:B------:R-:W4:Y:S04]  /*2ab50*/  LDL.LU R240, [R1+0x490] ;  /* 0x0004900001f07983 */ /* 0x000f280000300800 */
[----:B------:R-:W-:Y:S04]  /*2ab60*/  STL.64 [R1+0x640], R60 ;  /* 0x0006403c01007387 */ /* 0x000fe80000100a00 */
[----:B------:R2:W-:Y:S05]  /*2ab70*/  STL.64 [R1+0x648], R62 ;  /* 0x0006483e01007387 */ /* 0x0005ea0000100a00 */
[----:B------:R3:W-:Y:S04]  /*2ab80*/  STL.64 [R1+0x6d0], R12 ;  /* 0x0006d00c01007387 */ /* 0x0007e80000100a00 */
        /* <DEDUP_REMOVED lines=12> */
[C---:B--2---:R-:W-:Y:S03]  /*2ac50*/  HMMA.1688.F32.TF32 R60, R4.reuse, R122, R180 ;  /* 0x0000007a043c723c */ /* 0x044fe600000810b4 */
        /* <DEDUP_REMOVED lines=13> */
[----:B------:R-:W-:Y:S04]  /*2ad30*/  STL.64 [R1+0x7f0], R60 ;  /* 0x0007f03c01007387 */ /* 0x000fe80000100a00 */
[----:B------:R1:W-:Y:S04]  /*2ad40*/  STL.64 [R1+0x7f8], R62 ;  /* 0x0007f83e01007387 */ /* 0x0003e80000100a00 */
[----:B------:R-:W3:Y:S04]  /*2ad50*/  LDL.LU R13, [R1+0xc4] ;  /* 0x0000c400010d7983 */ /* 0x000ee80000300800 */
[----:B------:R-:W3:Y:S04]  /*2ad60*/  LDL.LU R14, [R1+0xc8] ;  /* 0x0000c800010e7983 */ /* 0x000ee80000300800 */
[----:B------:R-:W3:Y:S01]  /*2ad70*/  LDL.LU R15, [R1+0xcc] ;  /* 0x0000cc00010f7983 */ /* 0x000ee20000300800 */
[C---:B-1----:R-:W-:Y:S08]  /*2ad80*/  HMMA.1688.F32.TF32 R60, R4.reuse, R126, R184 ;  /* 0x0000007e043c723c */ /* 0x042ff000000810b8 */
[C---:B------:R-:W-:Y:S08]  /*2ad90*/  HMMA.1688.F32.TF32 R76, R4.reuse, R130, R188 ;  /* 0x00000082044c723c */ /* 0x040ff000000810bc */
[C---:B------:R-:W-:Y:S07]  /*2ada0*/  HMMA.1688.F32.TF32 R64, R4.reuse, R134, R192 ;  /* 0x000000860440723c */ /* 0x040fee00000810c0 */
[----:B------:R-:W-:Y:S04]  /*2adb0*/  STL.64 [R1+0x7e0], R60 ;  /* 0x0007e03c01007387 */ /* 0x000fe80000100a00 */
[----:B------:R1:W-:Y:S02]  /*2adc0*/  STL.64 [R1+0x7e8], R62 ;  /* 0x0007e83e01007387 */ /* 0x0003e40000100a00 */
[----:B-1----:R-:W-:Y:S02]  /*2add0*/  HMMA.1688.F32.TF32 R60, R4, R138, R196 ;  /* 0x0000008a043c723c */ /* 0x002fe400000810c4 */
[----:B------:R-:W-:Y:S04]  /*2ade0*/  STL.64 [R1+0x7d0], R76 ;  /* 0x0007d04c01007387 */ /* 0x000fe80000100a00 */
[----:B------:R-:W-:Y:S04]  /*2adf0*/  STL.64 [R1+0x7d8], R78 ;  /* 0x0007d84e01007387 */ /* 0x000fe80000100a00 */
[----:B------:R-:W-:Y:S04]  /*2ae00*/  STL.64 [R1+0x7c0], R64 ;  /* 0x0007c04001007387 */ /* 0x000fe80000100a00 */
[----:B------:R1:W-:Y:S04]  /*2ae10*/  STL.64 [R1+0x7c8], R66 ;  /* 0x0007c84201007387 */ /* 0x0003e80000100a00 */
[----:B------:R-:W-:Y:S04]  /*2ae20*/  LDS R4, [R2+0xa200] ;  /* 0x00a2000002047984 */ /* 0x000fe80000000800 */
[----:B------:R-:W-:Y:S04]  /*2ae30*/  LDS R6, [R2+0xb200] ;  /* 0x00b2000002067984 */ /* 0x000fe80000000800 */
[----:B------:R-:W-:Y:S04]  /*2ae40*/  STL.64 [R1+0x7b0], R60 ;  /* 0x0007b03c01007387 */ /* 0x000fe80000100a00 */
[----:B------:R1:W-:Y:S04]  /*2ae50*/  STL.64 [R1+0x7b8], R62 ;  /* 0x0007b83e01007387 */ /* 0x0003e80000100a00 */
[----:B------:R-:W-:Y:S04]  /*2ae60*/  LDS R5, [R3+0xa200] ;  /* 0x00a2000003057984 */ /* 0x000fe80000000800 */
[----:B------:R-:W1:Y:S01]  /*2ae70*/  LDS R7, [R3+0xb200] ;  /* 0x00b2000003077984 */ /* 0x000e620000000800 */
[C---:B----4-:R-:W-:Y:S08]  /*2ae80*/  HMMA.1688.F32.TF32 R240, R8.reuse, R18, R240 ;  /* 0x0000001208f0723c */ /* 0x050ff000000810f0 */
[C---:B-1----:R-:W-:Y:S08]  /*2ae90*/  HMMA.1688.F32.TF32 R64, R8.reuse, R22, R144 ;  /* 0x000000160840723c */ /* 0x042ff00000081090 */
[C---:B------:R-:W-:Y:S07]  /*2aea0*/  HMMA.1688.F32.TF32 R60, R8.reuse, R26, R140 ;  /* 0x0000001a083c723c */ /* 0x040fee000008108c */
[----:B------:R-:W-:Y:S04]  /*2aeb0*/  STL.64 [R1+0x1430], R242 ;  /* 0x001430f201007387 */ /* 0x000fe80000100a00 */
[----:B------:R-:W-:Y:S04]  /*2aec0*/  STL.64 [R1+0x1428], R240 ;  /* 0x001428f001007387 */ /* 0x000fe80000100a00 */
[----:B------:R-:W-:Y:S04]  /*2aed0*/  STL.64 [R1+0x1440], R66 ;  /* 0x0014404201007387 */ /* 0x000fe80000100a00 */
[----:B------:R-:W-:Y:S04]  /*2aee0*/  STL.64 [R1+0x1438], R64 ;  /* 0x0014384001007387 */ /* 0x000fe80000100a00 */
[----:B------:R-:W-:Y:S04]  /*2aef0*/  STL.64 [R1+0x1450], R62 ;  /* 0x0014503e01007387 */ /* 0x000fe80000100a00 */
[----:B------:R1:W-:Y:S01]  /*2af00*/  STL.64 [R1+0x1448], R60 ;  /* 0x0014483c01007387 */ /* 0x0003e20000100a00 */
[C---:B--2---:R-:W-:Y:S08]  /*2af10*/  HMMA.1688.F32.TF32 R248, R8.reuse, R34, R88 ;  /* 0x0000002208f8723c */ /* 0x044ff00000081058 */
[C---:B-1----:R-:W-:Y:S08]  /*2af20*/  HMMA.1688.F32.TF32 R60, R8.reuse, R38, R72 ;  /* 0x00000026083c723c */ /* 0x042ff00000081048 */
[C---:B---3--:R-:W-:Y:S11]  /*2af30*/  HMMA.1688.F32.TF32 R12, R8.reuse, R42, R12 ;  /* 0x0000002a080c723c */ /* 0x048ff6000008100c */
        /* <DEDUP_REMOVED lines=8> */
[----:B------:R1:W-:Y:S01]  /*2afc0*/  STL.64 [R1+0xe8], R14 ;  /* 0x0000e80e01007387 */ /* 0x0003e20000100a00 */
[----:B------:R-:W-:-:S02]  /*2afd0*/  IMAD.MOV.U32 R52, RZ, RZ, R12 ;  /* 0x000000ffff347224 */ /* 0x000fc400078e000c */
[----:B------:R-:W-:Y:S01]  /*2afe0*/  IMAD.MOV.U32 R53, RZ, RZ, R13 ;  /* 0x000000ffff357224 */ /* 0x000fe200078e000d */
[C---:B------:R-:W-:Y:S08]  /*2aff0*/  HMMA.1688.F32.TF32 R64, R8.reuse, R30, R104 ;  /* 0x0000001e0840723c */ /* 0x040ff00000081068 */
[C---:B-1----:R-:W-:Y:S01]  /*2b000*/  HMMA.1688.F32.TF32 R12, R8.reuse, R50, R84 ;  /* 0x00000032080c723c */ /* 0x042fe20000081054 */
[----:B------:R-:W-:Y:S04]  /*2b010*/  STL [R1+0x13d0], R53 ;  /* 0x0013d03501007387 */ /* 0x000fe80000100800 */
[----:B------:R-:W-:Y:S04]  /*2b020*/  STL [R1+0x13cc], R52 ;  /* 0x0013cc3401007387 */ /* 0x000fe80000100800 */
[----:B------:R-:W-:Y:S04]  /*2b030*/  STL.64 [R1+0x180], R60 ;  /* 0x0001803c01007387 */ /* 0x000fe80000100a00 */
[----:B------:R1:W-:Y:S02]  /*2b040*/  STL.64 [R1+0x188], R62 ;  /* 0x0001883e01007387 */ /* 0x0003e40000100a00 */
[----:B-1----:R-:W-:Y:S08]  /*2b050*/  HMMA.1688.F32.TF32 R60, R8, R54, R100 ;  /* 0x00000036083c723c */ /* 0x002ff00000081064 */
[----:B------:R-:W-:Y:S01]  /*2b060*/  STL [R1+0x2e0], R12 ;  /* 0x0002e00c01007387 */ /* 0x000fe20000100800 */
[----:B------:R-:W-:Y:S01]  /*2b070*/  MOV R53, R13 ;  /* 0x0000000d00357202 */ /* 0x000fe20000000f00 */
[----:B------:R-:W-:-:S02]  /*2b080*/  IMAD.MOV.U32 R52, RZ, RZ, R14 ;  /* 0x000000ffff347224 */ /* 0x000fc400078e000e */
[----:B------:R1:W-:Y:S01]  /*2b090*/  STL [R1+0x2ec], R15 ;  /* 0x0002ec0f01007387 */ /* 0x0003e20000100800 */
[----:B------:R-:W-:Y:S01]  /*2b0a0*/  IMAD.MOV.U32 R36, RZ, RZ, R64 ;  /* 0x000000ffff247224 */ /* 0x000fe200078e0040 */
[----:B------:R-:W-:Y:S01]  /*2b0b0*/  MOV R40, R66 ;  /* 0x0000004200287202 */ /* 0x000fe20000000f00 */
[----:B------:R-:W-:Y:S01]  /*2b0c0*/  IMAD.MOV.U32 R37, RZ, RZ, R65 ;  /* 0x000000ffff257224 */ /* 0x000fe200078e0041 */
[----:B------:R-:W-:Y:S01]  /*2b0d0*/  STL [R1+0x13e4], R53 ;  /* 0x0013e43501007387 */ /* 0x000fe20000100800 */
[C---:B-1----:R-:W-:Y:S01]  /*2b0e0*/  HMMA.1688.F32.TF32 R12, R8.reuse, R58, R116 ;  /* 0x0000003a080c723c */ /* 0x042fe20000081074 */
[----:B------:R-:W-:Y:S02]  /*2b0f0*/  IMAD.MOV.U32 R41, RZ, RZ, R67 ;  /* 0x000000ffff297224 */ /* 0x000fe400078e0043 */
[----:B------:R-:W-:Y:S04]  /*2b100*/  STL [R1+0x13e0], R52 ;  /* 0x0013e03401007387 */ /* 0x000fe80000100800 */
[----:B------:R-:W-:Y:S01]  /*2b110*/  STL.64 [R1+0x520], R60 ;  /* 0x0005203c01007387 */ /* 0x000fe20000100a00 */
[C---:B------:R-:W-:Y:S03]  /*2b120*/  HMMA.1688.F32.TF32 R64, R8.reuse, R122, R200 ;  /* 0x0000007a0840723c */ /* 0x040fe600000810c8 */
[----:B------:R1:W-:Y:S05]  /*2b130*/  STL.64 [R1+0x528], R62 ;  /* 0x0005283e01007387 */ /* 0x0003ea0000100a00 */
[----:B-1----:R-:W-:Y:S08]  /*2b140*/  HMMA.1688.F32.TF32 R60, R8, R126, R204 ;  /* 0x0000007e083c723c */ /* 0x002ff000000810cc */
[----:B------:R-:W-:Y:S01]  /*2b150*/  IMAD.MOV.U32 R120, RZ, RZ, R12 ;  /* 0x000000ffff787224 */ /* 0x000fe200078e000c */
[----:B------:R1:W-:Y:S01]  /*2b160*/  STL.64 [R1+0x588], R14 ;  /* 0x0005880e01007387 */ /* 0x0003e20000100a00 */
[----:B------:R-:W-:-:S05]  /*2b170*/  IMAD.MOV.U32 R121, RZ, RZ, R13 ;  /* 0x000000ffff797224 */ /* 0x000fca00078e000d */
[----:B------:R-:W-:Y:S01]  /*2b180*/  STL [R1+0x13c4], R121 ;  /* 0x0013c47901007387 */ /* 0x000fe20000100800 */
[C---:B-1----:R-:W-:Y:S03]  /*2b190*/  HMMA.1688.F32.TF32 R12, R8.reuse, R130, R208 ;  /* 0x00000082080c723c */ /* 0x042fe600000810d0 */
[----:B------:R-:W-:Y:S04]  /*2b1a0*/  STL [R1+0x13c0], R120 ;  /* 0x0013c07801007387 */ /* 0x000fe80000100800 */
[----:B------:R-:W-:Y:S04]  /*2b1b0*/  STL.64 [R1+0x740], R64 ;  /* 0x0007404001007387 */ /* 0x000fe80000100a00 */
[----:B------:R-:W-:Y:S04]  /*2b1c0*/  STL.64 [R1+0x748], R66 ;  /* 0x0007484201007387 */ /* 0x000fe80000100a00 */
[----:B------:R-:W-:Y:S04]  /*2b1d0*/  STL.64 [R1+0x730], R60 ;  /* 0x0007303c01007387 */ /* 0x000fe80000100a00 */
[----:B------:R1:W-:Y:S02]  /*2b1e0*/  STL.64 [R1+0x738], R62 ;  /* 0x0007383e01007387 */ /* 0x0003e40000100a00 */
[----:B-1----:R-:W-:Y:S03]  /*2b1f0*/  HMMA.1688.F32.TF32 R60, R8, R134, R212 ;  /* 0x00000086083c723c */ /* 0x002fe600000810d4 */
[----:B------:R-:W-:-:S02]  /*2b200*/  IMAD.MOV.U32 R132, RZ, RZ, R15 ;  /* 0x000000ffff847224 */ /* 0x000fc400078e000f */
[----:B------:R-:W-:Y:S02]  /*2b210*/  IMAD.MOV.U32 R133, RZ, RZ, R14 ;  /* 0x000000ffff857224 */ /* 0x000fe400078e000e */
[----:B------:R-:W-:Y:S02]  /*2b220*/  IMAD.MOV.U32 R136, RZ, RZ, R13 ;  /* 0x000000ffff887224 */ /* 0x000fe400078e000d */
[----:B------:R-:W-:Y:S01]  /*2b230*/  IMAD.MOV.U32 R137, RZ, RZ, R12 ;  /* 0x000000ffff897224 */ /* 0x000fe200078e000c */
[----:B------:R-:W-:Y:S04]  /*2b240*/  STL [R1+0x1380], R132 ;  /* 0x0013808401007387 */ /* 0x000fe80000100800 */
[----:B------:R1:W-:Y:S04]  /*2b250*/  STL [R1+0x137c], R133 ;  /* 0x00137c8501007387 */ /* 0x0003e80000100800 */
[----:B------:R2:W-:Y:S04]  /*2b260*/  STL [R1+0x1378], R136 ;  /* 0x0013788801007387 */ /* 0x0005e80000100800 */
        /* <DEDUP_REMOVED lines=47> */
[----:B------:R-:W-:Y:S11]  /*2b560*/  HMMA.1688.F32.TF32 R12, R8, R138, R216 ;  /* 0x0000008a080c723c */ /* 0x000ff600000810d8 */
[----:B------:R-:W-:Y:S11]  /*2b570*/  @!UPT UIADD3 URZ, URZ, URZ, URZ ;  /* 0x0000003f3f3ff290 */ /* 0x000ff6000fffe03f */
[----:B------:R-:W-:Y:S02]  /*2b580*/  @!UPT UIADD3 URZ, URZ, URZ, URZ ;  /* 0x0000003f3f3ff290 */ /* 0x000fe4000fffe03f */
[----:B-1----:R-:W-:Y:S01]  /*2b590*/  IMAD.MOV.U32 R133, RZ, RZ, R13 ;  /* 0x000000ffff857224 */ /* 0x002fe200078e000d */
[----:B------:R-:W-:Y:S01]  /*2b5a0*/  MOV R132, R12 ;  /* 0x0000000c00847202 */ /* 0x000fe20000000f00 */
[----:B--2---:R-:W-:Y:S01]  /*2b5b0*/  IMAD.MOV.U32 R136, RZ, RZ, R14 ;  /* 0x000000ffff887224 */ /* 0x004fe200078e000e */
[----:B------:R-:W-:Y:S01]  /*2b5c0*/  LDS R12, [R2+0xa280] ;  /* 0x00a28000020c7984 */ /* 0x000fe20000000800 */
[----:B---3--:R-:W-:-:S03]  /*2b5d0*/  IMAD.MOV.U32 R137, RZ, RZ, R15 ;  /* 0x000000ffff897224 */ /* 0x008fc600078e000f */
[----:B------:R-:W-:Y:S04]  /*2b5e0*/  STL [R1+0x1390], R133 ;  /* 0x0013908501007387 */ /* 0x000fe80000100800 */
[----:B------:R-:W-:Y:S04]  /*2b5f0*/  STL [R1+0x138c], R132 ;  /* 0x00138c8401007387 */ /* 0x000fe80000100800 */
[----:B------:R-:W-:Y:S04]  /*2b600*/  STL [R1+0x1388], R136 ;  /* 0x0013888801007387 */ /* 0x000fe80000100800 */
[----:B------:R-:W-:Y:S04]  /*2b610*/  STL [R1+0x1384], R137 ;  /* 0x0013848901007387 */ /* 0x000fe80000100800 */
[----:B------:R-:W-:Y:S04]  /*2b620*/  LDS R14, [R2+0xb280] ;  /* 0x00b28000020e7984 */ /* 0x000fe80000000800 */
[----:B------:R-:W-:Y:S04]  /*2b630*/  LDS R13, [R3+0xa280] ;  /* 0x00a28000030d7984 */ /* 0x000fe80000000800 */
[----:B------:R-:W2:Y:S01]  /*2b640*/  LDS R15, [R3+0xb280] ;  /* 0x00b28000030f7984 */ /* 0x000ea20000000800 */
[C---:B----4-:R-:W-:Y:S11]  /*2b650*/  HMMA.1688.F32.TF32 R8, R4.reuse, R50, R148 ;  /* 0x000000320408723c */ /* 0x050ff60000081094 */
[----:B------:R-:W-:Y:S11]  /*2b660*/  @!UPT UIADD3 URZ, URZ, URZ, URZ ;  /* 0x0000003f3f3ff290 */ /* 0x000ff6000fffe03f */
[----:B------:R-:W-:Y:S02]  /*2b670*/  @!UPT UIADD3 URZ, URZ, URZ, URZ ;  /* 0x0000003f3f3ff290 */ /* 0x000fe4000fffe03f */
[----:B------:R-:W-:Y:S01]  /*2b680*/  IMAD.MOV.U32 R52, RZ, RZ, R8 ;  /* 0x000000ffff347224 */ /* 0x000fe200078e0008 */
[C---:B------:R-:W-:Y:S08]  /*2b690*/  HMMA.1688.F32.TF32 R104, R4.reuse, R18, R104 ;  /* 0x000000120468723c */ /* 0x040ff00000081068 */
[C---:B------:R-:W-:Y:S11]  /*2b6a0*/  HMMA.1688.F32.TF32 R112, R4.reuse, R22, R108 ;  /* 0x000000160470723c */ /* 0x040ff6000008106c */
[----:B------:R-:W-:Y:S04]  /*2b6b0*/  @!UPT UIADD3 URZ, URZ, URZ, URZ ;  /* 0x0000003f3f3ff290 */ /* 0x000fe8000fffe03f */
[----:B------:R-:W-:Y:S04]  /*2b6c0*/  STL.64 [R1+0x1480], R106 ;  /* 0x0014806a01007387 */ /* 0x000fe80000100a00 */
[----:B------:R-:W-:Y:S01]  /*2b6d0*/  STL.64 [R1+0x1478], R104 ;  /* 0x0014786801007387 */ /* 0x000fe20000100a00 */
[C---:B------:R-:W-:Y:S08]  /*2b6e0*/  HMMA.1688.F32.TF32 R68, R4.reuse, R42, R156 ;  /* 0x0000002a0444723c */ /* 0x040ff0000008109c */
[----:B------:R-:W-:Y:S01]  /*2b6f0*/  HMMA.1688.F32.TF32 R60, R4, R46, R152 ;  /* 0x0000002e043c723c */ /* 0x000fe20000081098 */
[----:B------:R-:W-:Y:S04]  /*2b700*/  STL.64 [R1+0x1490], R114 ;  /* 0x0014907201007387 */ /* 0x000fe80000100a00 */
[----:B------:R-:W-:Y:S10]  /*2b710*/  STL.64 [R1+0x1488], R112 ;  /* 0x0014887001007387 */ /* 0x000ff40000100a00 */
[----:B------:R-:W-:Y:S04]  /*2b720*/  STL [R1+0x13e8], R68 ;  /* 0x0013e84401007387 */ /* 0x000fe80000100800 */
[----:B------:R2:W-:Y:S04]  /*2b730*/  STL [R1+0x13dc], R69 ;  /* 0x0013dc4501007387 */ /* 0x0005e80000100800 */
[----:B------:R3:W-:Y:S04]  /*2b740*/  STL [R1+0x13d8], R70 ;  /* 0x0013d84601007387 */ /* 0x0007e80000100800 */
[----:B------:R4:W-:Y:S04]  /*2b750*/  STL [R1+0x13d4], R71 ;  /* 0x0013d44701007387 */ /* 0x0009e80000100800 */
[----:B------:R-:W-:Y:S01]  /*2b760*/  STL.64 [R1+0xb0], R60 ;  /* 0x0000b03c01007387 */ /* 0x000fe20000100a00 */
[----:B--2---:R-:W-:-:S03]  /*2b770*/  IMAD.MOV.U32 R69, RZ, RZ, R9 ;  /* 0x000000ffff457224 */ /* 0x004fc600078e0009 */
[----:B------:R2:W-:Y:S01]  /*2b780*/  STL.64 [R1+0xb8], R62 ;  /* 0x0000b83e01007387 */ /* 0x0005e20000100a00 */
[----:B---3--:R-:W-:Y:S02]  /*2b790*/  IMAD.MOV.U32 R70, RZ, RZ, R10 ;  /* 0x000000ffff467224 */ /* 0x008fe400078e000a */
[----:B----4-:R-:W-:Y:S02]  /*2b7a0*/  IMAD.MOV.U32 R71, RZ, RZ, R11 ;  /* 0x000000ffff477224 */ /* 0x010fe400078e000b */
[C---:B------:R-:W-:Y:S08]  /*2b7b0*/  HMMA.1688.F32.TF32 R8, R4.reuse, R58, R140 ;  /* 0x0000003a0408723c */ /* 0x040ff0000008108c */
[C---:B--2---:R-:W-:Y:S01]  /*2b7c0*/  HMMA.1688.F32.TF32 R60, R4.reuse, R54, R144 ;  /* 0x00000036043c723c */ /* 0x044fe20000081090 */
[----:B------:R-:W-:Y:S04]  /*2b7d0*/  STL [R1+0x13f0], R70 ;  /* 0x0013f04601007387 */ /* 0x000fe80000100800 */
[----:B------:R-:W-:Y:S04]  /*2b7e0*/  STL [R1+0x13ec], R71 ;  /* 0x0013ec4701007387 */ /* 0x000fe80000100800 */
[----:B------:R-:W2:Y:S11]  /*2b7f0*/  LDL.LU R140, [R1+0x240] ;  /* 0x00024000018c7983 */ /* 0x000eb60000300800 */
[----:B------:R-:W-:Y:S03]  /*2b800*/  @!UPT UIADD3 URZ, URZ, URZ, URZ ;  /* 0x0000003f3f3ff290 */ /* 0x000fe6000fffe03f */
[----:B------:R-:W-:Y:S04]  /*2b810*/  STL.64 [R1+0x160], R60 ;  /* 0x0001603c01007387 */ /* 0x000fe80000100a00 */
[----:B------:R-:W-:Y:S04]  /*2b820*/  STL.64 [R1+0x168], R62 ;  /* 0x0001683e01007387 */ /* 0x000fe80000100a00 */
[----:B------:R-:W-:Y:S04]  /*2b830*/  STL.64 [R1+0x2d0], R8 ;  /* 0x0002d00801007387 */ /* 0x000fe80000100a00 */
        /* <DEDUP_REMOVED lines=26> */
[----:B------:R-:W4:Y:S04]  /*2b9e0*/  LDL.LU R92, [R1+0x5c0] ;  /* 0x0005c000015c7983 */ /* 0x000f280000300800 */
[----:B------:R-:W4:Y:S04]  /*2b9f0*/  LDL.LU R93, [R1+0x5c4] ;  /* 0x0005c400015d7983 */ /* 0x000f280000300800 */
[----:B------:R-:W4:Y:S04]  /*2ba00*/  LDL.LU R94, [R1+0x5c8] ;  /* 0x0005c800015e7983 */ /* 0x000f280000300800 */
[----:B------:R-:W4:Y:S01]  /*2ba10*/  LDL.LU R95, [R1+0x5cc] ;  /* 0x0005cc00015f7983 */ /* 0x000f220000300800 */
[----:B---3--:R-:W-:Y:S03]  /*2ba20*/  HMMA.1688.F32.TF32 R8, R4, R122, R220 ;  /* 0x0000007a0408723c */ /* 0x008fe600000810dc */
[----:B------:R-:W3:Y:S04]  /*2ba30*/  LDL.LU R152, [R1+0x380] ;  /* 0x0003800001987983 */ /* 0x000ee80000300800 */
[----:B------:R-:W3:Y:S04]  /*2ba40*/  LDL.LU R153, [R1+0x384] ;  /* 0x0003840001997983 */ /* 0x000ee80000300800 */
[----:B------:R-:W3:Y:S04]  /*2ba50*/  LDL.LU R154, [R1+0x388] ;  /* 0x00038800019a7983 */ /* 0x000ee80000300800 */
[----:B------:R-:W3:Y:S08]  /*2ba60*/  LDL.LU R155, [R1+0x38c] ;  /* 0x00038c00019b7983 */ /* 0x000ef00000300800 */
[----:B------:R1:W-:Y:S01]  /*2ba70*/  STL.64 [R1+0x6b8], R10 ;  /* 0x0006b80a01007387 */ /* 0x0003e20000100a00 */
[----:B------:R-:W-:Y:S01]  /*2ba80*/  MOV R136, R8 ;  /* 0x0000000800887202 */ /* 0x000fe20000000f00 */
[----:B------:R-:W-:-:S02]  /*2ba90*/  IMAD.MOV.U32 R137, RZ, RZ, R9 ;  /* 0x000000ffff897224 */ /* 0x000fc400078e0009 */
[C---:B-1----:R-:W-:Y:S08]  /*2baa0*/  HMMA.1688.F32.TF32 R8, R4.reuse, R126, R224 ;  /* 0x0000007e0408723c */ /* 0x042ff000000810e0 */
[C---:B------:R-:W-:Y:S08]  /*2bab0*/  HMMA.1688.F32.TF32 R60, R4.reuse, R134, R232 ;  /* 0x00000086043c723c */ /* 0x040ff000000810e8 */
[----:B------:R-:W-:Y:S08]  /*2bac0*/  HMMA.1688.F32.TF32 R72, R4, R30, R72 ;  /* 0x0000001e0448723c */ /* 0x000ff00000081048 */
[----:B------:R-:W-:-:S02]  /*2bad0*/  IMAD.MOV.U32 R129, RZ, RZ, R8 ;  /* 0x000000ffff817224 */ /* 0x000fc400078e0008 */
[----:B------:R-:W-:Y:S02]  /*2bae0*/  IMAD.MOV.U32 R128, RZ, RZ, R9 ;  /* 0x000000ffff807224 */ /* 0x000fe400078e0009 */
[----:B------:R-:W-:Y:S02]  /*2baf0*/  IMAD.MOV.U32 R125, RZ, RZ, R10 ;  /* 0x000000ffff7d7224 */ /* 0x000fe400078e000a */
[----:B------:R-:W-:Y:S02]  /*2bb00*/  IMAD.MOV.U32 R124, RZ, RZ, R11 ;  /* 0x000000ffff7c7224 */ /* 0x000fe400078e000b */
[C---:B------:R-:W-:Y:S08]  /*2bb10*/  HMMA.1688.F32.TF32 R8, R4.reuse, R130, R228 ;  /* 0x000000820408723c */ /* 0x040ff000000810e4 */
[C---:B------:R-:W-:Y:S08]  /*2bb20*/  HMMA.1688.F32.TF32 R88, R4.reuse, R38, R88 ;  /* 0x000000260458723c */ /* 0x040ff00000081058 */
[----:B------:R-:W-:Y:S01]  /*2bb30*/  HMMA.1688.F32.TF32 R4, R4, R138, R236 ;  /* 0x0000008a0404723c */ /* 0x000fe200000810ec */
[----:B------:R-:W-:Y:S04]  /*2bb40*/  STL [R1+0x1398], R137 ;  /* 0x0013988901007387 */ /* 0x000fe80000100800 */
[----:B------:R-:W-:Y:S04]  /*2bb50*/  STL [R1+0x1394], R136 ;  /* 0x0013948801007387 */ /* 0x000fe80000100800 */
[----:B------:R-:W-:Y:S04]  /*2bb60*/  STL [R1+0x13a8], R124 ;  /* 0x0013a87c01007387 */ /* 0x000fe80000100800 */
[----:B------:R-:W-:Y:S04]  /*2bb70*/  STL [R1+0x13a4], R125 ;  /* 0x0013a47d01007387 */ /* 0x000fe80000100800 */
[----:B------:R-:W-:Y:S04]  /*2bb80*/  STL [R1+0x13a0], R128 ;  /* 0x0013a08001007387 */ /* 0x000fe80000100800 */
[----:B------:R-:W-:Y:S04]  /*2bb90*/  STL [R1+0x139c], R129 ;  /* 0x00139c8101007387 */ /* 0x000fe80000100800 */
[----:B------:R-:W-:Y:S04]  /*2bba0*/  STL.64 [R1+0x690], R8 ;  /* 0x0006900801007387 */ /* 0x000fe80000100a00 */
[----:B------:R-:W-:Y:S04]  /*2bbb0*/  STL.64 [R1+0x698], R10 ;  /* 0x0006980a01007387 */ /* 0x000fe80000100a00 */
[----:B------:R1:W-:Y:S04]  /*2bbc0*/  STL.64 [R1+0x680], R60 ;  /* 0x0006803c01007387 */ /* 0x0003e80000100a00 */
[----:B------:R1:W-:Y:S04]  /*2bbd0*/  STL.64 [R1+0x688], R62 ;  /* 0x0006883e01007387 */ /* 0x0003e80000100a00 */
[----:B------:R-:W-:Y:S04]  /*2bbe0*/  STL.64 [R1+0x660], R4 ;  /* 0x0006600401007387 */ /* 0x000fe80000100a00 */
[----:B------:R-:W-:Y:S01]  /*2bbf0*/  STL.64 [R1+0x668], R6 ;  /* 0x0006680601007387 */ /* 0x000fe20000100a00 */
[----:B------:R-:W-:-:S02]  /*2bc00*/  IMAD.MOV.U32 R190, RZ, RZ, R57 ;  /* 0x000000ffffbe7224 */ /* 0x000fc400078e0039 */
[----:B------:R-:W-:Y:S01]  /*2bc10*/  IMAD.MOV.U32 R191, RZ, RZ, R56 ;  /* 0x000000ffffbf7224 */ /* 0x000fe200078e0038 */
[----:B------:R-:W-:Y:S04]  /*2bc20*/  LDS R8, [R2+0xa300] ;  /* 0x00a3000002087984 */ /* 0x000fe80000000800 */
[----:B------:R-:W-:Y:S04]  /*2bc30*/  LDS R10, [R2+0xb300] ;  /* 0x00b30000020a7984 */ /* 0x000fe80000000800 */
[----:B------:R-:W-:Y:S04]  /*2bc40*/  LDS R9, [R3+0xa300] ;  /* 0x00a3000003097984 */ /* 0x000fe80000000800 */
[----:B------:R-:W1:Y:S04]  /*2bc50*/  LDS R11, [R3+0xb300] ;  /* 0x00b30000030b7984 */ /* 0x000e680000000800 */
[----:B------:R-:W-:Y:S04]  /*2bc60*/  LDS R4, [R2+0xa380] ;  /* 0x00a3800002047984 */ /* 0x000fe80000000800 */
[----:B------:R-:W-:Y:S04]  /*2bc70*/  LDS R6, [R2+0xb380] ;  /* 0x00b3800002067984 */ /* 0x000fe80000000800 */
[----:B------:R-:W-:Y:S04]  /*2bc80*/  LDS R5, [R3+0xa380] ;  /* 0x00a3800003057984 */ /* 0x000fe80000000800 */
[----:B------:R-:W1:Y:S01]  /*2bc90*/  LDS R7, [R3+0xb380] ;  /* 0x00b3800003077984 */ /* 0x000e620000000800 */
[C---:B--2---:R-:W-:Y:S08]  /*2bca0*/  HMMA.1688.F32.TF32 R96, R12.reuse, R42, R156 ;  /* 0x0000002a0c60723c */ /* 0x044ff0000008109c */
[C---:B------:R-:W-:Y:S08]  /*2bcb0*/  HMMA.1688.F32.TF32 R184, R12.reuse, R26, R76 ;  /* 0x0000001a0cb8723c */ /* 0x040ff0000008104c */
[C---:B------:R-:W-:Y:S01]  /*2bcc0*/  HMMA.1688.F32.TF32 R76, R12.reuse, R46, R140 ;  /* 0x0000002e0c4c723c */ /* 0x040fe2000008108c */
[----:B------:R-:W2:Y:S04]  /*2bcd0*/  LDL.LU R140, [R1+0x350] ;  /* 0x00035000018c7983 */ /* 0x000ea80000300800 */
[----:B------:R-:W2:Y:S03]  /*2bce0*/  LDL.LU R141, [R1+0x354] ;  /* 0x00035400018d7983 */ /* 0x000ea60000300800 */
[C---:B----4-:R-:W-:Y:S01]  /*2bcf0*/  HMMA.1688.F32.TF32 R176, R12.reuse, R22, R92 ;  /* 0x000000160cb0723c */ /* 0x050fe2000008105c */
        /* <DEDUP_REMOVED lines=34> */
[----:B-1----:R-:W2:Y:S04]  /*2bf20*/  LDL.LU R60, [R1+0x1a0] ;  /* 0x0001a000013c7983 */ /* 0x002ea80000300800 */
        /* <DEDUP_REMOVED lines=32> */
[C---:B---3--:R-:W-:Y:S08]  /*2c130*/  HMMA.1688.F32.TF32 R152, R12.reuse, R38, R152 ;  /* 0x000000260c98723c */ /* 0x048ff00000081098 */
[C---:B--2---:R-:W-:Y:S11]  /*2c140*/  HMMA.1688.F32.TF32 R60, R12.reuse, R54, R60 ;  /* 0x000000360c3c723c */ /* 0x044ff6000008103c */
[----:B------:R-:W-:Y:S11]  /*2c150*/  @!UPT UIADD3 URZ, URZ, URZ, URZ ;  /* 0x0000003f3f3ff290 */ /* 0x000ff6000fffe03f */
[----:B------:R-:W-:Y:S02]  /*2c160*/  @!UPT UIADD3 URZ, URZ, URZ, URZ ;  /* 0x0000003f3f3ff290 */ /* 0x000fe4000fffe03f */
[----:B------:R-:W-:Y:S02]  /*2c170*/  IMAD.MOV.U32 R124, RZ, RZ, R60 ;  /* 0x000000ffff7c7224 */ /* 0x000fe400078e003c */
[----:B------:R-:W-:Y:S02]  /*2c180*/  IMAD.MOV.U32 R125, RZ, RZ, R61 ;  /* 0x000000ffff7d7224 */ /* 0x000fe400078e003d */
[----:B------:R-:W-:Y:S02]  /*2c190*/  IMAD.MOV.U32 R128, RZ, RZ, R62 ;  /* 0x000000ffff807224 */ /* 0x000fe400078e003e */
[----:B------:R-:W-:Y:S02]  /*2c1a0*/  IMAD.MOV.U32 R129, RZ, RZ, R63 ;  /* 0x000000ffff817224 */ /* 0x000fe400078e003f */
[C---:B----4-:R-:W-:Y:S08]  /*2c1b0*/  HMMA.1688.F32.TF32 R60, R12.reuse, R58, R64 ;  /* 0x0000003a0c3c723c */ /* 0x050ff00000081040 */
[C---:B------:R-:W-:Y:S11]  /*2c1c0*/  HMMA.1688.F32.TF32 R100, R12.reuse, R50, R248 ;  /* 0x000000320c64723c */ /* 0x040ff600000810f8 */
[----:B------:R-:W-:Y:S05]  /*2c1d0*/  @!UPT UIADD3 URZ, URZ, URZ, URZ ;  /* 0x0000003f3f3ff290 */ /* 0x000fea000fffe03f */
[----:B------:R-:W-:Y:S01]  /*2c1e0*/  IMAD.MOV.U32 R137, RZ, RZ, R60 ;  /* 0x000000ffff897224 */ /* 0x000fe200078e003c */
[----:B------:R-:W-:Y:S01]  /*2c1f0*/  MOV R133, R62 ;  /* 0x0000003e00857202 */ /* 0x000fe20000000f00 */
[----:B------:R-:W-:Y:S02]  /*2c200*/  IMAD.MOV.U32 R136, RZ, RZ, R61 ;  /* 0x000000ffff887224 */ /* 0x000fe400078e003d */
[----:B------:R-:W-:Y:S02]  /*2c210*/  IMAD.MOV.U32 R132, RZ, RZ, R63 ;  /* 0x000000ffff847224 */ /* 0x000fe400078e003f */
[----:B------:R-:W-:Y:S01]  /*2c220*/  HMMA.1688.F32.TF32 R60, R12, R122, R240 ;  /* 0x0000007a0c3c723c */ /* 0x000fe200000810f0 */
[----:B------:R1:W-:Y:S01]  /*2c230*/  STL.64 [R1+0x80], R100 ;  /* 0x0000806401007387 */ /* 0x0003e20000100a00 */
[----:B------:R-:W-:-:S03]  /*2c240*/  MOV R57, R102 ;  /* 0x0000006600397202 */ /* 0x000fc60000000f00 */
[----:B------:R-:W-:Y:S01]  /*2c250*/  STL [R1+0x13b8], R129 ;  /* 0x0013b88101007387 */ /* 0x000fe20000100800 */
[----:B------:R-:W-:-:S03]  /*2c260*/  IMAD.MOV.U32 R56, RZ, RZ, R103 ;  /* 0x000000ffff387224 */ /* 0x000fc600078e0067 */
[----:B------:R-:W-:Y:S04]  /*2c270*/  STL [R1+0x13b4], R128 ;  /* 0x0013b48001007387 */ /* 0x000fe80000100800 */
[----:B------:R-:W-:Y:S01]  /*2c280*/  STL [R1+0x13b0], R125 ;  /* 0x0013b07d01007387 */ /* 0x000fe20000100800 */
[C---:B-1----:R-:W-:Y:S03]  /*2c290*/  HMMA.1688.F32.TF32 R100, R12.reuse, R126, R196 ;  /* 0x0000007e0c64723c */ /* 0x042fe600000810c4 */
[----:B------:R-:W-:Y:S04]  /*2c2a0*/  STL [R1+0x13ac], R124 ;  /* 0x0013ac7c01007387 */ /* 0x000fe80000100800 */
[----:B------:R-:W-:Y:S01]  /*2c2b0*/  STL [R1+0x13c8], R136 ;  /* 0x0013c88801007387 */ /* 0x000fe20000100800 */
[C---:B------:R-:W-:Y:S03]  /*2c2c0*/  HMMA.1688.F32.TF32 R64, R12.reuse, R130, R192 ;  /* 0x000000820c40723c */ /* 0x040fe600000810c0 */
[----:B------:R-:W-:Y:S04]  /*2c2d0*/  STL [R1+0x13bc], R137 ;  /* 0x0013bc8901007387 */ /* 0x000fe80000100800 */
[----:B------:R-:W-:Y:S04]  /*2c2e0*/  STL.64 [R1+0x5f0], R60 ;  /* 0x0005f03c01007387 */ /* 0x000fe80000100a00 */
[----:B------:R1:W-:Y:S02]  /*2c2f0*/  STL.64 [R1+0x5f8], R62 ;  /* 0x0005f83e01007387 */ /* 0x0003e40000100a00 */
[C---:B-1----:R-:W-:Y:S08]  /*2c300*/  HMMA.1688.F32.TF32 R60, R12.reuse, R134, R188 ;  /* 0x000000860c3c723c */ /* 0x042ff000000810bc */
[----:B------:R-:W-:Y:S01]  /*2c310*/  HMMA.1688.F32.TF32 R12, R12, R138, R180 ;  /* 0x0000008a0c0c723c */ /* 0x000fe200000810b4 */
[----:B------:R-:W-:Y:S04]  /*2c320*/  STL.64 [R1+0x5e0], R100 ;  /* 0x0005e06401007387 */ /* 0x000fe80000100a00 */
[----:B------:R-:W-:Y:S04]  /*2c330*/  STL.64 [R1+0x5e8], R102 ;  /* 0x0005e86601007387 */ /* 0x000fe80000100a00 */
[----:B------:R1:W-:Y:S04]  /*2c340*/  STL.64 [R1+0x5d0], R64 ;  /* 0x0005d04001007387 */ /* 0x0003e80000100a00 */
[----:B------:R2:W-:Y:S04]  /*2c350*/  STL.64 [R1+0x5d8], R66 ;  /* 0x0005d84201007387 */ /* 0x0005e80000100a00 */
[----:B------:R3:W-:Y:S04]  /*2c360*/  STL.64 [R1+0x5c0], R60 ;  /* 0x0005c03c01007387 */ /* 0x0007e80000100a00 */
[----:B------:R2:W-:Y:S04]  /*2c370*/  STL.64 [R1+0x5c8], R62 ;  /* 0x0005c83e01007387 */ /* 0x0005e80000100a00 */
[----:B------:R-:W-:Y:S04]  /*2c380*/  STL.64 [R1+0x5a0], R12 ;  /* 0x0005a00c01007387 */ /* 0x000fe80000100a00 */
[----:B------:R1:W-:Y:S04]  /*2c390*/  STL.64 [R1+0x5a8], R14 ;  /* 0x0005a80e01007387 */ /* 0x0003e80000100a00 */
[----:B------:R-:W4:Y:S04]  /*2c3a0*/  LDL.LU R240, [R1+0x300] ;  /* 0x0003000001f07983 */ /* 0x000f280000300800 */
[----:B------:R-:W4:Y:S04]  /*2c3b0*/  LDL.LU R241, [R1+0x304] ;  /* 0x0003040001f17983 */ /* 0x000f280000300800 */
[----:B------:R-:W4:Y:S04]  /*2c3c0*/  LDL.LU R242, [R1+0x308] ;  /* 0x0003080001f27983 */ /* 0x000f280000300800 */
[----:B------:R-:W4:Y:S04]  /*2c3d0*/  LDL.LU R243, [R1+0x30c] ;  /* 0x00030c0001f37983 */ /* 0x000f280000300800 */
[----:B-1----:R-:W4:Y:S04]  /*2c3e0*/  LDL.LU R64, [R1+0x310] ;  /* 0x0003100001407983 */ /* 0x002f280000300800 */
[----:B------:R-:W4:Y:S04]  /*2c3f0*/  LDL.LU R65, [R1+0x314] ;  /* 0x0003140001417983 */ /* 0x000f280000300800 */
[----:B--2---:R-:W4:Y:S04]  /*2c400*/  LDL.LU R66, [R1+0x318] ;  /* 0x0003180001427983 */ /* 0x004f280000300800 */
[----:B------:R-:W4:Y:S01]  /*2c410*/  LDL.LU R67, [R1+0x31c] ;  /* 0x00031c0001437983 */ /* 0x000f220000300800 */
[C---:B------:R-:W-:Y:S03]  /*2c420*/  HMMA.1688.F32.TF32 R188, R8.reuse, R22, R244 ;  /* 0x0000001608bc723c */ /* 0x040fe600000810f4 */
[----:B---3--:R-:W2:Y:S04]  /*2c430*/  LDL.LU R60, [R1+0x320] ;  /* 0x00032000013c7983 */ /* 0x008ea80000300800 */
[----:B------:R-:W2:Y:S04]  /*2c440*/  LDL.LU R61, [R1+0x324] ;  /* 0x00032400013d7983 */ /* 0x000ea80000300800 */
[----:B------:R-:W2:Y:S04]  /*2c450*/  LDL.LU R62, [R1+0x328] ;  /* 0x00032800013e7983 */ /* 0x000ea80000300800 */
[----:B------:R-:W2:Y:S01]  /*2c460*/  LDL.LU R63, [R1+0x32c] ;  /* 0x00032c00013f7983 */ /* 0x000ea20000300800 */
[C---:B------:R-:W-:Y:S03]  /*2c470*/  HMMA.1688.F32.TF32 R100, R8.reuse, R42, R108 ;  /* 0x0000002a0864723c */ /* 0x040fe6000008106c */
[----:B------:R-:W3:Y:S04]  /*2c480*/  LDL.LU R244, [R1+0x3a0] ;  /* 0x0003a00001f47983 */ /* 0x000ee80000300800 */
[----:B------:R-:W3:Y:S04]  /*2c490*/  LDL.LU R245, [R1+0x3a4] ;  /* 0x0003a40001f57983 */ /* 0x000ee80000300800 */
[----:B------:R-:W3:Y:S01]  /*2c4a0*/  LDL.LU R246, [R1+0x3a8] ;  /* 0x0003a80001f67983 */ /* 0x000ee20000300800 */
[C---:B------:R-:W-:Y:S03]  /*2c4b0*/  HMMA.1688.F32.TF32 R196, R8.reuse, R18, R80 ;  /* 0x0000001208c4723c */ /* 0x040fe60000081050 */
[----:B------:R-:W3:Y:S04]  /*2c4c0*/  LDL.LU R247, [R1+0x3ac] ;  /* 0x0003ac0001f77983 */ /* 0x000ee80000300800 */
        /* <DEDUP_REMOVED lines=34> */
[----:B------:R-:W-:-:S03]  /*2c6f0*/  IMAD.MOV.U32 R70, RZ, RZ, R12 ;  /* 0x000000ffff467224 */ /* 0x000fc600078e000c */
        /* <DEDUP_REMOVED lines=48> */
[C---:B--2---:R-:W-:Y:S08]  /*2ca00*/  HMMA.1688.F32.TF32 R112, R8.reuse, R54, R112 ;  /* 0x000000360870723c */ /* 0x044ff00000081070 */
[C---:B---3--:R-:W-:Y:S08]  /*2ca10*/  HMMA.1688.F32.TF32 R104, R8.reuse, R58, R104 ;  /* 0x0000003a0868723c */ /* 0x048ff00000081068 */
[C---:B----4-:R-:W-:Y:S08]  /*2ca20*/  HMMA.1688.F32.TF32 R160, R8.reuse, R126, R160 ;  /* 0x0000007e08a0723c */ /* 0x050ff000000810a0 */
[----:B------:R-:W-:Y:S01]  /*2ca30*/  HMMA.1688.F32.TF32 R248, R8, R122, R248 ;  /* 0x0000007a08f8723c */ /* 0x000fe200000810f8 */
[----:B------:R-:W-:Y:S01]  /*2ca40*/  MOV R125, R114 ;  /* 0x00000072007d7202 */ /* 0x000fe20000000f00 */
[----:B------:R-:W-:-:S02]  /*2ca50*/  IMAD.MOV.U32 R124, RZ, RZ, R115 ;  /* 0x000000ffff7c7224 */ /* 0x000fc400078e0073 */
[----:B------:R-:W-:Y:S01]  /*2ca60*/  IMAD.MOV.U32 R129, RZ, RZ, R112 ;  /* 0x000000ffff817224 */ /* 0x000fe200078e0070 */
[----:B------:R-:W2:Y:S01]  /*2ca70*/  LDL.LU.64 R114, [R1+0x1490] ;  /* 0x0014900001727983 */ /* 0x000ea20000300a00 */
[----:B------:R-:W-:Y:S02]  /*2ca80*/  IMAD.MOV.U32 R128, RZ, RZ, R113 ;  /* 0x000000ffff807224 */ /* 0x000fe400078e0071 */
[----:B------:R-:W-:Y:S01]  /*2ca90*/  IMAD.MOV.U32 R120, RZ, RZ, R106 ;  /* 0x000000ffff787224 */ /* 0x000fe200078e006a */
[----:B------:R-:W2:Y:S01]  /*2caa0*/  LDL.LU.64 R112, [R1+0x1488] ;  /* 0x0014880001707983 */ /* 0x000ea20000300a00 */
[----:B------:R-:W-:Y:S02]  /*2cab0*/  IMAD.MOV.U32 R137, RZ, RZ, R107 ;  /* 0x000000ffff897224 */ /* 0x000fe400078e006b */
[----:B------:R-:W-:Y:S01]  /*2cac0*/  IMAD.MOV.U32 R136, RZ, RZ, R104 ;  /* 0x000000ffff887224 */ /* 0x000fe200078e0068 */
[----:B------:R-:W3:Y:S01]  /*2cad0*/  LDL.LU.64 R106, [R1+0x1480] ;  /* 0x00148000016a7983 */ /* 0x000ee20000300a00 */
[----:B------:R-:W-:-:S03]  /*2cae0*/  IMAD.MOV.U32 R121, RZ, RZ, R105 ;  /* 0x000000ffff797224 */ /* 0x000fc600078e0069 */
[----:B------:R-:W3:Y:S06]  /*2caf0*/  LDL.LU.64 R104, [R1+0x1478] ;  /* 0x0014780001687983 */ /* 0x000eec0000300a00 */
[----:B------:R-:W-:Y:S04]  /*2cb00*/  STL.64 [R1+0x1f0], R248 ;  /* 0x0001f0f801007387 */ /* 0x000fe80000100a00 */
[----:B------:R1:W-:Y:S04]  /*2cb10*/  STL.64 [R1+0x1f8], R250 ;  /* 0x0001f8fa01007387 */ /* 0x0003e80000100a00 */
[----:B-1----:R-:W4:Y:S04]  /*2cb20*/  LDL.LU.64 R250, [R1+0x1470] ;  /* 0x0014700001fa7983 */ /* 0x002f280000300a00 */
[----:B------:R-:W4:Y:S04]  /*2cb30*/  LDL.LU.64 R248, [R1+0x1468] ;  /* 0x0014680001f87983 */ /* 0x000f280000300a00 */
[----:B------:R-:W-:Y:S04]  /*2cb40*/  STL.64 [R1+0x1e0], R160 ;  /* 0x0001e0a001007387 */ /* 0x000fe80000100a00 */
[----:B------:R1:W-:Y:S04]  /*2cb50*/  STL.64 [R1+0x1e8], R162 ;  /* 0x0001e8a201007387 */ /* 0x0003e80000100a00 */
[----:B-1----:R-:W2:Y:S04]  /*2cb60*/  LDL.LU.64 R162, [R1+0x1460] ;  /* 0x0014600001a27983 */ /* 0x002ea80000300a00 */
[----:B------:R-:W3:Y:S01]  /*2cb70*/  LDL.LU.64 R160, [R1+0x1458] ;  /* 0x0014580001a07983 */ /* 0x000ee20000300a00 */
[C---:B------:R-:W-:Y:S08]  /*2cb80*/  HMMA.1688.F32.TF32 R12, R8.reuse, R130, R12 ;  /* 0x00000082080c723c */ /* 0x040ff0000008100c */
[C---:B------:R-:W-:Y:S08]  /*2cb90*/  HMMA.1688.F32.TF32 R156, R8.reuse, R30, R156 ;  /* 0x0000001e089c723c */ /* 0x040ff0000008109c */
[C---:B------:R-:W-:Y:S07]  /*2cba0*/  HMMA.1688.F32.TF32 R164, R8.reuse, R34, R164 ;  /* 0x0000002208a4723c */ /* 0x040fee00000810a4 */
[----:B------:R-:W-:Y:S01]  /*2cbb0*/  STL.64 [R1+0x1d0], R12 ;  /* 0x0001d00c01007387 */ /* 0x000fe20000100a00 */
[C---:B------:R-:W-:Y:S03]  /*2cbc0*/  HMMA.1688.F32.TF32 R168, R8.reuse, R38, R168 ;  /* 0x0000002608a8723c */ /* 0x040fe600000810a8 */
[----:B------:R1:W-:Y:S05]  /*2cbd0*/  STL.64 [R1+0x1d8], R14 ;  /* 0x0001d80e01007387 */ /* 0x0003ea0000100a00 */
[C---:B-1----:R-:W-:Y:S01]  /*2cbe0*/  HMMA.1688.F32.TF32 R12, R8.reuse, R134, R236 ;  /* 0x00000086080c723c */ /* 0x042fe200000810ec */
[----:B------:R-:W-:Y:S04]  /*2cbf0*/  LDS R236, [R2+0xc200] ;  /* 0x00c2000002ec7984 */ /* 0x000fe80000000800 */
[----:B------:R-:W-:Y:S03]  /*2cc00*/  LDS R238, [R2+0xd200] ;  /* 0x00d2000002ee7984 */ /* 0x000fe60000000800 */
[----:B------:R-:W-:Y:S01]  /*2cc10*/  HMMA.1688.F32.TF32 R8, R8, R138, R232 ;  /* 0x0000008a0808723c */ /* 0x000fe200000810e8 */
[----:B------:R-:W-:Y:S04]  /*2cc20*/  LDS R237, [R3+0xc200] ;  /* 0x00c2000003ed7984 */ /* 0x000fe80000000800 */
[----:B------:R-:W-:Y:S10]  /*2cc30*/  LDS R239, [R3+0xd200] ;  /* 0x00d2000003ef7984 */ /* 0x000ff40000000800 */
[----:B------:R-:W-:Y:S04]  /*2cc40*/  STL.64 [R1+0x1c0], R12 ;  /* 0x0001c00c01007387 */ /* 0x000fe80000100a00 */
[----:B------:R-:W-:Y:S04]  /*2cc50*/  STL.64 [R1+0x1c8], R14 ;  /* 0x0001c80e01007387 */ /* 0x000fe80000100a00 */
[----:B------:R-:W-:Y:S04]  /*2cc60*/  STL.64 [R1+0x1b0], R8 ;  /* 0x0001b00801007387 */ /* 0x000fe80000100a00 */
[----:B------:R1:W-:Y:S02]  /*2cc70*/  STL.64 [R1+0x1b8], R10 ;  /* 0x0001b80a01007387 */ /* 0x0003e40000100a00 */
[C---:B-1----:R-:W-:Y:S02]  /*2cc80*/  HMMA.1688.F32.TF32 R8, R4.reuse, R122, R200 ;  /* 0x0000007a0408723c */ /* 0x042fe400000810c8 */
[----:B------:R-:W-:Y:S04]  /*2cc90*/  LDS R200, [R2+0xc100] ;  /* 0x00c1000002c87984 */ /* 0x000fe80000000800 */
[----:B------:R-:W-:Y:S02]  /*2cca0*/  LDS R202, [R2+0xd100] ;  /* 0x00d1000002ca7984 */ /* 0x000fe40000000800 */
[C---:B------:R-:W-:Y:S02]  /*2ccb0*/  HMMA.1688.F32.TF32 R60, R4.reuse, R126, R60 ;  /* 0x0000007e043c723c */ /* 0x040fe4000008103c */
[----:B------:R-:W-:Y:S04]  /*2ccc0*/  LDS R201, [R3+0xc100] ;  /* 0x00c1000003c97984 */ /* 0x000fe80000000800 */
[----:B------:R-:W-:Y:S02]  /*2ccd0*/  LDS R203, [R3+0xd100] ;  /* 0x00d1000003cb7984 */ /* 0x000fe40000000800 */
[C---:B------:R-:W-:Y:S07]  /*2cce0*/  HMMA.1688.F32.TF32 R12, R4.reuse, R130, R64 ;  /* 0x00000082040c723c */ /* 0x040fee0000081040 */
[----:B------:R-:W-:Y:S01]  /*2ccf0*/  STL.64 [R1+0x450], R8 ;  /* 0x0004500801007387 */ /* 0x000fe20000100a00 */
[C---:B------:R-:W-:Y:S03]  /*2cd00*/  HMMA.1688.F32.TF32 R232, R4.reuse, R26, R228 ;  /* 0x0000001a04e8723c */ /* 0x040fe600000810e4 */
[----:B------:R1:W-:Y:S05]  /*2cd10*/  STL.64 [R1+0x458], R10 ;  /* 0x0004580a01007387 */ /* 0x0003ea0000100a00 */
[C---:B------:R-:W-:Y:S08]  /*2cd20*/  HMMA.1688.F32.TF32 R208, R4.reuse, R18, R208 ;  /* 0x0000001204d0723c */ /* 0x040ff000000810d0 */
[C---:B-1----:R-:W-:Y:S08]  /*2cd30*/  HMMA.1688.F32.TF32 R8, R4.reuse, R134, R240 ;  /* 0x000000860408723c */ /* 0x042ff000000810f0 */
[C---:B------:R-:W-:Y:S08]  /*2cd40*/  HMMA.1688.F32.TF32 R224, R4.reuse, R22, R224 ;  /* 0x0000001604e0723c */ /* 0x040ff000000810e0 */
        /* <DEDUP_REMOVED lines=8> */
[----:B------:R-:W-:Y:S04]  /*2cdd0*/  STL.64 [R1+0x430], R60 ;  /* 0x0004303c01007387 */ /* 0x000fe80000100a00 */
[----:B------:R-:W-:Y:S03]  /*2cde0*/  LDS R220, [R2+0xc180] ;  /* 0x00c1800002dc7984 */ /* 0x000fe60000000800 */
[----:B------:R-:W-:Y:S01]  /*2cdf0*/  HMMA.1688.F32.TF32 R4, R4, R138, R180 ;  /* 0x0000008a0404723c */ /* 0x000fe200000810b4 */
[----:B------:R1:W-:Y:S04]  /*2ce00*/  STL.64 [R1+0x438], R62 ;  /* 0x0004383e01007387 */ /* 0x0003e80000100a00 */
[----:B------:R-:W-:Y:S04]  /*2ce10*/  STL.64 [R1+0x2f0], R12 ;  /* 0x0002f00c01007387 */ /* 0x000fe80000100a00 */
[----:B------:R-:W-:Y:S04]  /*2ce20*/  STL.64 [R1+0x2f8], R14 ;  /* 0x0002f80e01007387 */ /* 0x000fe80000100a00 */
[----:B------:R-:W-:Y:S04]  /*2ce30*/  STL.64 [R1+0x330], R8 ;  /* 0x0003300801007387 */ /* 0x000fe80000100a00 */
[----:B------:R-:W-:Y:S04]  /*2ce40*/  STL.64 [R1+0x338], R10 ;  /* 0x0003380a01007387 */ /* 0x000fe80000100a00 */
[----:B------:R-:W-:Y:S04]  /*2ce50*/  LDS R180, [R2+0xc080] ;  /* 0x00c0800002b47984 */ /* 0x000fe80000000800 */
[----:B------:R-:W-:Y:S04]  /*2ce60*/  STL.64 [R1+0x320], R4 ;  /* 0x0003200401007387 */ /* 0x000fe80000100a00 */
[----:B------:R-:W-:Y:S04]  /*2ce70*/  STL.64 [R1+0x328], R6 ;  /* 0x0003280601007387 */ /* 0x000fe80000100a00 */
        /* <DEDUP_REMOVED lines=10> */
[----:B------:R-:W-:Y:S01]  /*2cf20*/  STL [R1+0x1370], R2 ;  /* 0x0013700201007387 */ /* 0x000fe20000100800 */
[----:B--2---:R-:W-:-:S03]  /*2cf30*/  IMAD.MOV.U32 R241, RZ, RZ, R162 ;  /* 0x000000fffff17224 */ /* 0x004fc600078e00a2 */
[----:B------:R-:W-:Y:S01]  /*2cf40*/  LDS R181, [R3+0xc080] ;  /* 0x00c0800003b57984 */ /* 0x000fe20000000800 */
[----:B---3--:R-:W-:-:S03]  /*2cf50*/  IMAD.MOV.U32 R243, RZ, RZ, R160 ;  /* 0x000000fffff37224 */ /* 0x008fc600078e00a0 */
[----:B------:R-:W-:Y:S04]  /*2cf60*/  LDS R162, [R2+0xd000] ;  /* 0x00d0000002a27984 */ /* 0x000fe80000000800 */
[----:B------:R2:W-:Y:S01]  /*2cf70*/  LDS R160, [R2+0xc000] ;  /* 0x00c0000002a07984 */ /* 0x0005e20000000800 */
[----:B------:R-:W-:Y:S01]  /*2cf80*/  IMAD.MOV.U32 R240, RZ, RZ, R163 ;  /* 0x000000fffff07224 */ /* 0x000fe200078e00a3 */
[----:B------:R-:W-:Y:S01]  /*2cf90*/  MOV R242, R161 ;  /* 0x000000a100f27202 */ /* 0x000fe20000000f00 */
[----:B-1----:R-:W-:Y:S01]  /*2cfa0*/  IMAD.MOV.U32 R62, RZ, RZ, R17 ;  /* 0x000000ffff3e7224 */ /* 0x002fe200078e0011 */
[----:B------:R-:W-:Y:S04]  /*2cfb0*/  LDS R161, [R3+0xc000] ;  /* 0x00c0000003a17984 */ /* 0x000fe80000000800 */
[----:B--2---:R-:W2:Y:S01]  /*2cfc0*/  LDL.LU R2, [R1+0x910] ;  /* 0x0009100001027983 */ /* 0x004ea20000300800 */
[----:B------:R-:W-:-:S03]  /*2cfd0*/  IMAD.MOV.U32 R63, RZ, RZ, R16 ;  /* 0x000000ffff3f7224 */ /* 0x000fc600078e0010 */
[----:B------:R-:W-:Y:S04]  /*2cfe0*/  LDS R163, [R3+0xd000] ;  /* 0x00d0000003a37984 */ /* 0x000fe80000000800 */
[----:B------:R-:W-:Y:S01]  /*2cff0*/  LDS R183, [R3+0xd080] ;  /* 0x00d0800003b77984 */ /* 0x000fe20000000800 */
[----:B------:R-:W-:Y:S02]  /*2d000*/  IMAD.MOV.U32 R60, RZ, RZ, R21 ;  /* 0x000000ffff3c7224 */ /* 0x000fe400078e0015 */
[----:B------:R-:W-:Y:S01]  /*2d010*/  IMAD.MOV.U32 R61, RZ, RZ, R20 ;  /* 0x000000ffff3d7224 */ /* 0x000fe200078e0014 */
[----:B------:R-:W-:Y:S01]  /*2d020*/  LDS R221, [R3+0xc180] ;  /* 0x00c1800003dd7984 */ /* 0x000fe20000000800 */
[----:B------:R-:W-:Y:S02]  /*2d030*/  IMAD.MOV.U32 R66, RZ, RZ, R25 ;  /* 0x000000ffff427224 */ /* 0x000fe400078e0019 */
        /* <DEDUP_REMOVED lines=8> */
[----:B--2---:R-:W1:Y:S04]  /*2d0c0*/  LDSM.16.M88.4 R16, [R2+0x30080] ;  /* 0x030080000210783b */ /* 0x004e680000000200 */
[----:B------:R-:W2:Y:S04]  /*2d0d0*/  LDSM.16.M88.4 R20, [R2+0x31080] ;  /* 0x031080000214783b */ /* 0x000ea80000000200 */
[----:B------:R-:W3:Y:S01]  /*2d0e0*/  LDSM.16.M88.4 R24, [R2+0x32080] ;  /* 0x032080000218783b */ /* 0x000ee20000000200 */
[-C--:B-1----:R-:W-:Y:S08]  /*2d0f0*/  HMMA.1688.F32.TF32 R60, R160, R16.reuse, R60 ;  /* 0x00000010a03c723c */ /* 0x082ff0000008103c */
[-C--:B----4-:R-:W-:Y:S08]  /*2d100*/  HMMA.1688.F32.TF32 R64, R180, R16.reuse, R64 ;  /* 0x00000010b440723c */ /* 0x090ff00000081040 */
[-C--:B------:R-:W-:Y:S01]  /*2d110*/  HMMA.1688.F32.TF32 R240, R200, R16.reuse, R240 ;  /* 0x00000010c8f0723c */ /* 0x080fe200000810f0 */
[----:B------:R-:W-:Y:S04]  /*2d120*/  STL [R1+0x1368], R18 ;  /* 0x0013681201007387 */ /* 0x000fe80000100800 */
[----:B------:R-:W-:Y:S04]  /*2d130*/  STL [R1+0x134c], R19 ;  /* 0x00134c1301007387 */ /* 0x000fe80000100800 */
[----:B--2---:R-:W-:Y:S04]  /*2d140*/  STL [R1+0x1348], R22 ;  /* 0x0013481601007387 */ /* 0x004fe80000100800 */
[----:B------:R-:W-:Y:S04]  /*2d150*/  STL [R1+0x1344], R23 ;  /* 0x0013441701007387 */ /* 0x000fe80000100800 */
[----:B---3--:R-:W-:Y:S04]  /*2d160*/  STL [R1+0x1340], R27 ;  /* 0x0013401b01007387 */ /* 0x008fe80000100800 */
[----:B------:R-:W-:Y:S04]  /*2d170*/  STL.64 [R1+0x3f0], R60 ;  /* 0x0003f03c01007387 */ /* 0x000fe80000100a00 */
[----:B------:R1:W-:Y:S04]  /*2d180*/  STL.64 [R1+0x3f8], R62 ;  /* 0x0003f83e01007387 */ /* 0x0003e80000100a00 */
[----:B-1----:R-:W2:Y:S04]  /*2d190*/  LDL.LU.64 R62, [R1+0x1450] ;  /* 0x00145000013e7983 */ /* 0x002ea80000300a00 */
[----:B------:R-:W2:Y:S04]  /*2d1a0*/  LDL.LU.64 R60, [R1+0x1448] ;  /* 0x00144800013c7983 */ /* 0x000ea80000300a00 */
        /* <DEDUP_REMOVED lines=8> */
[-C--:B------:R-:W-:Y:S08]  /*2d230*/  HMMA.1688.F32.TF32 R104, R236, R16.reuse, R104 ;  /* 0x00000010ec68723c */ /* 0x080ff00000081068 */
[-C--:B------:R-:W-:Y:S08]  /*2d240*/  HMMA.1688.F32.TF32 R172, R4, R16.reuse, R172 ;  /* 0x0000001004ac723c */ /* 0x080ff000000810ac */
[----:B----4-:R-:W-:Y:S11]  /*2d250*/  HMMA.1688.F32.TF32 R240, R220, R16, R240 ;  /* 0x00000010dcf0723c */ /* 0x010ff600000810f0 */
[----:B------:R-:W-:Y:S11]  /*2d260*/  @!UPT UIADD3 URZ, URZ, URZ, URZ ;  /* 0x0000003f3f3ff290 */ /* 0x000ff6000fffe03f */
[----:B------:R-:W-:Y:S01]  /*2d270*/  @!UPT UIADD3 URZ, URZ, URZ, URZ ;  /* 0x0000003f3f3ff290 */ /* 0x000fe2000fffe03f */
[----:B------:R1:W-:Y:S04]  /*2d280*/  STL.64 [R1+0x4a0], R240 ;  /* 0x0004a0f001007387 */ /* 0x0003e80000100a00 */
[----:B------:R4:W-:Y:S04]  /*2d290*/  STL.64 [R1+0x4a8], R242 ;  /* 0x0004a8f201007387 */ /* 0x0009e80000100a00 */
[----:B-1----:R-:W2:Y:S04]  /*2d2a0*/  LDL.LU R240, [R1+0x260] ;  /* 0x0002600001f07983 */ /* 0x002ea80000300800 */
[----:B------:R-:W2:Y:S04]  /*2d2b0*/  LDL.LU R241, [R1+0x264] ;  /* 0x0002640001f17983 */ /* 0x000ea80000300800 */
[----:B----4-:R-:W2:Y:S04]  /*2d2c0*/  LDL.LU R242, [R1+0x268] ;  /* 0x0002680001f27983 */ /* 0x010ea80000300800 */
[----:B------:R-:W2:Y:S04]  /*2d2d0*/  LDL.LU R243, [R1+0x26c] ;  /* 0x00026c0001f37983 */ /* 0x000ea80000300800 */
[----:B------:R1:W-:Y:S04]  /*2d2e0*/  STL.64 [R1+0x500], R104 ;  /* 0x0005006801007387 */ /* 0x0003e80000100a00 */
[----:B------:R4:W-:Y:S04]  /*2d2f0*/  STL.64 [R1+0x508], R106 ;  /* 0x0005086a01007387 */ /* 0x0009e80000100a00 */
[----:B-1----:R-:W3:Y:S04]  /*2d300*/  LDL.LU R104, [R1+0x120] ;  /* 0x0001200001687983 */ /* 0x002ee80000300800 */
[----:B------:R-:W3:Y:S01]  /*2d310*/  LDL.LU R105, [R1+0x124] ;  /* 0x0001240001697983 */ /* 0x000ee20000300800 */
[----:B----4-:R-:W-:Y:S01]  /*2d320*/  MOV R106, R33 ;  /* 0x00000021006a7202 */ /* 0x010fe20000000f00 */
[----:B------:R-:W-:-:S02]  /*2d330*/  IMAD.MOV.U32 R107, RZ, RZ, R32 ;  /* 0x000000ffff6b7224 */ /* 0x000fc400078e0020 */
[----:B------:R-:W3:Y:S04]  /*2d340*/  LDL.LU R33, [R1+0x1420] ;  /* 0x0014200001217983 */ /* 0x000ee80000300800 */
[----:B------:R-:W3:Y:S04]  /*2d350*/  LDL.LU R32, [R1+0x141c] ;  /* 0x00141c0001207983 */ /* 0x000ee80000300800 */
[----:B------:R1:W-:Y:S04]  /*2d360*/  STL.64 [R1+0x560], R172 ;  /* 0x000560ac01007387 */ /* 0x0003e80000100a00 */
[----:B------:R1:W-:Y:S04]  /*2d370*/  STL.64 [R1+0x568], R174 ;  /* 0x000568ae01007387 */ /* 0x0003e80000100a00 */
[----:B-1----:R-:W3:Y:S04]  /*2d380*/  LDL.LU R172, [R1+0x400] ;  /* 0x0004000001ac7983 */ /* 0x002ee80000300800 */
[----:B------:R-:W3:Y:S04]  /*2d390*/  LDL.LU R173, [R1+0x404] ;  /* 0x0004040001ad7983 */ /* 0x000ee80000300800 */
[----:B------:R-:W3:Y:S04]  /*2d3a0*/  LDL.LU R174, [R1+0x408] ;  /* 0x0004080001ae7983 */ /* 0x000ee80000300800 */
[----:B------:R-:W3:Y:S01]  /*2d3b0*/  LDL.LU R175, [R1+0x40c] ;  /* 0x00040c0001af7983 */ /* 0x000ee20000300800 */
[-C--:B------:R-:W-:Y:S11]  /*2d3c0*/  HMMA.1688.F32.TF32 R196, R8, R16.reuse, R196 ;  /* 0x0000001008c4723c */ /* 0x080ff600000810c4 */
[----:B------:R-:W-:Y:S11]  /*2d3d0*/  @!UPT UIADD3 URZ, URZ, URZ, URZ ;  /* 0x0000003f3f3ff290 */ /* 0x000ff6000fffe03f */
[----:B------:R-:W-:Y:S01]  /*2d3e0*/  @!UPT UIADD3 URZ, URZ, URZ, URZ ;  /* 0x0000003f3f3ff290 */ /* 0x000fe2000fffe03f */
[----:B------:R-:W-:Y:S04]  /*2d3f0*/  STL.64 [R1+0x620], R196 ;  /* 0x000620c401007387 */ /* 0x000fe80000100a00 */
[----:B------:R1:W-:Y:S02]  /*2d400*/  STL.64 [R1+0x628], R198 ;  /* 0x000628c601007387 */ /* 0x0003e40000100a00 */
[----:B-1----:R-:W-:Y:S11]  /*2d410*/  HMMA.1688.F32.TF32 R196, R12, R16, R208 ;  /* 0x000000100cc4723c */ /* 0x002ff600000810d0 */
[----:B------:R-:W-:Y:S11]  /*2d420*/  @!UPT UIADD3 URZ, URZ, URZ, URZ ;  /* 0x0000003f3f3ff290 */ /* 0x000ff6000fffe03f */
[----:B------:R-:W-:Y:S01]  /*2d430*/  @!UPT UIADD3 URZ, URZ, URZ, URZ ;  /* 0x0000003f3f3ff290 */ /* 0x000fe2000fffe03f */
[----:B------:R-:W-:Y:S04]  /*2d440*/  STL.64 [R1+0x6c0], R196 ;  /* 0x0006c0c401007387 */ /* 0x000fe80000100a00 */
[----:B------:R-:W-:Y:S01]  /*2d450*/  STL.64 [R1+0x6c8], R198 ;  /* 0x0006c8c601007387 */ /* 0x000fe20000100a00 */
[-C--:B--2---:R-:W-:Y:S03]  /*2d460*/  HMMA.1688.F32.TF32 R16, R180, R20.reuse, R240 ;  /* 0x00000014b410723c */ /* 0x084fe600000810f0 */
[----:B------:R-:W2:Y:S05]  /*2d470*/  LDL.LU R240, [R1+0x470] ;  /* 0x0004700001f07983 */ /* 0x000eaa0000300800 */
[-C--:B---3--:R-:W-:Y:S11]  /*2d480*/  HMMA.1688.F32.TF32 R172, R160, R20.reuse, R172 ;  /* 0x00000014a0ac723c */ /* 0x088ff600000810ac */
[----:B------:R-:W-:Y:S11]  /*2d490*/  @!UPT UIADD3 URZ, URZ, URZ, URZ ;  /* 0x0000003f3f3ff290 */ /* 0x000ff6000fffe03f */
[----:B------:R-:W-:Y:S01]  /*2d4a0*/  @!UPT UIADD3 URZ, URZ, URZ, URZ ;  /* 0x0000003f3f3ff290 */ /* 0x000fe2000fffe03f */
[----:B------:R-:W-:Y:S04]  /*2d4b0*/  STL.64 [R1+0x310], R172 ;  /* 0x000310ac01007387 */ /* 0x000fe80000100a00 */
[----:B------:R-:W-:Y:S04]  /*2d4c0*/  STL.64 [R1+0x318], R174 ;  /* 0x000318ae01007387 */ /* 0x000fe80000100a00 */
[----:B------:R-:W-:Y:S04]  /*2d4d0*/  STL.64 [R1+0x340], R16 ;  /* 0x0003401001007387 */ /* 0x000fe80000100a00 */
[----:B------:R1:W-:Y:S04]  /*2d4e0*/  STL.64 [R1+0x348], R18 ;  /* 0x0003481201007387 */ /* 0x0003e80000100a00 */
[----:B------:R-:W2:Y:S04]  /*2d4f0*/  LDL.LU R241, [R1+0x474] ;  /* 0x0004740001f17983 */ /* 0x000ea80000300800 */
[----:B------:R-:W2:Y:S04]  /*2d500*/  LDL.LU R242, [R1+0x478] ;  /* 0x0004780001f27983 */ /* 0x000ea80000300800 */
[----:B------:R-:W2:Y:S01]  /*2d510*/  LDL.LU R243, [R1+0x47c] ;  /* 0x00047c0001f37983 */ /* 0x000ea20000300800 */
[-C--:B------:R-:W-:Y:S08]  /*2d520*/  HMMA.1688.F32.TF32 R104, R200, R20.reuse, R104 ;  /* 0x00000014c868723c */ /* 0x080ff00000081068 */
[-C--:B-1----:R-:W-:Y:S11]  /*2d530*/  HMMA.1688.F32.TF32 R16, R220, R20.reuse, R64 ;  /* 0x00000014dc10723c */ /* 0x082ff60000081040 */
[----:B------:R-:W-:Y:S04]  /*2d540*/  @!UPT UIADD3 URZ, URZ, URZ, URZ ;  /* 0x0000003f3f3ff290 */ /* 0x000fe8000fffe03f */
[----:B------:R-:W-:Y:S04]  /*2d550*/  STL.64 [R1+0x3a0], R104 ;  /* 0x0003a06801007387 */ /* 0x000fe80000100a00 */
[----:B------:R-:W-:Y:S04]  /*2d560*/  STL.64 [R1+0x3a8], R106 ;  /* 0x0003a86a01007387 */ /* 0x000fe80000100a00 */
[----:B------:R-:W-:Y:S04]  /*2d570*/  STL.64 [R1+0x410], R16 ;  /* 0x0004101001007387 */ /* 0x000fe80000100a00 */
[----:B------:R1:W-:Y:S04]  /*2d580*/  STL.64 [R1+0x418], R18 ;  /* 0x0004181201007387 */ /* 0x0003e80000100a00 */
        /* <DEDUP_REMOVED lines=16> */
[-C--:B------:R-:W-:Y:S08]  /*2d690*/  HMMA.1688.F32.TF32 R112, R236, R20.reuse, R112 ;  /* 0x00000014ec70723c */ /* 0x080ff00000081070 */
[----:B-1----:R-:W-:Y:S01]  /*2d6a0*/  HMMA.1688.F32.TF32 R16, R4, R20, R176 ;  /* 0x000000140410723c */ /* 0x002fe200000810b0 */
[----:B------:R-:W-:-:S02]  /*2d6b0*/  IMAD.MOV.U32 R172, RZ, RZ, R36 ;  /* 0x000000ffffac7224 */ /* 0x000fc400078e0024 */
[----:B------:R-:W3:Y:S01]  /*2d6c0*/  LDL.LU R36, [R1+0x1418] ;  /* 0x0014180001247983 */ /* 0x000ee20000300800 */
[----:B------:R-:W-:Y:S02]  /*2d6d0*/  IMAD.MOV.U32 R173, RZ, RZ, R37 ;  /* 0x000000ffffad7224 */ /* 0x000fe400078e0025 */
[----:B------:R-:W-:Y:S01]  /*2d6e0*/  IMAD.MOV.U32 R174, RZ, RZ, R40 ;  /* 0x000000ffffae7224 */ /* 0x000fe200078e0028 */
[----:B------:R-:W3:Y:S01]  /*2d6f0*/  LDL.LU R37, [R1+0x1414] ;  /* 0x0014140001257983 */ /* 0x000ee20000300800 */
[----:B------:R-:W-:-:S03]  /*2d700*/  IMAD.MOV.U32 R175, RZ, RZ, R41 ;  /* 0x000000ffffaf7224 */ /* 0x000fc600078e0029 */
[----:B------:R-:W3:Y:S01]  /*2d710*/  LDL.LU R40, [R1+0x1410] ;  /* 0x0014100001287983 */ /* 0x000ee20000300800 */
[-C--:B------:R-:W-:Y:S03]  /*2d720*/  HMMA.1688.F32.TF32 R104, R8, R20.reuse, R188 ;  /* 0x000000140868723c */ /* 0x080fe600000810bc */
[----:B------:R-:W3:Y:S04]  /*2d730*/  LDL.LU R41, [R1+0x140c] ;  /* 0x00140c0001297983 */ /* 0x000ee80000300800 */
[----:B------:R-:W-:Y:S04]  /*2d740*/  STL.64 [R1+0x490], R112 ;  /* 0x0004907001007387 */ /* 0x000fe80000100a00 */
[----:B------:R-:W-:Y:S01]  /*2d750*/  STL.64 [R1+0x498], R114 ;  /* 0x0004987201007387 */ /* 0x000fe20000100a00 */
[----:B------:R-:W-:Y:S03]  /*2d760*/  HMMA.1688.F32.TF32 R20, R12, R20, R224 ;  /* 0x000000140c14723c */ /* 0x000fe600000810e0 */
[----:B------:R-:W-:Y:S04]  /*2d770*/  STL.64 [R1+0x510], R16 ;  /* 0x0005101001007387 */ /* 0x000fe80000100a00 */
[----:B------:R2:W-:Y:S04]  /*2d780*/  STL.64 [R1+0x518], R18 ;  /* 0x0005181201007387 */ /* 0x0005e80000100a00 */
[----:B------:R1:W-:Y:S04]  /*2d790*/  STL.64 [R1+0x570], R104 ;  /* 0x0005706801007387 */ /* 0x0003e80000100a00 */
[----:B------:R1:W-:Y:S01]  /*2d7a0*/  STL.64 [R1+0x578], R106 ;  /* 0x0005786a01007387 */ /* 0x0003e20000100a00 */
[-C--:B--2---:R-:W-:Y:S11]  /*2d7b0*/  HMMA.1688.F32.TF32 R16, R160, R24.reuse, R240 ;  /* 0x00000018a010723c */ /* 0x084ff600000810f0 */
[----:B------:R-:W-:Y:S11]  /*2d7c0*/  @!UPT UIADD3 URZ, URZ, URZ, URZ ;  /* 0x0000003f3f3ff290 */ /* 0x000ff6000fffe03f */
[----:B------:R-:W-:Y:S01]  /*2d7d0*/  @!UPT UIADD3 URZ, URZ, URZ, URZ ;  /* 0x0000003f3f3ff290 */ /* 0x000fe2000fffe03f */
[----:B------:R-:W-:Y:S04]  /*2d7e0*/  STL.64 [R1+0x220], R16 ;  /* 0x0002201001007387 */ /* 0x000fe80000100a00 */
[----:B------:R-:W-:Y:S04]  /*2d7f0*/  STL.64 [R1+0x630], R20 ;  /* 0x0006301401007387 */ /* 0x000fe80000100a00 */
[----:B------:R-:W-:Y:S04]  /*2d800*/  STL.64 [R1+0x638], R22 ;  /* 0x0006381601007387 */ /* 0x000fe80000100a00 */
[----:B------:R2:W-:Y:S04]  /*2d810*/  STL [R1+0x228], R18 ;  /* 0x0002281201007387 */ /* 0x0005e80000100800 */
[----:B-1----:R-:W4:Y:S04]  /*2d820*/  LDL.LU R104, [R1+0x610] ;  /* 0x0006100001687983 */ /* 0x002f280000300800 */
[----:B------:R-:W4:Y:S04]  /*2d830*/  LDL.LU R105, [R1+0x614] ;  /* 0x0006140001697983 */ /* 0x000f280000300800 */
[----:B------:R-:W4:Y:S04]  /*2d840*/  LDL.LU R106, [R1+0x618] ;  /* 0x00061800016a7983 */ /* 0x000f280000300800 */
[----:B------:R-:W4:Y:S01]  /*2d850*/  LDL.LU R107, [R1+0x61c] ;  /* 0x00061c00016b7983 */ /* 0x000f220000300800 */
[----:B--2---:R-:W-:Y:S01]  /*2d860*/  IMAD.MOV.U32 R18, RZ, RZ, R19 ;  /* 0x000000ffff127224 */ /* 0x004fe200078e0013 */
[-C--:B---3--:R-:W-:Y:S04]  /*2d870*/  HMMA.1688.F32.TF32 R28, R200, R24.reuse, R28 ;  /* 0x00000018c81c723c */ /* 0x088fe8000008101c */
[----:B------:R1:W-:Y:S04]  /*2d880*/  STL [R1+0x136c], R18 ;  /* 0x00136c1201007387 */ /* 0x0003e80000100800 */
[-C--:B-1----:R-:W-:Y:S01]  /*2d890*/  HMMA.1688.F32.TF32 R16, R180, R24.reuse, R32 ;  /* 0x00000018b410723c */ /* 0x082fe20000081020 */
[----:B------:R-:W-:Y:S07]  /*2d8a0*/  LDSM.16.M88.4 R32, [R2+0x34080] ;  /* 0x034080000220783b */ /* 0x000fee0000000200 */
[-C--:B------:R-:W-:Y:S11]  /*2d8b0*/  HMMA.1688.F32.TF32 R20, R220, R24.reuse, R60 ;  /* 0x00000018dc14723c */ /* 0x080ff6000008103c */
[----:B------:R-:W-:Y:S04]  /*2d8c0*/  @!UPT UIADD3 URZ, URZ, URZ, URZ ;  /* 0x0000003f3f3ff290 */ /* 0x000fe8000fffe03f */
        /* <DEDUP_REMOVED lines=8> */
[----:B------:R-:W-:Y:S04]  /*2d950*/  STL.64 [R1+0x400], R16 ;  /* 0x0004001001007387 */ /* 0x000fe80000100a00 */
[----:B------:R2:W-:Y:S04]  /*2d960*/  STL.64 [R1+0x408], R18 ;  /* 0x0004081201007387 */ /* 0x0005e80000100a00 */
[----:B------:R-:W-:Y:S04]  /*2d970*/  STL.64 [R1+0x4d0], R28 ;  /* 0x0004d01c01007387 */ /* 0x000fe80000100a00 */
[----:B------:R-:W-:Y:S04]  /*2d980*/  STL.64 [R1+0x4d8], R30 ;  /* 0x0004d81e01007387 */ /* 0x000fe80000100a00 */
[----:B------:R-:W3:Y:S01]  /*2d990*/  LDSM.16.M88.4 R28, [R2+0x33080] ;  /* 0x03308000021c783b */ /* 0x000ee20000000200 */
[-C--:B-1----:R-:W-:Y:S08]  /*2d9a0*/  HMMA.1688.F32.TF32 R20, R8, R24.reuse, R192 ;  /* 0x000000180814723c */ /* 0x082ff000000810c0 */
[----:B--2---:R-:W-:Y:S11]  /*2d9b0*/  HMMA.1688.F32.TF32 R16, R12, R24, R232 ;  /* 0x000000180c10723c */ /* 0x004ff600000810e8 */
[----:B------:R-:W-:Y:S04]  /*2d9c0*/  @!UPT UIADD3 URZ, URZ, URZ, URZ ;  /* 0x0000003f3f3ff290 */ /* 0x000fe8000fffe03f */
[----:B------:R-:W-:Y:S04]  /*2d9d0*/  STL.64 [R1+0x540], R20 ;  /* 0x0005401401007387 */ /* 0x000fe80000100a00 */
[----:B------:R3:W-:Y:S04]  /*2d9e0*/  STL.64 [R1+0x548], R22 ;  /* 0x0005481601007387 */ /* 0x0007e80000100a00 */
[----:B------:R-:W-:Y:S04]  /*2d9f0*/  STL.64 [R1+0x5b0], R16 ;  /* 0x0005b01001007387 */ /* 0x000fe80000100a00 */
[----:B------:R1:W-:Y:S01]  /*2da00*/  STL.64 [R1+0x5b8], R18 ;  /* 0x0005b81201007387 */ /* 0x0003e20000100a00 */
[-C--:B---3--:R-:W-:Y:S08]  /*2da10*/  HMMA.1688.F32.TF32 R20, R180, R28.reuse, R208 ;  /* 0x0000001cb414723c */ /* 0x088ff000000810d0 */
[-C--:B-1----:R-:W-:Y:S08]  /*2da20*/  HMMA.1688.F32.TF32 R16, R160, R28.reuse, R64 ;  /* 0x0000001ca010723c */ /* 0x082ff00000081040 */
[-C--:B------:R-:W-:Y:S08]  /*2da30*/  HMMA.1688.F32.TF32 R64, R200, R28.reuse, R196 ;  /* 0x0000001cc840723c */ /* 0x080ff000000810c4 */
[-C--:B------:R-:W-:Y:S07]  /*2da40*/  HMMA.1688.F32.TF32 R60, R220, R28.reuse, R172 ;  /* 0x0000001cdc3c723c */ /* 0x080fee00000810ac */
[----:B------:R-:W-:Y:S04]  /*2da50*/  STL.64 [R1+0x120], R16 ;  /* 0x0001201001007387 */ /* 0x000fe80000100a00 */
[----:B------:R-:W-:Y:S04]  /*2da60*/  STL [R1+0x128], R18 ;  /* 0x0001281201007387 */ /* 0x000fe80000100800 */
[----:B------:R-:W-:Y:S04]  /*2da70*/  STL.64 [R1+0x140], R20 ;  /* 0x0001401401007387 */ /* 0x000fe80000100a00 */
[----:B------:R1:W-:Y:S02]  /*2da80*/  STL.64 [R1+0x148], R22 ;  /* 0x0001481601007387 */ /* 0x0003e40000100a00 */
[-C--:B-1----:R-:W-:Y:S02]  /*2da90*/  HMMA.1688.F32.TF32 R20, R236, R28.reuse, R72 ;  /* 0x0000001cec14723c */ /* 0x082fe40000081048 */
[----:B------:R-:W-:Y:S04]  /*2daa0*/  STL.64 [R1+0x240], R64 ;  /* 0x0002404001007387 */ /* 0x000fe80000100a00 */
[----:B------:R1:W-:Y:S04]  /*2dab0*/  STL.64 [R1+0x248], R66 ;  /* 0x0002484201007387 */ /* 0x0003e80000100a00 */
[----:B------:R-:W-:Y:S04]  /*2dac0*/  STL.64 [R1+0x280], R60 ;  /* 0x0002803c01007387 */ /* 0x000fe80000100a00 */
[----:B------:R2:W-:Y:S01]  /*2dad0*/  STL.64 [R1+0x288], R62 ;  /* 0x0002883e01007387 */ /* 0x0005e20000100a00 */
[-C--:B-1----:R-:W-:Y:S08]  /*2dae0*/  HMMA.1688.F32.TF32 R64, R4, R28.reuse, R144 ;  /* 0x0000001c0440723c */ /* 0x082ff00000081090 */
[----:B------:R-:W-:Y:S01]  /*2daf0*/  STL.64 [R1+0x370], R20 ;  /* 0x0003701401007387 */ /* 0x000fe20000100a00 */
[-C--:B--2---:R-:W-:Y:S03]  /*2db00*/  HMMA.1688.F32.TF32 R60, R8, R28.reuse, R156 ;  /* 0x0000001c083c723c */ /* 0x084fe6000008109c */
[----:B------:R1:W-:Y:S05]  /*2db10*/  STL.64 [R1+0x378], R22 ;  /* 0x0003781601007387 */ /* 0x0003ea0000100a00 */
[----:B-1----:R-:W-:Y:S06]  /*2db20*/  HMMA.1688.F32.TF32 R20, R12, R28, R204 ;  /* 0x0000001c0c14723c */ /* 0x002fec00000810cc */
[----:B------:R1:W-:Y:S04]  /*2db30*/  STL.64 [R1+0x470], R64 ;  /* 0x0004704001007387 */ /* 0x0003e80000100a00 */
[----:B------:R2:W-:Y:S04]  /*2db40*/  STL.64 [R1+0x478], R66 ;  /* 0x0004784201007387 */ /* 0x0005e80000100a00 */
[----:B-1----:R-:W3:Y:S04]  /*2db50*/  LDL.LU R64, [R1+0x110] ;  /* 0x0001100001407983 */ /* 0x002ee80000300800 */
[----:B------:R-:W-:Y:S04]  /*2db60*/  STL.64 [R1+0x4f0], R60 ;  /* 0x0004f03c01007387 */ /* 0x000fe80000100a00 */
[----:B------:R1:W-:Y:S04]  /*2db70*/  STL.64 [R1+0x4f8], R62 ;  /* 0x0004f83e01007387 */ /* 0x0003e80000100a00 */
[----:B------:R-:W-:Y:S04]  /*2db80*/  STL.64 [R1+0x550], R20 ;  /* 0x0005501401007387 */ /* 0x000fe80000100a00 */
[----:B------:R4:W-:Y:S01]  /*2db90*/  STL.64 [R1+0x558], R22 ;  /* 0x0005581601007387 */ /* 0x0009e20000100a00 */
[----:B------:R-:W-:Y:S01]  /*2dba0*/  IMAD.MOV.U32 R240, RZ, RZ, R41 ;  /* 0x000000fffff07224 */ /* 0x000fe200078e0029 */
[----:B------:R-:W-:Y:S01]  /*2dbb0*/  MOV R241, R40 ;  /* 0x0000002800f17202 */ /* 0x000fe20000000f00 */
[----:B------:R-:W-:Y:S01]  /*2dbc0*/  IMAD.MOV.U32 R242, RZ, RZ, R37 ;  /* 0x000000fffff27224 */ /* 0x000fe200078e0025 */
[----:B------:R-:W3:Y:S01]  /*2dbd0*/  LDL.LU R65, [R1+0x114] ;  /* 0x0001140001417983 */ /* 0x000ee20000300800 */
[----:B------:R-:W-:-:S03]  /*2dbe0*/  IMAD.MOV.U32 R243, RZ, RZ, R36 ;  /* 0x000000fffff37224 */ /* 0x000fc600078e0024 */
[----:B--2---:R-:W3:Y:S04]  /*2dbf0*/  LDL.LU R66, [R1+0x118] ;  /* 0x0001180001427983 */ /* 0x004ee80000300800 */
[----:B------:R-:W3:Y:S04]  /*2dc00*/  LDL.LU R67, [R1+0x11c] ;  /* 0x00011c0001437983 */ /* 0x000ee80000300800 */
[----:B------:R2:W-:Y:S01]  /*2dc10*/  STL.64 [R1+0x1350], R30 ;  /* 0x0013501e01007387 */ /* 0x0005e20000100a00 */
[----:B-1----:R-:W-:Y:S03]  /*2dc20*/  HMMA.1688.F32.TF32 R60, R220, R32, R248 ;  /* 0x00000020dc3c723c */ /* 0x002fe600000810f8 */
[----:B------:R-:W-:Y:S01]  /*2dc30*/  LDSM.16.M88.4 R36, [R2+0x35080] ;  /* 0x035080000224783b */ /* 0x000fe20000000200 */
[----:B------:R-:W-:-:S02]  /*2dc40*/  IMAD.MOV.U32 R50, RZ, RZ, R252 ;  /* 0x000000ffff327224 */ /* 0x000fc400078e00fc */
[----:B------:R-:W-:Y:S01]  /*2dc50*/  IMAD.MOV.U32 R51, RZ, RZ, R0 ;  /* 0x000000ffff337224 */ /* 0x000fe200078e0000 */
[----:B------:R-:W1:Y:S01]  /*2dc60*/  LDSM.16.M88.4 R40, [R2+0x36080] ;  /* 0x036080000228783b */ /* 0x000e620000000200 */
[-C--:B----4-:R-:W-:Y:S11]  /*2dc70*/  HMMA.1688.F32.TF32 R20, R160, R32.reuse, R104 ;  /* 0x00000020a014723c */ /* 0x090ff60000081068 */
[----:B------:R-:W-:Y:S11]  /*2dc80*/  @!UPT UIADD3 URZ, URZ, URZ, URZ ;  /* 0x0000003f3f3ff290 */ /* 0x000ff6000fffe03f */
[----:B------:R-:W-:Y:S02]  /*2dc90*/  @!UPT UIADD3 URZ, URZ, URZ, URZ ;  /* 0x0000003f3f3ff290 */ /* 0x000fe4000fffe03f */
[----:B--2---:R-:W-:Y:S02]  /*2dca0*/  IMAD.MOV.U32 R31, RZ, RZ, R20 ;  /* 0x000000ffff1f7224 */ /* 0x004fe400078e0014 */
[----:B------:R-:W-:Y:S02]  /*2dcb0*/  IMAD.MOV.U32 R30, RZ, RZ, R21 ;  /* 0x000000ffff1e7224 */ /* 0x000fe400078e0015 */
[----:B------:R-:W-:Y:S02]  /*2dcc0*/  IMAD.MOV.U32 R29, RZ, RZ, R22 ;  /* 0x000000ffff1d7224 */ /* 0x000fe400078e0016 */
[----:B------:R-:W-:Y:S02]  /*2dcd0*/  IMAD.MOV.U32 R28, RZ, RZ, R23 ;  /* 0x000000ffff1c7224 */ /* 0x000fe400078e0017 */
[----:B------:R-:W-:Y:S01]  /*2dce0*/  HMMA.1688.F32.TF32 R20, R180, R32, R240 ;  /* 0x00000020b414723c */ /* 0x000fe200000810f0 */
[----:B------:R-:W-:Y:S02]  /*2dcf0*/  MOV R104, R49 ;  /* 0x0000003100687202 */ /* 0x000fe40000000f00 */
[----:B------:R-:W1:Y:S01]  /*2dd00*/  LDL.LU R49, [R1+0x1408] ;  /* 0x0014080001317983 */ /* 0x000e620000300800 */
[----:B------:R-:W-:-:S02]  /*2dd10*/  IMAD.MOV.U32 R105, RZ, RZ, R48 ;  /* 0x000000ffff697224 */ /* 0x000fc400078e0030 */
[----:B------:R-:W-:Y:S02]  /*2dd20*/  IMAD.MOV.U32 R106, RZ, RZ, R44 ;  /* 0x000000ffff6a7224 */ /* 0x000fe400078e002c */
[----:B------:R-:W-:Y:S11]  /*2dd30*/  IMAD.MOV.U32 R107, RZ, RZ, R45 ;  /* 0x000000ffff6b7224 */ /* 0x000ff600078e002d */
[----:B------:R-:W-:Y:S04]  /*2dd40*/  @!UPT UIADD3 URZ, URZ, URZ, URZ ;  /* 0x0000003f3f3ff290 */ /* 0x000fe8000fffe03f */
[----:B------:R-:W-:Y:S04]  /*2dd50*/  STL.64 [R1+0x90], R20 ;  /* 0x0000901401007387 */ /* 0x000fe80000100a00 */
[----:B------:R2:W-:Y:S04]  /*2dd60*/  STL.64 [R1+0x98], R22 ;  /* 0x0000981601007387 */ /* 0x0005e80000100a00 */
[----:B------:R-:W1:Y:S04]  /*2dd70*/  LDL.LU R48, [R1+0x1404] ;  /* 0x0014040001307983 */ /* 0x000e680000300800 */
        /* <DEDUP_REMOVED lines=11> */
[----:B--2---:R-:W-:Y:S01]  /*2de30*/  HMMA.1688.F32.TF32 R20, R236, R32, R84 ;  /* 0x00000020ec14723c */ /* 0x004fe20000081054 */
[----:B----4-:R-:W-:-:S02]  /*2de40*/  IMAD.MOV.U32 R174, RZ, RZ, R44 ;  /* 0x000000ffffae7224 */ /* 0x010fc400078e002c */
[----:B---3--:R-:W-:Y:S02]  /*2de50*/  IMAD.MOV.U32 R173, RZ, RZ, R45 ;  /* 0x000000ffffad7224 */ /* 0x008fe400078e002d */
[----:B------:R-:W2:Y:S04]  /*2de60*/  LDL.LU R45, [R1+0x13f8] ;  /* 0x0013f800012d7983 */ /* 0x000ea80000300800 */
[----:B------:R-:W2:Y:S04]  /*2de70*/  LDL.LU R44, [R1+0x13f4] ;  /* 0x0013f400012c7983 */ /* 0x000ea80000300800 */
[----:B------:R-:W3:Y:S04]  /*2de80*/  LDL.LU R175, [R1+0x19c] ;  /* 0x00019c0001af7983 */ /* 0x000ee80000300800 */
[----:B------:R-:W4:Y:S04]  /*2de90*/  LDL.LU R240, [R1+0x6e0] ;  /* 0x0006e00001f07983 */ /* 0x000f280000300800 */
[----:B------:R-:W4:Y:S04]  /*2dea0*/  LDL.LU R241, [R1+0x6e4] ;  /* 0x0006e40001f17983 */ /* 0x000f280000300800 */
[----:B------:R-:W4:Y:S04]  /*2deb0*/  LDL.LU R242, [R1+0x6e8] ;  /* 0x0006e80001f27983 */ /* 0x000f280000300800 */
[----:B------:R-:W4:Y:S04]  /*2dec0*/  LDL.LU R243, [R1+0x6ec] ;  /* 0x0006ec0001f37983 */ /* 0x000f280000300800 */
[----:B------:R-:W2:Y:S04]  /*2ded0*/  LDL.LU R46, [R1+0x598] ;  /* 0x00059800012e7983 */ /* 0x000ea80000300800 */
[----:B------:R-:W2:Y:S01]  /*2dee0*/  LDL.LU R47, [R1+0x59c] ;  /* 0x00059c00012f7983 */ /* 0x000ea20000300800 */
[-C--:B------:R-:W-:Y:S11]  /*2def0*/  HMMA.1688.F32.TF32 R64, R200, R32.reuse, R64 ;  /* 0x00000020c840723c */ /* 0x080ff60000081040 */
[----:B------:R-:W-:Y:S11]  /*2df00*/  @!UPT UIADD3 URZ, URZ, URZ, URZ ;  /* 0x0000003f3f3ff290 */ /* 0x000ff6000fffe03f */
[----:B------:R-:W-:Y:S01]  /*2df10*/  @!UPT UIADD3 URZ, URZ, URZ, URZ ;  /* 0x0000003f3f3ff290 */ /* 0x000fe2000fffe03f */
[----:B------:R-:W-:Y:S04]  /*2df20*/  STL.64 [R1+0x170], R64 ;  /* 0x0001704001007387 */ /* 0x000fe80000100a00 */
[----:B------:R1:W-:Y:S04]  /*2df30*/  STL.64 [R1+0x178], R66 ;  /* 0x0001784201007387 */ /* 0x0003e80000100a00 */
[----:B------:R-:W-:Y:S04]  /*2df40*/  STL.64 [R1+0x210], R60 ;  /* 0x0002103c01007387 */ /* 0x000fe80000100a00 */
[----:B------:R1:W-:Y:S02]  /*2df50*/  STL.64 [R1+0x218], R62 ;  /* 0x0002183e01007387 */ /* 0x0003e40000100a00 */
[-C--:B-1----:R-:W-:Y:S08]  /*2df60*/  HMMA.1688.F32.TF32 R64, R4, R32.reuse, R148 ;  /* 0x000000200440723c */ /* 0x082ff00000081094 */
[-C--:B------:R-:W-:Y:S01]  /*2df70*/  HMMA.1688.F32.TF32 R60, R8, R32.reuse, R164 ;  /* 0x00000020083c723c */ /* 0x080fe200000810a4 */
[----:B------:R-:W-:Y:S04]  /*2df80*/  STL.64 [R1+0x290], R20 ;  /* 0x0002901401007387 */ /* 0x000fe80000100a00 */
[----:B------:R1:W-:Y:S10]  /*2df90*/  STL.64 [R1+0x298], R22 ;  /* 0x0002981601007387 */ /* 0x0003f40000100a00 */
[----:B------:R-:W-:Y:S01]  /*2dfa0*/  STL.64 [R1+0x3d0], R64 ;  /* 0x0003d04001007387 */ /* 0x000fe20000100a00 */
[----:B-1----:R-:W-:Y:S03]  /*2dfb0*/  HMMA.1688.F32.TF32 R20, R12, R32, R212 ;  /* 0x000000200c14723c */ /* 0x002fe600000810d4 */
[----:B------:R-:W-:Y:S04]  /*2dfc0*/  STL.64 [R1+0x3d8], R66 ;  /* 0x0003d84201007387 */ /* 0x000fe80000100a00 */
[----:B------:R-:W-:Y:S04]  /*2dfd0*/  STL.64 [R1+0x4c0], R60 ;  /* 0x0004c03c01007387 */ /* 0x000fe80000100a00 */
[----:B------:R1:W-:Y:S01]  /*2dfe0*/  STL.64 [R1+0x4c8], R62 ;  /* 0x0004c83e01007387 */ /* 0x0003e20000100a00 */
[----:B------:R-:W-:Y:S01]  /*2dff0*/  IMAD.MOV.U32 R18, RZ, RZ, R19 ;  /* 0x000000ffff127224 */ /* 0x000fe200078e0013 */
[----:B------:R-:W-:Y:S02]  /*2e000*/  HMMA.1688.F32.TF32 R48, R200, R40, R48 ;  /* 0x00000028c830723c */ /* 0x000fe40000081030 */
[----:B------:R-:W-:Y:S06]  /*2e010*/  LDSM.16.M88.4 R64, [R2+0x3a080] ;  /* 0x03a080000240783b */ /* 0x000fec0000000200 */
[----:B-1----:R-:W-:Y:S03]  /*2e020*/  HMMA.1688.F32.TF32 R60, R160, R36, R208 ;  /* 0x00000024a03c723c */ /* 0x002fe600000810d0 */
[----:B------:R-:W-:Y:S01]  /*2e030*/  IMAD.MOV.U32 R252, RZ, RZ, R23 ;  /* 0x000000fffffc7224 */ /* 0x000fe200078e0017 */
[----:B------:R-:W-:Y:S01]  /*2e040*/  MOV R0, R22 ;  /* 0x0000001600007202 */ /* 0x000fe20000000f00 */
[----:B------:R-:W-:Y:S04]  /*2e050*/  STL.64 [R1+0x530], R20 ;  /* 0x0005301401007387 */ /* 0x000fe80000100a00 */
[----:B------:R-:W-:Y:S04]  /*2e060*/  STL.64 [R1+0x1358], R34 ;  /* 0x0013582201007387 */ /* 0x000fe80000100a00 */
[----:B------:R-:W-:Y:S04]  /*2e070*/  STL [R1+0x1250], R252 ;  /* 0x001250fc01007387 */ /* 0x000fe80000100800 */
[----:B------:R-:W-:Y:S07]  /*2e080*/  STL [R1+0x124c], R0 ;  /* 0x00124c0001007387 */ /* 0x000fee0000100800 */
[----:B------:R-:W-:-:S05]  /*2e090*/  IMAD.MOV.U32 R27, RZ, RZ, R63 ;  /* 0x000000ffff1b7224 */ /* 0x000fca00078e003f */
[----:B------:R1:W-:Y:S02]  /*2e0a0*/  STL.64 [R1+0x1360], R26 ;  /* 0x0013601a01007387 */ /* 0x0003e40000100a00 */
[----:B-1----:R-:W-:Y:S01]  /*2e0b0*/  HMMA.1688.F32.TF32 R24, R180, R36, R196 ;  /* 0x00000024b418723c */ /* 0x002fe200000810c4 */
[----:B------:R-:W-:Y:S02]  /*2e0c0*/  IMAD.MOV.U32 R19, RZ, RZ, R60 ;  /* 0x000000ffff137224 */ /* 0x000fe400078e003c */
[----:B------:R-:W-:Y:S02]  /*2e0d0*/  IMAD.MOV.U32 R22, RZ, RZ, R61 ;  /* 0x000000ffff167224 */ /* 0x000fe400078e003d */
[----:B------:R-:W-:-:S03]  /*2e0e0*/  IMAD.MOV.U32 R23, RZ, RZ, R62 ;  /* 0x000000ffff177224 */ /* 0x000fc600078e003e */
[-C--:B------:R-:W-:Y:S11]  /*2e0f0*/  HMMA.1688.F32.TF32 R32, R220, R36.reuse, R104 ;  /* 0x00000024dc20723c */ /* 0x080ff60000081068 */
[----:B------:R-:W-:Y:S04]  /*2e100*/  @!UPT UIADD3 URZ, URZ, URZ, URZ ;  /* 0x0000003f3f3ff290 */ /* 0x000fe8000fffe03f */
[----:B------:R-:W-:Y:S04]  /*2e110*/  STL.64 [R1+0x10], R24 ;  /* 0x0000101801007387 */ /* 0x000fe80000100a00 */
[----:B------:R1:W-:Y:S02]  /*2e120*/  STL.64 [R1+0x18], R26 ;  /* 0x0000181a01007387 */ /* 0x0003e40000100a00 */
[----:B-1----:R-:W-:Y:S01]  /*2e130*/  HMMA.1688.F32.TF32 R24, R236, R36, R88 ;  /* 0x00000024ec18723c */ /* 0x002fe20000081058 */
[----:B------:R-:W-:Y:S01]  /*2e140*/  IMAD.MOV.U32 R104, RZ, RZ, R70 ;  /* 0x000000ffff687224 */ /* 0x000fe200078e0046 */
[----:B------:R-:W-:Y:S01]  /*2e150*/  MOV R106, R68 ;  /* 0x00000044006a7202 */ /* 0x000fe20000000f00 */
[----:B------:R-:W-:Y:S02]  /*2e160*/  IMAD.MOV.U32 R105, RZ, RZ, R71 ;  /* 0x000000ffff697224 */ /* 0x000fe400078e0047 */
[----:B------:R-:W-:-:S02]  /*2e170*/  IMAD.MOV.U32 R107, RZ, RZ, R53 ;  /* 0x000000ffff6b7224 */ /* 0x000fc400078e0035 */
[----:B------:R-:W-:Y:S01]  /*2e180*/  IMAD.MOV.U32 R196, RZ, RZ, R52 ;  /* 0x000000ffffc47224 */ /* 0x000fe200078e0034 */
[----:B---3--:R-:W-:Y:S08]  /*2e190*/  HMMA.1688.F32.TF32 R60, R200, R36, R172 ;  /* 0x00000024c83c723c */ /* 0x008ff000000810ac */
[----:B----4-:R-:W-:Y:S11]  /*2e1a0*/  HMMA.1688.F32.TF32 R248, R160, R40, R240 ;  /* 0x00000028a0f8723c */ /* 0x010ff600000810f0 */
[----:B------:R-:W-:Y:S04]  /*2e1b0*/  @!UPT UIADD3 URZ, URZ, URZ, URZ ;  /* 0x0000003f3f3ff290 */ /* 0x000fe8000fffe03f */
[----:B------:R-:W-:Y:S04]  /*2e1c0*/  STL.64 [R1], R60 ;  /* 0x0000003c01007387 */ /* 0x000fe80000100a00 */
[----:B------:R1:W-:Y:S04]  /*2e1d0*/  STL.64 [R1+0x8], R62 ;  /* 0x0000083e01007387 */ /* 0x0003e80000100a00 */
[----:B------:R-:W-:Y:S04]  /*2e1e0*/  STL.64 [R1+0x130], R32 ;  /* 0x0001302001007387 */ /* 0x000fe80000100a00 */
[----:B------:R3:W-:Y:S01]  /*2e1f0*/  STL.64 [R1+0x138], R34 ;  /* 0x0001382201007387 */ /* 0x0007e20000100a00 */
[-C--:B-1----:R-:W-:Y:S03]  /*2e200*/  HMMA.1688.F32.TF32 R60, R4, R36.reuse, R152 ;  /* 0x00000024043c723c */ /* 0x082fe60000081098 */
[----:B------:R-:W-:Y:S04]  /*2e210*/  STL.64 [R1+0x230], R24 ;  /* 0x0002301801007387 */ /* 0x000fe80000100a00 */
[----:B------:R1:W-:Y:S01]  /*2e220*/  STL.64 [R1+0x238], R26 ;  /* 0x0002381a01007387 */ /* 0x0003e20000100a00 */
[-C--:B---3--:R-:W-:Y:S08]  /*2e230*/  HMMA.1688.F32.TF32 R32, R8, R36.reuse, R168 ;  /* 0x000000240820723c */ /* 0x088ff000000810a8 */
[----:B-1----:R-:W-:Y:S08]  /*2e240*/  HMMA.1688.F32.TF32 R24, R12, R36, R228 ;  /* 0x000000240c18723c */ /* 0x002ff000000810e4 */
[----:B--2---:R-:W-:Y:S01]  /*2e250*/  HMMA.1688.F32.TF32 R44, R180, R40, R44 ;  /* 0x00000028b42c723c */ /* 0x004fe2000008102c */
[----:B------:R-:W-:Y:S04]  /*2e260*/  STL.64 [R1+0x360], R60 ;  /* 0x0003603c01007387 */ /* 0x000fe80000100a00 */
        /* <DEDUP_REMOVED lines=9> */
[----:B------:R-:W2:Y:S04]  /*2e300*/  LDL.LU R70, [R1+0x13f0] ;  /* 0x0013f00001467983 */ /* 0x000ea80000300800 */
[----:B------:R-:W3:Y:S04]  /*2e310*/  LDL.LU R71, [R1+0x13ec] ;  /* 0x0013ec0001477983 */ /* 0x000ee80000300800 */
[----:B------:R-:W4:Y:S04]  /*2e320*/  LDL.LU R68, [R1+0x13e8] ;  /* 0x0013e80001447983 */ /* 0x000f280000300800 */
[----:B------:R-:W4:Y:S04]  /*2e330*/  LDL.LU R53, [R1+0x13e4] ;  /* 0x0013e40001357983 */ /* 0x000f280000300800 */
[----:B------:R-:W4:Y:S01]  /*2e340*/  LDL.LU R52, [R1+0x13e0] ;  /* 0x0013e00001347983 */ /* 0x000f220000300800 */
[----:B------:R-:W-:-:S03]  /*2e350*/  IMAD.MOV.U32 R197, RZ, RZ, R69 ;  /* 0x000000ffffc57224 */ /* 0x000fc600078e0045 */
[----:B------:R-:W4:Y:S01]  /*2e360*/  LDL.LU R69, [R1+0x13dc] ;  /* 0x0013dc0001457983 */ /* 0x000f220000300800 */
[----:B------:R-:W-:Y:S01]  /*2e370*/  MOV R174, R57 ;  /* 0x0000003900ae7202 */ /* 0x000fe20000000f00 */
[----:B------:R-:W-:Y:S01]  /*2e380*/  IMAD.MOV.U32 R175, RZ, RZ, R56 ;  /* 0x000000ffffaf7224 */ /* 0x000fe200078e0038 */
[----:B-1----:R-:W-:Y:S01]  /*2e390*/  HMMA.1688.F32.TF32 R44, R4, R40, R96 ;  /* 0x00000028042c723c */ /* 0x002fe20000081060 */
[----:B------:R-:W-:Y:S04]  /*2e3a0*/  LDSM.16.M88.4 R56, [R2+0x38080] ;  /* 0x038080000238783b */ /* 0x000fe80000000200 */
[----:B------:R-:W-:Y:S01]  /*2e3b0*/  LDSM.16.M88.4 R60, [R2+0x39080] ;  /* 0x03908000023c783b */ /* 0x000fe20000000200 */
[----:B--2---:R-:W-:-:S03]  /*2e3c0*/  IMAD.MOV.U32 R198, RZ, RZ, R70 ;  /* 0x000000ffffc67224 */ /* 0x004fc600078e0046 */
[----:B------:R-:W2:Y:S01]  /*2e3d0*/  LDL.LU R70, [R1+0x13d8] ;  /* 0x0013d80001467983 */ /* 0x000ea20000300800 */
[----:B---3--:R-:W-:-:S03]  /*2e3e0*/  IMAD.MOV.U32 R199, RZ, RZ, R71 ;  /* 0x000000ffffc77224 */ /* 0x008fc600078e0047 */
[----:B------:R-:W2:Y:S04]  /*2e3f0*/  LDL.LU R71, [R1+0x13d4] ;  /* 0x0013d40001477983 */ /* 0x000ea80000300800 */
[----:B------:R-:W3:Y:S01]  /*2e400*/  LDL.LU R208, [R1+0x2e0] ;  /* 0x0002e00001d07983 */ /* 0x000ee20000300800 */
[----:B----4-:R-:W-:-:S03]  /*2e410*/  IMAD.MOV.U32 R209, RZ, RZ, R53 ;  /* 0x000000ffffd17224 */ /* 0x010fc600078e0035 */
[----:B------:R-:W4:Y:S01]  /*2e420*/  LDL.LU R53, [R1+0x13d0] ;  /* 0x0013d00001357983 */ /* 0x000f220000300800 */
[----:B------:R-:W-:-:S03]  /*2e430*/  IMAD.MOV.U32 R210, RZ, RZ, R52 ;  /* 0x000000ffffd27224 */ /* 0x000fc600078e0034 */
[----:B------:R-:W4:Y:S04]  /*2e440*/  LDL.LU R52, [R1+0x13cc] ;  /* 0x0013cc0001347983 */ /* 0x000f280000300800 */
[----:B------:R-:W3:Y:S04]  /*2e450*/  LDL.LU R211, [R1+0x2ec] ;  /* 0x0002ec0001d37983 */ /* 0x000ee80000300800 */
[----:B------:R-:W3:Y:S04]  /*2e460*/  LDL.LU R112, [R1+0x600] ;  /* 0x0006000001707983 */ /* 0x000ee80000300800 */
[----:B------:R-:W3:Y:S04]  /*2e470*/  LDL.LU R113, [R1+0x604] ;  /* 0x0006040001717983 */ /* 0x000ee80000300800 */
[----:B------:R-:W3:Y:S04]  /*2e480*/  LDL.LU R114, [R1+0x608] ;  /* 0x0006080001727983 */ /* 0x000ee80000300800 */
[----:B------:R-:W3:Y:S04]  /*2e490*/  LDL.LU R115, [R1+0x60c] ;  /* 0x00060c0001737983 */ /* 0x000ee80000300800 */
        /* <DEDUP_REMOVED lines=32> */
[----:B------:R-:W-:Y:S01]  /*2e6a0*/  STL [R1+0x12ec], R51 ;  /* 0x0012ec3301007387 */ /* 0x000fe20000100800 */
[-C--:B--2---:R-:W-:Y:S08]  /*2e6b0*/  HMMA.1688.F32.TF32 R24, R236, R40.reuse, R68 ;  /* 0x00000028ec18723c */ /* 0x084ff00000081044 */
[-C--:B----4-:R-:W-:Y:S01]  /*2e6c0*/  HMMA.1688.F32.TF32 R32, R220, R40.reuse, R52 ;  /* 0x00000028dc20723c */ /* 0x090fe20000081034 */
[----:B------:R-:W3:Y:S11]  /*2e6d0*/  LDSM.16.M88.4 R52, [R2+0x37080] ;  /* 0x037080000234783b */ /* 0x000ef60000000200 */
[----:B------:R-:W-:Y:S11]  /*2e6e0*/  @!UPT UIADD3 URZ, URZ, URZ, URZ ;  /* 0x0000003f3f3ff290 */ /* 0x000ff6000fffe03f */
        /* <DEDUP_REMOVED lines=8> */
[-C--:B---3--:R-:W-:Y:S07]  /*2e770*/  HMMA.1688.F32.TF32 R240, R160, R52.reuse, R240 ;  /* 0x00000034a0f0723c */ /* 0x088fee00000810f0 */
[----:B------:R-:W-:Y:S01]  /*2e780*/  STL.64 [R1+0x3c0], R32 ;  /* 0x0003c02001007387 */ /* 0x000fe20000100a00 */
[-C--:B------:R-:W-:Y:S03]  /*2e790*/  HMMA.1688.F32.TF32 R68, R180, R52.reuse, R192 ;  /* 0x00000034b444723c */ /* 0x080fe600000810c0 */
[----:B------:R-:W-:Y:S04]  /*2e7a0*/  STL.64 [R1+0x3c8], R34 ;  /* 0x0003c82201007387 */ /* 0x000fe80000100a00 */
[----:B------:R-:W-:Y:S01]  /*2e7b0*/  STL.64 [R1+0x4b0], R24 ;  /* 0x0004b01801007387 */ /* 0x000fe20000100a00 */
[-C--:B------:R-:W-:Y:S03]  /*2e7c0*/  HMMA.1688.F32.TF32 R72, R200, R52.reuse, R184 ;  /* 0x00000034c848723c */ /* 0x080fe600000810b8 */
[----:B------:R1:W-:Y:S05]  /*2e7d0*/  STL.64 [R1+0x4b8], R26 ;  /* 0x0004b81a01007387 */ /* 0x0003ea0000100a00 */
[-C--:B-1----:R-:W-:Y:S01]  /*2e7e0*/  HMMA.1688.F32.TF32 R24, R220, R52.reuse, R116 ;  /* 0x00000034dc18723c */ /* 0x082fe20000081074 */
[----:B------:R-:W-:Y:S04]  /*2e7f0*/  STL.64 [R1+0x1318], R242 ;  /* 0x001318f201007387 */ /* 0x000fe80000100a00 */
[----:B------:R-:W-:Y:S04]  /*2e800*/  STL.64 [R1+0x1310], R240 ;  /* 0x001310f001007387 */ /* 0x000fe80000100a00 */
[----:B------:R-:W-:Y:S04]  /*2e810*/  STL.64 [R1+0x1328], R70 ;  /* 0x0013284601007387 */ /* 0x000fe80000100a00 */
[----:B------:R-:W-:Y:S04]  /*2e820*/  STL.64 [R1+0x1320], R68 ;  /* 0x0013204401007387 */ /* 0x000fe80000100a00 */
[----:B------:R-:W-:Y:S04]  /*2e830*/  STL.64 [R1+0x1338], R74 ;  /* 0x0013384a01007387 */ /* 0x000fe80000100a00 */
[----:B------:R-:W-:Y:S03]  /*2e840*/  STL.64 [R1+0x1330], R72 ;  /* 0x0013304801007387 */ /* 0x000fe60000100a00 */
[----:B------:R-:W-:Y:S01]  /*2e850*/  IMAD.MOV.U32 R51, RZ, RZ, R24 ;  /* 0x000000ffff337224 */ /* 0x000fe200078e0018 */
[----:B------:R-:W-:Y:S04]  /*2e860*/  STL [R1+0x24], R25 ;  /* 0x0000241901007387 */ /* 0x000fe80000100800 */
        /* <DEDUP_REMOVED lines=8> */
[----:B------:R1:W-:Y:S04]  /*2e8f0*/  STL.64 [R1+0x258], R46 ;  /* 0x0002582e01007387 */ /* 0x0003e80000100a00 */
[----:B------:R-:W-:Y:S04]  /*2e900*/  STL.64 [R1+0x390], R32 ;  /* 0x0003902001007387 */ /* 0x000fe80000100a00 */
[----:B------:R2:W-:Y:S01]  /*2e910*/  STL.64 [R1+0x398], R34 ;  /* 0x0003982201007387 */ /* 0x0005e20000100a00 */
[----:B-1----:R-:W-:Y:S01]  /*2e920*/  HMMA.1688.F32.TF32 R44, R236, R56, R196 ;  /* 0x00000038ec2c723c */ /* 0x002fe200000810c4 */
[----:B------:R-:W-:-:S07]  /*2e930*/  IMAD.MOV.U32 R224, RZ, RZ, R129 ;  /* 0x000000ffffe07224 */ /* 0x000fce00078e0081 */
[-C--:B------:R-:W-:Y:S01]  /*2e940*/  HMMA.1688.F32.TF32 R88, R220, R56.reuse, R208 ;  /* 0x00000038dc58723c */ /* 0x080fe200000810d0 */
[----:B------:R-:W-:Y:S04]  /*2e950*/  STL.64 [R1+0x480], R24 ;  /* 0x0004801801007387 */ /* 0x000fe80000100a00 */
[----:B------:R1:W-:Y:S03]  /*2e960*/  STL.64 [R1+0x488], R26 ;  /* 0x0004881a01007387 */ /* 0x0003e60000100a00 */
[-C--:B--2---:R-:W-:Y:S01]  /*2e970*/  HMMA.1688.F32.TF32 R32, R4, R56.reuse, R172 ;  /* 0x000000380420723c */ /* 0x084fe200000810ac */
[----:B------:R-:W-:Y:S01]  /*2e980*/  MOV R225, R128 ;  /* 0x0000008000e17202 */ /* 0x000fe20000000f00 */
[----:B------:R-:W-:Y:S01]  /*2e990*/  IMAD.MOV.U32 R226, RZ, RZ, R125 ;  /* 0x000000ffffe27224 */ /* 0x000fe200078e007d */
[----:B------:R-:W-:Y:S05]  /*2e9a0*/  LDSM.16.M88.4 R140, [R2+0x3f080] ;  /* 0x03f08000028c783b */ /* 0x000fea0000000200 */
[----:B-1----:R-:W-:Y:S01]  /*2e9b0*/  HMMA.1688.F32.TF32 R24, R8, R56, R104 ;  /* 0x000000380818723c */ /* 0x002fe20000081068 */
[----:B------:R-:W-:Y:S01]  /*2e9c0*/  STL.64 [R1+0x100], R44 ;  /* 0x0001002c01007387 */ /* 0x000fe20000100a00 */
[----:B------:R-:W-:-:S03]  /*2e9d0*/  IMAD.MOV.U32 R172, RZ, RZ, R136 ;  /* 0x000000ffffac7224 */ /* 0x000fc600078e0088 */
[----:B------:R-:W-:Y:S01]  /*2e9e0*/  STL.64 [R1+0x108], R46 ;  /* 0x0001082e01007387 */ /* 0x000fe20000100a00 */
[----:B------:R-:W-:Y:S02]  /*2e9f0*/  IMAD.MOV.U32 R173, RZ, RZ, R121 ;  /* 0x000000ffffad7224 */ /* 0x000fe400078e0079 */
[----:B------:R-:W-:-:S07]  /*2ea00*/  IMAD.MOV.U32 R174, RZ, RZ, R120 ;  /* 0x000000ffffae7224 */ /* 0x000fce00078e0078 */
[----:B------:R-:W-:Y:S04]  /*2ea10*/  STL.64 [R1+0x200], R32 ;  /* 0x0002002001007387 */ /* 0x000fe80000100a00 */
[----:B------:R-:W-:Y:S04]  /*2ea20*/  STL.64 [R1+0x208], R34 ;  /* 0x0002082201007387 */ /* 0x000fe80000100a00 */
[----:B------:R-:W2:Y:S01]  /*2ea30*/  LDL.LU R136, [R1+0x13c8] ;  /* 0x0013c80001887983 */ /* 0x000ea20000300800 */
[----:B------:R-:W-:-:S03]  /*2ea40*/  IMAD.MOV.U32 R175, RZ, RZ, R137 ;  /* 0x000000ffffaf7224 */ /* 0x000fc600078e0089 */
[----:B------:R-:W-:Y:S04]  /*2ea50*/  STL.64 [R1+0x300], R24 ;  /* 0x0003001801007387 */ /* 0x000fe80000100a00 */
[----:B------:R1:W-:Y:S04]  /*2ea60*/  STL.64 [R1+0x308], R26 ;  /* 0x0003081a01007387 */ /* 0x0003e80000100a00 */
[----:B------:R-:W3:Y:S04]  /*2ea70*/  LDL.LU R121, [R1+0x13c4] ;  /* 0x0013c40001797983 */ /* 0x000ee80000300800 */
[----:B------:R-:W3:Y:S04]  /*2ea80*/  LDL.LU R120, [R1+0x13c0] ;  /* 0x0013c00001787983 */ /* 0x000ee80000300800 */
[----:B------:R-:W4:Y:S04]  /*2ea90*/  LDL.LU R137, [R1+0x13bc] ;  /* 0x0013bc0001897983 */ /* 0x000f280000300800 */
[----:B------:R-:W3:Y:S04]  /*2eaa0*/  LDL.LU R208, [R1+0x2d0] ;  /* 0x0002d00001d07983 */ /* 0x000ee80000300800 */
[----:B------:R-:W3:Y:S04]  /*2eab0*/  LDL.LU R209, [R1+0x2d4] ;  /* 0x0002d40001d17983 */ /* 0x000ee80000300800 */
[----:B------:R-:W3:Y:S04]  /*2eac0*/  LDL.LU R210, [R1+0x2d8] ;  /* 0x0002d80001d27983 */ /* 0x000ee80000300800 */
[----:B------:R-:W3:Y:S04]  /*2ead0*/  LDL.LU R211, [R1+0x2dc] ;  /* 0x0002dc0001d37983 */ /* 0x000ee80000300800 */
        /* <DEDUP_REMOVED lines=28> */
[-C--:B------:R-:W-:Y:S08]  /*2eca0*/  HMMA.1688.F32.TF32 R76, R160, R56.reuse, R188 ;  /* 0x00000038a04c723c */ /* 0x080ff000000810bc */
[----:B------:R-:W-:Y:S01]  /*2ecb0*/  HMMA.1688.F32.TF32 R84, R200, R56, R112 ;  /* 0x00000038c854723c */ /* 0x000fe20000081070 */
[----:B--2---:R-:W-:Y:S01]  /*2ecc0*/  MOV R197, R136 ;  /* 0x0000008800c57202 */ /* 0x004fe20000000f00 */
[----:B----4-:R-:W-:-:S02]  /*2ecd0*/  IMAD.MOV.U32 R196, RZ, RZ, R137 ;  /* 0x000000ffffc47224 */ /* 0x010fc400078e0089 */
[----:B---3--:R-:W-:Y:S02]  /*2ece0*/  IMAD.MOV.U32 R119, RZ, RZ, R129 ;  /* 0x000000ffff777224 */ /* 0x008fe400078e0081 */
[----:B------:R-:W-:Y:S02]  /*2ecf0*/  IMAD.MOV.U32 R118, RZ, RZ, R128 ;  /* 0x000000ffff767224 */ /* 0x000fe400078e0080 */
[----:B------:R-:W-:Y:S02]  /*2ed00*/  IMAD.MOV.U32 R117, RZ, RZ, R125 ;  /* 0x000000ffff757224 */ /* 0x000fe400078e007d */
[----:B------:R-:W-:Y:S02]  /*2ed10*/  IMAD.MOV.U32 R116, RZ, RZ, R124 ;  /* 0x000000ffff747224 */ /* 0x000fe400078e007c */
[----:B------:R-:W2:Y:S04]  /*2ed20*/  LDL.LU R124, [R1+0x13a8] ;  /* 0x0013a800017c7983 */ /* 0x000ea80000300800 */
[----:B------:R-:W3:Y:S04]  /*2ed30*/  LDL.LU R125, [R1+0x13a4] ;  /* 0x0013a400017d7983 */ /* 0x000ee80000300800 */
        /* <DEDUP_REMOVED lines=15> */
[----:B------:R-:W3:Y:S01]  /*2ee30*/  LDL.LU R136, [R1+0x1394] ;  /* 0x0013940001887983 */ /* 0x000ee20000300800 */
[----:B-1----:R-:W-:Y:S01]  /*2ee40*/  HMMA.1688.F32.TF32 R24, R12, R56, R92 ;  /* 0x000000380c18723c */ /* 0x002fe2000008105c */
[----:B------:R-:W-:-:S02]  /*2ee50*/  IMAD.MOV.U32 R198, RZ, RZ, R133 ;  /* 0x000000ffffc67224 */ /* 0x000fc400078e0085 */
[----:B------:R-:W4:Y:S01]  /*2ee60*/  LDL.LU R133, [R1+0x1390] ;  /* 0x0013900001857983 */ /* 0x000f220000300800 */
[----:B------:R-:W-:-:S03]  /*2ee70*/  IMAD.MOV.U32 R199, RZ, RZ, R132 ;  /* 0x000000ffffc77224 */ /* 0x000fc600078e0084 */
[----:B------:R-:W4:Y:S11]  /*2ee80*/  LDL.LU R132, [R1+0x138c] ;  /* 0x00138c0001847983 */ /* 0x000f360000300800 */
[----:B------:R-:W-:Y:S06]  /*2ee90*/  @!UPT UIADD3 URZ, URZ, URZ, URZ ;  /* 0x0000003f3f3ff290 */ /* 0x000fec000fffe03f */
[----:B------:R-:W-:Y:S02]  /*2eea0*/  IMAD.MOV.U32 R21, RZ, RZ, R24 ;  /* 0x000000ffff157224 */ /* 0x000fe400078e0018 */
[----:B------:R-:W-:Y:S02]  /*2eeb0*/  IMAD.MOV.U32 R20, RZ, RZ, R25 ;  /* 0x000000ffff147224 */ /* 0x000fe400078e0019 */
[----:B------:R-:W-:Y:S02]  /*2eec0*/  IMAD.MOV.U32 R17, RZ, RZ, R26 ;  /* 0x000000ffff117224 */ /* 0x000fe400078e001a */
[----:B------:R-:W-:Y:S02]  /*2eed0*/  IMAD.MOV.U32 R16, RZ, RZ, R27 ;  /* 0x000000ffff107224 */ /* 0x000fe400078e001b */
[-C--:B------:R-:W-:Y:S03]  /*2eee0*/  HMMA.1688.F32.TF32 R24, R8, R60.reuse, R224 ;  /* 0x0000003c0818723c */ /* 0x080fe600000810e0 */
[----:B------:R-:W-:Y:S05]  /*2eef0*/  STL [R1+0x1260], R16 ;  /* 0x0012601001007387 */ /* 0x000fea0000100800 */
[-C--:B------:R-:W-:Y:S01]  /*2ef00*/  HMMA.1688.F32.TF32 R44, R236, R60.reuse, R184 ;  /* 0x0000003cec2c723c */ /* 0x080fe200000810b8 */
[----:B------:R-:W-:Y:S04]  /*2ef10*/  STL [R1+0x125c], R17 ;  /* 0x00125c1101007387 */ /* 0x000fe80000100800 */
[----:B------:R1:W-:Y:S03]  /*2ef20*/  STL [R1+0x1258], R20 ;  /* 0x0012581401007387 */ /* 0x0003e60000100800 */
[----:B------:R-:W-:Y:S01]  /*2ef30*/  HMMA.1688.F32.TF32 R32, R4, R60, R116 ;  /* 0x0000003c0420723c */ /* 0x000fe20000081074 */
[----:B------:R1:W-:Y:S07]  /*2ef40*/  STL [R1+0x1254], R21 ;  /* 0x0012541501007387 */ /* 0x0003ee0000100800 */
[----:B-1----:R-:W-:-:S02]  /*2ef50*/  IMAD.MOV.U32 R20, RZ, RZ, R24 ;  /* 0x000000ffff147224 */ /* 0x002fc400078e0018 */
[----:B------:R-:W-:Y:S01]  /*2ef60*/  IMAD.MOV.U32 R252, RZ, RZ, R26 ;  /* 0x000000fffffc7224 */ /* 0x000fe200078e001a */
[----:B------:R-:W-:Y:S01]  /*2ef70*/  MOV R21, R25 ;  /* 0x0000001900157202 */ /* 0x000fe20000000f00 */
[----:B------:R-:W-:Y:S02]  /*2ef80*/  IMAD.MOV.U32 R0, RZ, RZ, R27 ;  /* 0x000000ffff007224 */ /* 0x000fe400078e001b */
[----:B------:R-:W-:Y:S01]  /*2ef90*/  HMMA.1688.F32.TF32 R24, R12, R60, R108 ;  /* 0x0000003c0c18723c */ /* 0x000fe2000008106c */
[----:B------:R-:W-:Y:S04]  /*2efa0*/  STL.64 [R1+0x50], R44 ;  /* 0x0000502c01007387 */ /* 0x000fe80000100a00 */
[----:B------:R-:W-:Y:S04]  /*2efb0*/  STL.64 [R1+0x58], R46 ;  /* 0x0000582e01007387 */ /* 0x000fe80000100a00 */
[----:B------:R-:W-:Y:S04]  /*2efc0*/  STL.64 [R1+0x1a0], R32 ;  /* 0x0001a02001007387 */ /* 0x000fe80000100a00 */
[----:B------:R-:W-:Y:S04]  /*2efd0*/  STL.64 [R1+0x1a8], R34 ;  /* 0x0001a82201007387 */ /* 0x000fe80000100a00 */
[----:B------:R-:W-:Y:S04]  /*2efe0*/  STL [R1+0x1270], R0 ;  /* 0x0012700001007387 */ /* 0x000fe80000100800 */
[----:B------:R-:W-:Y:S04]  /*2eff0*/  STL [R1+0x126c], R252 ;  /* 0x00126cfc01007387 */ /* 0x000fe80000100800 */
[----:B------:R-:W-:Y:S04]  /*2f000*/  STL [R1+0x1268], R21 ;  /* 0x0012681501007387 */ /* 0x000fe80000100800 */
[----:B------:R-:W-:Y:S04]  /*2f010*/  STL [R1+0x1264], R20 ;  /* 0x0012641401007387 */ /* 0x000fe80000100800 */
[----:B------:R-:W-:Y:S04]  /*2f020*/  STL.64 [R1+0x3b0], R24 ;  /* 0x0003b01801007387 */ /* 0x000fe80000100a00 */
[----:B------:R1:W-:Y:S02]  /*2f030*/  STL.64 [R1+0x3b8], R26 ;  /* 0x0003b81a01007387 */ /* 0x0003e40000100a00 */
[-C--:B-1----:R-:W-:Y:S08]  /*2f040*/  HMMA.1688.F32.TF32 R24, R8, R64.reuse, R172 ;  /* 0x000000400818723c */ /* 0x082ff000000810ac */
[-C--:B------:R-:W-:Y:S08]  /*2f050*/  HMMA.1688.F32.TF32 R44, R236, R64.reuse, R208 ;  /* 0x00000040ec2c723c */ /* 0x080ff000000810d0 */
        /* <DEDUP_REMOVED lines=8> */
[----:B------:R4:W-:Y:S01]  /*2f0e0*/  STL.64 [R1+0x180], R32 ;  /* 0x0001802001007387 */ /* 0x0009e20000100a00 */
[----:B------:R-:W-:Y:S03]  /*2f0f0*/  HMMA.1688.F32.TF32 R96, R180, R60, R232 ;  /* 0x0000003cb460723c */ /* 0x000fe600000810e8 */
[----:B------:R1:W-:Y:S04]  /*2f100*/  STL.64 [R1+0x188], R34 ;  /* 0x0001882201007387 */ /* 0x0003e80000100a00 */
[----:B------:R-:W-:Y:S04]  /*2f110*/  STL [R1+0x1280], R17 ;  /* 0x0012801101007387 */ /* 0x000fe80000100800 */
[----:B------:R-:W-:Y:S04]  /*2f120*/  STL [R1+0x127c], R21 ;  /* 0x00127c1501007387 */ /* 0x000fe80000100800 */
[----:B------:R-:W-:Y:S04]  /*2f130*/  STL [R1+0x1278], R20 ;  /* 0x0012781401007387 */ /* 0x000fe80000100800 */
[----:B------:R-:W-:Y:S01]  /*2f140*/  STL [R1+0x1274], R16 ;  /* 0x0012741001007387 */ /* 0x000fe20000100800 */
[----:B--2---:R-:W-:Y:S01]  /*2f150*/  MOV R233, R137 ;  /* 0x0000008900e97202 */ /* 0x004fe20000000f00 */
[----:B---3--:R-:W-:-:S02]  /*2f160*/  IMAD.MOV.U32 R232, RZ, RZ, R136 ;  /* 0x000000ffffe87224 */ /* 0x008fc400078e0088 */
[----:B------:R-:W1:Y:S04]  /*2f170*/  LDL.LU R136, [R1+0x1388] ;  /* 0x0013880001887983 */ /* 0x000e680000300800 */
[----:B------:R2:W-:Y:S04]  /*2f180*/  STL.64 [R1+0x380], R24 ;  /* 0x0003801801007387 */ /* 0x0005e80000100a00 */
[----:B------:R3:W-:Y:S04]  /*2f190*/  STL.64 [R1+0x388], R26 ;  /* 0x0003881a01007387 */ /* 0x0007e80000100a00 */
[----:B------:R-:W2:Y:S01]  /*2f1a0*/  LDL.LU R137, [R1+0x1384] ;  /* 0x0013840001897983 */ /* 0x000ea20000300800 */
[----:B----4-:R-:W-:-:S03]  /*2f1b0*/  IMAD.MOV.U32 R32, RZ, RZ, R132 ;  /* 0x000000ffff207224 */ /* 0x010fc600078e0084 */
[----:B------:R-:W4:Y:S01]  /*2f1c0*/  LDL.LU R234, [R1+0x6b8] ;  /* 0x0006b80001ea7983 */ /* 0x000f220000300800 */
[----:B------:R-:W-:-:S03]  /*2f1d0*/  IMAD.MOV.U32 R33, RZ, RZ, R133 ;  /* 0x000000ffff217224 */ /* 0x000fc600078e0085 */
[----:B------:R-:W4:Y:S04]  /*2f1e0*/  LDL.LU R235, [R1+0x6bc] ;  /* 0x0006bc0001eb7983 */ /* 0x000f280000300800 */
[----:B------:R-:W3:Y:S04]  /*2f1f0*/  LDL.LU R132, [R1+0x1380] ;  /* 0x0013800001847983 */ /* 0x000ee80000300800 */
[----:B------:R-:W3:Y:S01]  /*2f200*/  LDL.LU R133, [R1+0x137c] ;  /* 0x00137c0001857983 */ /* 0x000ee20000300800 */
[----:B------:R-:W-:Y:S08]  /*2f210*/  HMMA.1688.F32.TF32 R100, R200, R60, R192 ;  /* 0x0000003cc864723c */ /* 0x000ff000000810c0 */
[-C--:B------:R-:W-:Y:S08]  /*2f220*/  HMMA.1688.F32.TF32 R108, R160, R64.reuse, R188 ;  /* 0x00000040a06c723c */ /* 0x080ff000000810bc */
[----:B------:R-:W-:Y:S08]  /*2f230*/  HMMA.1688.F32.TF32 R116, R200, R64, R176 ;  /* 0x00000040c874723c */ /* 0x000ff000000810b0 */
[----:B------:R-:W-:Y:S01]  /*2f240*/  HMMA.1688.F32.TF32 R92, R160, R60, R144 ;  /* 0x0000003ca05c723c */ /* 0x000fe20000081090 */
[----:B-1----:R-:W-:-:S02]  /*2f250*/  IMAD.MOV.U32 R34, RZ, RZ, R136 ;  /* 0x000000ffff227224 */ /* 0x002fc400078e0088 */
[----:B------:R-:W4:Y:S01]  /*2f260*/  LDL.LU R136, [R1+0x1378] ;  /* 0x0013780001887983 */ /* 0x000f220000300800 */
[----:B--2---:R-:W-:-:S03]  /*2f270*/  IMAD.MOV.U32 R35, RZ, RZ, R137 ;  /* 0x000000ffff237224 */ /* 0x004fc600078e0089 */
        /* <DEDUP_REMOVED lines=73> */
[----:B----4-:R-:W-:Y:S01]  /*2f710*/  IMAD.MOV.U32 R213, RZ, RZ, R136 ;  /* 0x000000ffffd57224 */ /* 0x010fe200078e0088 */
[----:B------:R-:W-:Y:S01]  /*2f720*/  MOV R215, R132 ;  /* 0x0000008400d77202 */ /* 0x000fe20000000f00 */
[----:B------:R-:W-:-:S02]  /*2f730*/  IMAD.MOV.U32 R214, RZ, RZ, R133 ;  /* 0x000000ffffd67224 */ /* 0x000fc400078e0085 */
[----:B------:R-:W-:Y:S01]  /*2f740*/  IMAD.MOV.U32 R224, RZ, RZ, R129 ;  /* 0x000000ffffe07224 */ /* 0x000fe200078e0081 */
[----:B------:R-:W-:Y:S01]  /*2f750*/  LDSM.16.M88.4 R132, [R2+0x3d080] ;  /* 0x03d080000284783b */ /* 0x000fe20000000200 */
[----:B------:R-:W-:Y:S02]  /*2f760*/  IMAD.MOV.U32 R225, RZ, RZ, R128 ;  /* 0x000000ffffe17224 */ /* 0x000fe400078e0080 */
[----:B------:R-:W-:Y:S01]  /*2f770*/  IMAD.MOV.U32 R226, RZ, RZ, R125 ;  /* 0x000000ffffe27224 */ /* 0x000fe200078e007d */
[----:B------:R-:W-:Y:S01]  /*2f780*/  LDSM.16.M88.4 R128, [R2+0x3c080] ;  /* 0x03c080000280783b */ /* 0x000fe20000000200 */
[----:B------:R-:W-:Y:S02]  /*2f790*/  IMAD.MOV.U32 R227, RZ, RZ, R124 ;  /* 0x000000ffffe37224 */ /* 0x000fe400078e007c */
[----:B--2---:R-:W-:Y:S01]  /*2f7a0*/  IMAD.MOV.U32 R212, RZ, RZ, R137 ;  /* 0x000000ffffd47224 */ /* 0x004fe200078e0089 */
[----:B------:R-:W1:Y:S04]  /*2f7b0*/  LDSM.16.M88.4 R124, [R2+0x3b080] ;  /* 0x03b08000027c783b */ /* 0x000e680000000200 */
[----:B------:R2:W4:Y:S04]  /*2f7c0*/  LDSM.16.M88.4 R136, [R2+0x3e080] ;  /* 0x03e080000288783b */ /* 0x0005280000000200 */
[----:B--2---:R-:W2:Y:S01]  /*2f7d0*/  LDL.LU R2, [R1+0x1370] ;  /* 0x0013700001027983 */ /* 0x004ea20000300800 */
[C---:B------:R-:W-:Y:S08]  /*2f7e0*/  HMMA.1688.F32.TF32 R104, R220.reuse, R60, R104 ;  /* 0x0000003cdc68723c */ /* 0x040ff00000081068 */
[----:B------:R-:W-:Y:S08]  /*2f7f0*/  HMMA.1688.F32.TF32 R120, R220, R64, R120 ;  /* 0x00000040dc78723c */ /* 0x000ff00000081078 */
[----:B-1----:R-:W-:Y:S08]  /*2f800*/  HMMA.1688.F32.TF32 R244, R236, R124, R232 ;  /* 0x0000007cecf4723c */ /* 0x002ff000000810e8 */
[C---:B---3--:R-:W-:Y:S08]  /*2f810*/  HMMA.1688.F32.TF32 R192, R200.reuse, R132, R192 ;  /* 0x00000084c8c0723c */ /* 0x048ff000000810c0 */
[C---:B------:R-:W-:Y:S08]  /*2f820*/  HMMA.1688.F32.TF32 R188, R200.reuse, R128, R188 ;  /* 0x00000080c8bc723c */ /* 0x040ff000000810bc */
[-C--:B------:R-:W-:Y:S08]  /*2f830*/  HMMA.1688.F32.TF32 R184, R200, R124.reuse, R184 ;  /* 0x0000007cc8b8723c */ /* 0x080ff000000810b8 */
[C---:B------:R-:W-:Y:S08]  /*2f840*/  HMMA.1688.F32.TF32 R204, R220.reuse, R124, R204 ;  /* 0x0000007cdccc723c */ /* 0x040ff000000810cc */
[C---:B------:R-:W-:Y:S08]  /*2f850*/  HMMA.1688.F32.TF32 R212, R220.reuse, R132, R212 ;  /* 0x00000084dcd4723c */ /* 0x040ff000000810d4 */
[-C--:B----4-:R-:W-:Y:S08]  /*2f860*/  HMMA.1688.F32.TF32 R216, R220, R136.reuse, R228 ;  /* 0x00000088dcd8723c */ /* 0x090ff000000810e4 */
[C---:B------:R-:W-:Y:S08]  /*2f870*/  HMMA.1688.F32.TF32 R156, R160.reuse, R136, R156 ;  /* 0x00000088a09c723c */ /* 0x040ff0000008109c */
[C---:B------:R-:W-:Y:S08]  /*2f880*/  HMMA.1688.F32.TF32 R152, R160.reuse, R132, R152 ;  /* 0x00000084a098723c */ /* 0x040ff00000081098 */
[C---:B------:R-:W-:Y:S08]  /*2f890*/  HMMA.1688.F32.TF32 R144, R160.reuse, R124, R144 ;  /* 0x0000007ca090723c */ /* 0x040ff00000081090 */
[C---:B------:R-:W-:Y:S08]  /*2f8a0*/  HMMA.1688.F32.TF32 R148, R160.reuse, R128, R148 ;  /* 0x00000080a094723c */ /* 0x040ff00000081094 */
[----:B------:R-:W-:Y:S08]  /*2f8b0*/  HMMA.1688.F32.TF32 R160, R160, R140, R44 ;  /* 0x0000008ca0a0723c */ /* 0x000ff0000008102c */
[C---:B------:R-:W-:Y:S08]  /*2f8c0*/  HMMA.1688.F32.TF32 R196, R200.reuse, R136, R196 ;  /* 0x00000088c8c4723c */ /* 0x040ff000000810c4 */
[----:B------:R-:W-:Y:S01]  /*2f8d0*/  HMMA.1688.F32.TF32 R200, R200, R140, R24 ;  /* 0x0000008cc8c8723c */ /* 0x000fe20000081018 */
        /* <DEDUP_REMOVED lines=25> */
[----:B------:R-:W2:Y:S01]  /*2fa70*/  LDL.LU R35, [R1+0x5dc] ;  /* 0x0005dc0001237983 */ /* 0x000ea20000300800 */
[----:B------:R-:W-:Y:S08]  /*2fa80*/  HMMA.1688.F32.TF32 R224, R236, R128, R224 ;  /* 0x00000080ece0723c */ /* 0x000ff000000810e0 */
[C---:B------:R-:W-:Y:S08]  /*2fa90*/  HMMA.1688.F32.TF32 R112, R180.reuse, R64, R112 ;  /* 0x00000040b470723c */ /* 0x040ff00000081070 */
[C---:B------:R-:W-:Y:S07]  /*2faa0*/  HMMA.1688.F32.TF32 R164, R180.reuse, R124, R164 ;  /* 0x0000007cb4a4723c */ /* 0x040fee00000810a4 */
[----:B------:R-:W-:Y:S01]  /*2fab0*/  STL [R1+0x12b8], R224 ;  /* 0x0012b8e001007387 */ /* 0x000fe20000100800 */
[C---:B------:R-:W-:Y:S03]  /*2fac0*/  HMMA.1688.F32.TF32 R168, R180.reuse, R128, R168 ;  /* 0x00000080b4a8723c */ /* 0x040fe600000810a8 */
[----:B------:R-:W-:Y:S04]  /*2fad0*/  STL [R1+0x12b4], R225 ;  /* 0x0012b4e101007387 */ /* 0x000fe80000100800 */
[----:B------:R-:W-:Y:S01]  /*2fae0*/  STL [R1+0x12b0], R226 ;  /* 0x0012b0e201007387 */ /* 0x000fe20000100800 */
[C---:B------:R-:W-:Y:S03]  /*2faf0*/  HMMA.1688.F32.TF32 R172, R180.reuse, R132, R172 ;  /* 0x00000084b4ac723c */ /* 0x040fe600000810ac */
[----:B------:R-:W-:Y:S05]  /*2fb00*/  STL [R1+0x12ac], R227 ;  /* 0x0012ace301007387 */ /* 0x000fea0000100800 */
[C---:B------:R-:W-:Y:S08]  /*2fb10*/  HMMA.1688.F32.TF32 R176, R180.reuse, R136, R176 ;  /* 0x00000088b4b0723c */ /* 0x040ff000000810b0 */
[----:B------:R-:W-:Y:S01]  /*2fb20*/  HMMA.1688.F32.TF32 R180, R180, R140, R248 ;  /* 0x0000008cb4b4723c */ /* 0x000fe200000810f8 */
[----:B------:R-:W2:Y:S04]  /*2fb30*/  LDL.LU R248, [R1+0x5c0] ;  /* 0x0005c00001f87983 */ /* 0x000ea80000300800 */
[----:B------:R-:W2:Y:S04]  /*2fb40*/  LDL.LU R249, [R1+0x5c4] ;  /* 0x0005c40001f97983 */ /* 0x000ea80000300800 */
[----:B------:R-:W2:Y:S04]  /*2fb50*/  LDL.LU R250, [R1+0x5c8] ;  /* 0x0005c80001fa7983 */ /* 0x000ea80000300800 */
[----:B------:R-:W2:Y:S01]  /*2fb60*/  LDL.LU R251, [R1+0x5cc] ;  /* 0x0005cc0001fb7983 */ /* 0x000ea20000300800 */
[C---:B---3--:R-:W-:Y:S08]  /*2fb70*/  HMMA.1688.F32.TF32 R228, R236.reuse, R132, R24 ;  /* 0x00000084ece4723c */ /* 0x048ff00000081018 */
[C---:B----4-:R-:W-:Y:S11]  /*2fb80*/  HMMA.1688.F32.TF32 R232, R236.reuse, R136, R232 ;  /* 0x00000088ece8723c */ /* 0x050ff600000810e8 */
[----:B------:R-:W-:Y:S04]  /*2fb90*/  @!UPT UIADD3 URZ, URZ, URZ, URZ ;  /* 0x0000003f3f3ff290 */ /* 0x000fe8000fffe03f */
[----:B------:R-:W-:Y:S04]  /*2fba0*/  STL [R1+0x12c8], R228 ;  /* 0x0012c8e401007387 */ /* 0x000fe80000100800 */
[----:B------:R-:W-:Y:S04]  /*2fbb0*/  STL [R1+0x12c4], R229 ;  /* 0x0012c4e501007387 */ /* 0x000fe80000100800 */
[----:B------:R-:W-:Y:S04]  /*2fbc0*/  STL [R1+0x12c0], R230 ;  /* 0x0012c0e601007387 */ /* 0x000fe80000100800 */
[----:B------:R-:W-:Y:S04]  /*2fbd0*/  STL [R1+0x12bc], R231 ;  /* 0x0012bce701007387 */ /* 0x000fe80000100800 */
[----:B------:R-:W3:Y:S04]  /*2fbe0*/  LDL.LU R24, [R1+0x5a0] ;  /* 0x0005a00001187983 */ /* 0x000ee80000300800 */
[----:B------:R-:W3:Y:S04]  /*2fbf0*/  LDL.LU R25, [R1+0x5a4] ;  /* 0x0005a40001197983 */ /* 0x000ee80000300800 */
[----:B------:R-:W3:Y:S01]  /*2fc00*/  LDL.LU R26, [R1+0x5a8] ;  /* 0x0005a800011a7983 */ /* 0x000ee20000300800 */
[----:B--2---:R-:W-:Y:S03]  /*2fc10*/  HMMA.1688.F32.TF32 R236, R236, R140, R68 ;  /* 0x0000008cecec723c */ /* 0x004fe60000081044 */
[----:B------:R-:W3:Y:S05]  /*2fc20*/  LDL.LU R27, [R1+0x5ac] ;  /* 0x0005ac00011b7983 */ /* 0x000eea0000300800 */
[C---:B------:R-:W-:Y:S01]  /*2fc30*/  HMMA.1688.F32.TF32 R68, R4.reuse, R124, R240 ;  /* 0x0000007c0444723c */ /* 0x040fe200000810f0 */
[----:B------:R1:W-:Y:S07]  /*2fc40*/  STL [R1+0x12d8], R232 ;  /* 0x0012d8e801007387 */ /* 0x0003ee0000100800 */
[----:B------:R-:W-:Y:S01]  /*2fc50*/  HMMA.1688.F32.TF32 R32, R4, R132, R32 ;  /* 0x000000840420723c */ /* 0x000fe20000081020 */
[----:B------:R2:W-:Y:S04]  /*2fc60*/  STL [R1+0x12d4], R233 ;  /* 0x0012d4e901007387 */ /* 0x0005e80000100800 */
[----:B------:R4:W-:Y:S04]  /*2fc70*/  STL [R1+0x12d0], R234 ;  /* 0x0012d0ea01007387 */ /* 0x0009e80000100800 */
[----:B------:R1:W-:Y:S04]  /*2fc80*/  STL [R1+0x12cc], R235 ;  /* 0x0012cceb01007387 */ /* 0x0003e80000100800 */
[----:B------:R-:W-:Y:S04]  /*2fc90*/  STL [R1+0x12e8], R236 ;  /* 0x0012e8ec01007387 */ /* 0x000fe80000100800 */
[----:B------:R-:W-:Y:S04]  /*2fca0*/  STL [R1+0x12e4], R237 ;  /* 0x0012e4ed01007387 */ /* 0x000fe80000100800 */
[----:B------:R-:W-:Y:S04]  /*2fcb0*/  STL [R1+0x12e0], R238 ;  /* 0x0012e0ee01007387 */ /* 0x000fe80000100800 */
[----:B------:R-:W-:Y:S01]  /*2fcc0*/  STL [R1+0x12dc], R239 ;  /* 0x0012dcef01007387 */ /* 0x000fe20000100800 */
[----:B-1----:R-:W-:-:S03]  /*2fcd0*/  IMAD.MOV.U32 R232, RZ, RZ, R32 ;  /* 0x000000ffffe87224 */ /* 0x002fc600078e0020 */
[----:B------:R-:W-:Y:S01]  /*2fce0*/  STL.64 [R1+0xf0], R68 ;  /* 0x0000f04401007387 */ /* 0x000fe20000100a00 */
[----:B--2---:R-:W-:-:S03]  /*2fcf0*/  IMAD.MOV.U32 R233, RZ, RZ, R33 ;  /* 0x000000ffffe97224 */ /* 0x004fc600078e0021 */
[----:B------:R1:W-:Y:S01]  /*2fd00*/  STL.64 [R1+0xf8], R70 ;  /* 0x0000f84601007387 */ /* 0x0003e20000100a00 */
[----:B----4-:R-:W-:-:S03]  /*2fd10*/  IMAD.MOV.U32 R234, RZ, RZ, R34 ;  /* 0x000000ffffea7224 */ /* 0x010fc600078e0022 */
[----:B------:R-:W2:Y:S01]  /*2fd20*/  LDL.LU R32, [R1+0x1f0] ;  /* 0x0001f00001207983 */ /* 0x000ea20000300800 */
[----:B------:R-:W-:-:S03]  /*2fd30*/  IMAD.MOV.U32 R235, RZ, RZ, R35 ;  /* 0x000000ffffeb7224 */ /* 0x000fc600078e0023 */
[----:B------:R-:W2:Y:S04]  /*2fd40*/  LDL.LU R33, [R1+0x1f4] ;  /* 0x0001f40001217983 */ /* 0x000ea80000300800 */
[----:B------:R-:W2:Y:S04]  /*2fd50*/  LDL.LU R34, [R1+0x1f8] ;  /* 0x0001f80001227983 */ /* 0x000ea80000300800 */
[----:B------:R-:W2:Y:S01]  /*2fd60*/  LDL.LU R35, [R1+0x1fc] ;  /* 0x0001fc0001237983 */ /* 0x000ea20000300800 */
[----:B------:R-:W-:Y:S03]  /*2fd70*/  HMMA.1688.F32.TF32 R44, R4, R128, R44 ;  /* 0x00000080042c723c */ /* 0x000fe6000008102c */
[----:B------:R-:W1:Y:S04]  /*2fd80*/  LDL.LU R240, [R1+0x1e0] ;  /* 0x0001e00001f07983 */ /* 0x000e680000300800 */
[----:B------:R-:W1:Y:S04]  /*2fd90*/  LDL.LU R241, [R1+0x1e4] ;  /* 0x0001e40001f17983 */ /* 0x000e680000300800 */
[----:B------:R-:W1:Y:S04]  /*2fda0*/  LDL.LU R242, [R1+0x1e8] ;  /* 0x0001e80001f27983 */ /* 0x000e680000300800 */
[----:B------:R-:W1:Y:S09]  /*2fdb0*/  LDL.LU R243, [R1+0x1ec] ;  /* 0x0001ec0001f37983 */ /* 0x000e720000300800 */
[----:B------:R-:W-:Y:S01]  /*2fdc0*/  IMAD.MOV.U32 R228, RZ, RZ, R44 ;  /* 0x000000ffffe47224 */ /* 0x000fe200078e002c */
[----:B------:R-:W-:Y:S01]  /*2fdd0*/  MOV R231, R47 ;  /* 0x0000002f00e77202 */ /* 0x000fe20000000f00 */
[----:B------:R-:W-:-:S02]  /*2fde0*/  IMAD.MOV.U32 R229, RZ, RZ, R45 ;  /* 0x000000ffffe57224 */ /* 0x000fc400078e002d */
[----:B------:R-:W-:Y:S02]  /*2fdf0*/  IMAD.MOV.U32 R230, RZ, RZ, R46 ;  /* 0x000000ffffe67224 */ /* 0x000fe400078e002e */
[C---:B------:R-:W-:Y:S11]  /*2fe00*/  HMMA.1688.F32.TF32 R44, R4.reuse, R136, R248 ;  /* 0x00000088042c723c */ /* 0x040ff600000810f8 */
[----:B------:R-:W-:Y:S11]  /*2fe10*/  @!UPT UIADD3 URZ, URZ, URZ, URZ ;  /* 0x0000003f3f3ff290 */ /* 0x000ff6000fffe03f */
[----:B------:R-:W-:Y:S02]  /*2fe20*/  @!UPT UIADD3 URZ, URZ, URZ, URZ ;  /* 0x0000003f3f3ff290 */ /* 0x000fe4000fffe03f */
[----:B------:R-:W-:Y:S02]  /*2fe30*/  IMAD.MOV.U32 R224, RZ, RZ, R44 ;  /* 0x000000ffffe07224 */ /* 0x000fe400078e002c */
[----:B------:R-:W-:Y:S01]  /*2fe40*/  IMAD.MOV.U32 R225, RZ, RZ, R45 ;  /* 0x000000ffffe17224 */ /* 0x000fe200078e002d */
[----:B------:R-:W-:Y:S01]  /*2fe50*/  MOV R227, R47 ;  /* 0x0000002f00e37202 */ /* 0x000fe20000000f00 */
[----:B------:R-:W-:Y:S01]  /*2fe60*/  IMAD.MOV.U32 R226, RZ, RZ, R46 ;  /* 0x000000ffffe27224 */ /* 0x000fe200078e002e */
[----:B---3--:R-:W-:Y:S01]  /*2fe70*/  HMMA.1688.F32.TF32 R4, R4, R140, R24 ;  /* 0x0000008c0404723c */ /* 0x008fe20000081018 */
        /* <DEDUP_REMOVED lines=11> */
[----:B------:R-:W3:Y:S01]  /*2ff30*/  LDL.LU R251, [R1+0x1cc] ;  /* 0x0001cc0001fb7983 */ /* 0x000ee20000300800 */
[C---:B--2---:R-:W-:Y:S11]  /*2ff40*/  HMMA.1688.F32.TF32 R32, R8.reuse, R124, R32 ;  /* 0x0000007c0820723c */ /* 0x044ff60000081020 */
[----:B------:R-:W-:Y:S11]  /*2ff50*/  @!UPT UIADD3 URZ, URZ, URZ, URZ ;  /* 0x0000003f3f3ff290 */ /* 0x000ff6000fffe03f */
[----:B------:R-:W-:Y:S02]  /*2ff60*/  @!UPT UIADD3 URZ, URZ, URZ, URZ ;  /* 0x0000003f3f3ff290 */ /* 0x000fe4000fffe03f */
[----:B------:R-:W-:Y:S02]  /*2ff70*/  IMAD.MOV.U32 R0, RZ, RZ, R32 ;  /* 0x000000ffff007224 */ /* 0x000fe400078e0020 */
[----:B------:R-:W-:Y:S01]  /*2ff80*/  IMAD.MOV.U32 R252, RZ, RZ, R33 ;  /* 0x000000fffffc7224 */ /* 0x000fe200078e0021 */
[----:B------:R-:W2:Y:S01]  /*2ff90*/  LDL.LU R32, [R1+0x450] ;  /* 0x0004500001207983 */ /* 0x000ea20000300800 */
[----:B------:R-:W-:Y:S01]  /*2ffa0*/  IMAD.MOV.U32 R65, RZ, RZ, R34 ;  /* 0x000000ffff417224 */ /* 0x000fe200078e0022 */
[----:B------:R-:W-:Y:S02]  /*2ffb0*/  MOV R64, R35 ;  /* 0x0000002300407202 */ /* 0x000fe40000000f00 */
[----:B------:R-:W2:Y:S04]  /*2ffc0*/  LDL.LU R33, [R1+0x454] ;  /* 0x0004540001217983 */ /* 0x000ea80000300800 */
[----:B------:R-:W2:Y:S04]  /*2ffd0*/  LDL.LU R34, [R1+0x458] ;  /* 0x0004580001227983 */ /* 0x000ea80000300800 */
[----:B------:R-:W2:Y:S01]  /*2ffe0*/  LDL.LU R35, [R1+0x45c] ;  /* 0x00045c0001237983 */ /* 0x000ea20000300800 */
[----:B-1----:R-:W-:Y:S03]  /*2fff0*/  HMMA.1688.F32.TF32 R68, R8, R128, R240 ;  /* 0x000000800844723c */ /* 0x002fe600000810f0 */
[----:B------:R-:W-:Y:S04]  /*30000*/  STL [R1+0x1290], R64 ;  /* 0x0012904001007387 */ /* 0x000fe80000100800 */
[----:B------:R-:W-:Y:S04]  /*30010*/  STL [R1+0x128c], R65 ;  /* 0x00128c4101007387 */ /* 0x000fe80000100800 */
[----:B------:R-:W-:Y:S04]  /*30020*/  STL [R1+0x1288], R0 ;  /* 0x0012880001007387 */ /* 0x000fe80000100800 */
[----:B------:R-:W-:Y:S09]  /*30030*/  STL [R1+0x1284], R252 ;  /* 0x001284fc01007387 */ /* 0x000ff20000100800 */
[----:B------:R-:W-:-:S02]  /*30040*/  IMAD.MOV.U32 R16, RZ, RZ, R71 ;  /* 0x000000ffff107224 */ /* 0x000fc400078e0047 */
[----:B------:R-:W-:Y:S02]  /*30050*/  IMAD.MOV.U32 R20, RZ, RZ, R70 ;  /* 0x000000ffff147224 */ /* 0x000fe400078e0046 */
[----:B------:R-:W-:Y:S02]  /*30060*/  IMAD.MOV.U32 R17, RZ, RZ, R68 ;  /* 0x000000ffff117224 */ /* 0x000fe400078e0044 */
[----:B------:R-:W-:Y:S01]  /*30070*/  IMAD.MOV.U32 R21, RZ, RZ, R69 ;  /* 0x000000ffff157224 */ /* 0x000fe200078e0045 */
[----:B------:R1:W-:Y:S04]  /*30080*/  STL [R1+0x12a0], R16 ;  /* 0x0012a01001007387 */ /* 0x0003e80000100800 */
[----:B------:R-:W-:Y:S04]  /*30090*/  STL [R1+0x129c], R20 ;  /* 0x00129c1401007387 */ /* 0x000fe80000100800 */
[----:B------:R-:W-:Y:S04]  /*300a0*/  STL [R1+0x1298], R17 ;  /* 0x0012981101007387 */ /* 0x000fe80000100800 */
[----:B------:R1:W-:Y:S01]  /*300b0*/  STL [R1+0x1294], R21 ;  /* 0x0012941501007387 */ /* 0x0003e20000100800 */
[C---:B----4-:R-:W-:Y:S11]  /*300c0*/  HMMA.1688.F32.TF32 R44, R8.reuse, R132, R44 ;  /* 0x00000084082c723c */ /* 0x050ff6000008102c */
[----:B------:R-:W-:Y:S11]  /*300d0*/  @!UPT UIADD3 URZ, URZ, URZ, URZ ;  /* 0x0000003f3f3ff290 */ /* 0x000ff6000fffe03f */
[----:B------:R-:W-:Y:S02]  /*300e0*/  @!UPT UIADD3 URZ, URZ, URZ, URZ ;  /* 0x0000003f3f3ff290 */ /* 0x000fe4000fffe03f */
[----:B------:R-:W-:Y:S01]  /*300f0*/  IMAD.MOV.U32 R61, RZ, RZ, R44 ;  /* 0x000000ffff3d7224 */ /* 0x000fe200078e002c */
[----:B------:R-:W-:Y:S01]  /*30100*/  MOV R56, R47 ;  /* 0x0000002f00387202 */ /* 0x000fe20000000f00 */
[----:B------:R-:W-:Y:S02]  /*30110*/  IMAD.MOV.U32 R60, RZ, RZ, R45 ;  /* 0x000000ffff3c7224 */ /* 0x000fe400078e002d */
[----:B------:R-:W-:Y:S02]  /*30120*/  IMAD.MOV.U32 R57, RZ, RZ, R46 ;  /* 0x000000ffff397224 */ /* 0x000fe400078e002e */
[C---:B---3--:R-:W-:Y:S08]  /*30130*/  HMMA.1688.F32.TF32 R44, R8.reuse, R136, R248 ;  /* 0x00000088082c723c */ /* 0x048ff000000810f8 */
[----:B------:R-:W-:Y:S01]  /*30140*/  HMMA.1688.F32.TF32 R8, R8, R140, R24 ;  /* 0x0000008c0808723c */ /* 0x000fe20000081018 */
[----:B------:R3:W-:Y:S04]  /*30150*/  STL [R1+0x12a8], R60 ;  /* 0x0012a83c01007387 */ /* 0x0007e80000100800 */
[----:B------:R2:W-:Y:S04]  /*30160*/  STL [R1+0x12a4], R61 ;  /* 0x0012a43d01007387 */ /* 0x0005e80000100800 */
[----:B------:R-:W4:Y:S04]  /*30170*/  LDL.LU R24, [R1+0x430] ;  /* 0x0004300001187983 */ /* 0x000f280000300800 */
[----:B------:R-:W4:Y:S04]  /*30180*/  LDL.LU R25, [R1+0x434] ;  /* 0x0004340001197983 */ /* 0x000f280000300800 */
[----:B------:R-:W4:Y:S04]  /*30190*/  LDL.LU R26, [R1+0x438] ;  /* 0x00043800011a7983 */ /* 0x000f280000300800 */
[----:B------:R-:W4:Y:S03]  /*301a0*/  LDL.LU R27, [R1+0x43c] ;  /* 0x00043c00011b7983 */ /* 0x000f260000300800 */
[----:B-1----:R-:W-:Y:S01]  /*301b0*/  IMAD.MOV.U32 R16, RZ, RZ, R8 ;  /* 0x000000ffff107224 */ /* 0x002fe200078e0008 */
[----:B------:R-:W-:Y:S01]  /*301c0*/  MOV R21, R11 ;  /* 0x0000000b00157202 */ /* 0x000fe20000000f00 */
[----:B------:R-:W-:-:S02]  /*301d0*/  IMAD.MOV.U32 R20, RZ, RZ, R9 ;  /* 0x000000ffff147224 */ /* 0x000fc400078e0009 */
[----:B------:R-:W-:Y:S01]  /*301e0*/  IMAD.MOV.U32 R17, RZ, RZ, R10 ;  /* 0x000000ffff117224 */ /* 0x000fe200078e000a */
[----:B------:R-:W-:Y:S01]  /*301f0*/  MOV R251, R28 ;  /* 0x0000001c00fb7202 */ /* 0x000fe20000000f00 */
[----:B--2---:R-:W-:Y:S01]  /*30200*/  HMMA.1688.F32.TF32 R8, R12, R124, R32 ;  /* 0x0000007c0c08723c */ /* 0x004fe20000081020 */
        /* <DEDUP_REMOVED lines=8> */
[----:B------:R-:W2:Y:S03]  /*30290*/  LDL.LU R29, [R1+0x334] ;  /* 0x00033400011d7983 */ /* 0x000ea60000300800 */
[----:B---3--:R-:W-:Y:S01]  /*302a0*/  IMAD.MOV.U32 R60, RZ, RZ, R8 ;  /* 0x000000ffff3c7224 */ /* 0x008fe200078e0008 */
[----:B------:R-:W3:Y:S01]  /*302b0*/  LDL.LU R30, [R1+0x338] ;  /* 0x00033800011e7983 */ /* 0x000ee20000300800 */
[----:B------:R-:W-:-:S03]  /*302c0*/  IMAD.MOV.U32 R61, RZ, RZ, R9 ;  /* 0x000000ffff3d7224 */ /* 0x000fc600078e0009 */
[----:B------:R-:W3:Y:S01]  /*302d0*/  LDL.LU R31, [R1+0x33c] ;  /* 0x00033c00011f7983 */ /* 0x000ee20000300800 */
[----:B------:R-:W-:-:S03]  /*302e0*/  IMAD.MOV.U32 R125, RZ, RZ, R10 ;  /* 0x000000ffff7d7224 */ /* 0x000fc600078e000a */
[----:B------:R-:W2:Y:S01]  /*302f0*/  LDL.LU R8, [R1+0x320] ;  /* 0x0003200001087983 */ /* 0x000ea20000300800 */
[----:B------:R-:W-:-:S03]  /*30300*/  IMAD.MOV.U32 R124, RZ, RZ, R11 ;  /* 0x000000ffff7c7224 */ /* 0x000fc600078e000b */
[----:B------:R-:W2:Y:S01]  /*30310*/  LDL.LU R9, [R1+0x324] ;  /* 0x0003240001097983 */ /* 0x000ea20000300800 */
[----:B------:R-:W-:-:S03]  /*30320*/  IMAD.MOV.U32 R64, RZ, RZ, R44 ;  /* 0x000000ffff407224 */ /* 0x000fc600078e002c */
[----:B------:R-:W2:Y:S01]  /*30330*/  LDL.LU R10, [R1+0x328] ;  /* 0x00032800010a7983 */ /* 0x000ea20000300800 */
[----:B------:R-:W-:-:S03]  /*30340*/  IMAD.MOV.U32 R65, RZ, RZ, R45 ;  /* 0x000000ffff417224 */ /* 0x000fc600078e002d */
[----:B------:R-:W2:Y:S01]  /*30350*/  LDL.LU R11, [R1+0x32c] ;  /* 0x00032c00010b7983 */ /* 0x000ea20000300800 */
[----:B------:R-:W-:Y:S02]  /*30360*/  IMAD.MOV.U32 R0, RZ, RZ, R46 ;  /* 0x000000ffff007224 */ /* 0x000fe400078e002e */
[----:B------:R-:W-:Y:S01]  /*30370*/  IMAD.MOV.U32 R252, RZ, RZ, R47 ;  /* 0x000000fffffc7224 */ /* 0x000fe200078e002f */
[----:B------:R-:W2:Y:S01]  /*30380*/  LDL.LU R44, [R1+0x120] ;  /* 0x00012000012c7983 */ /* 0x000ea20000300800 */
[----:B------:R-:W-:-:S03]  /*30390*/  IMAD.MOV.U32 R47, RZ, RZ, R18 ;  /* 0x000000ffff2f7224 */ /* 0x000fc600078e0012 */
        /* <DEDUP_REMOVED lines=14> */
[C---:B----4-:R-:W-:Y:S11]  /*30480*/  HMMA.1688.F32.TF32 R24, R12.reuse, R128, R24 ;  /* 0x000000800c18723c */ /* 0x050ff60000081018 */
[----:B------:R-:W-:Y:S11]  /*30490*/  @!UPT UIADD3 URZ, URZ, URZ, URZ ;  /* 0x0000003f3f3ff290 */ /* 0x000ff6000fffe03f */
[----:B------:R-:W-:Y:S02]  /*304a0*/  @!UPT UIADD3 URZ, URZ, URZ, URZ ;  /* 0x0000003f3f3ff290 */ /* 0x000fe4000fffe03f */
[----:B------:R-:W-:Y:S02]  /*304b0*/  IMAD.MOV.U32 R41, RZ, RZ, R26 ;  /* 0x000000ffff297224 */ /* 0x000fe400078e001a */
[----:B------:R-:W-:Y:S02]  /*304c0*/  IMAD.MOV.U32 R40, RZ, RZ, R27 ;  /* 0x000000ffff287224 */ /* 0x000fe400078e001b */
[----:B--2---:R-:W-:Y:S02]  /*304d0*/  IMAD.MOV.U32 R243, RZ, RZ, R18 ;  /* 0x000000fffff37224 */ /* 0x004fe400078e0012 */
[----:B------:R-:W2:Y:S04]  /*304e0*/  LDL.LU R18, [R1+0x1368] ;  /* 0x0013680001127983 */ /* 0x000ea80000300800 */
[----:B------:R-:W4:Y:S01]  /*304f0*/  LDL.LU.64 R26, [R1+0x1360] ;  /* 0x00136000011a7983 */ /* 0x000f220000300a00 */
[C---:B------:R-:W-:Y:S08]  /*30500*/  HMMA.1688.F32.TF32 R32, R12.reuse, R132, R32 ;  /* 0x000000840c20723c */ /* 0x040ff00000081020 */
[C---:B---3--:R-:W-:Y:S08]  /*30510*/  HMMA.1688.F32.TF32 R28, R12.reuse, R136, R28 ;  /* 0x000000880c1c723c */ /* 0x048ff0000008101c */
[----:B------:R-:W-:Y:S08]  /*30520*/  HMMA.1688.F32.TF32 R8, R12, R140, R8 ;  /* 0x0000008c0c08723c */ /* 0x000ff00000081008 */
[----:B------:R-:W-:Y:S01]  /*30530*/  IMAD.MOV.U32 R133, RZ, RZ, R32 ;  /* 0x000000ffff857224 */ /* 0x000fe200078e0020 */
[----:B------:R-:W-:Y:S01]  /*30540*/  MOV R132, R33 ;  /* 0x0000002100847202 */ /* 0x000fe20000000f00 */
[----:B------:R-:W-:-:S02]  /*30550*/  IMAD.MOV.U32 R129, RZ, RZ, R34 ;  /* 0x000000ffff817224 */ /* 0x000fc400078e0022 */
[----:B------:R-:W-:Y:S02]  /*30560*/  IMAD.MOV.U32 R128, RZ, RZ, R35 ;  /* 0x000000ffff807224 */ /* 0x000fe400078e0023 */
[----:B------:R-:W3:Y:S01]  /*30570*/  LDL.LU.64 R34, [R1+0x1358] ;  /* 0x0013580001227983 */ /* 0x000ee20000300a00 */
[----:B------:R-:W-:Y:S02]  /*30580*/  IMAD.MOV.U32 R12, RZ, RZ, R19 ;  /* 0x000000ffff0c7224 */ /* 0x000fe400078e0013 */
[----:B------:R-:W-:Y:S02]  /*30590*/  IMAD.MOV.U32 R33, RZ, RZ, R30 ;  /* 0x000000ffff217224 */ /* 0x000fe400078e001e */
[----:B------:R-:W-:Y:S02]  /*305a0*/  IMAD.MOV.U32 R32, RZ, RZ, R31 ;  /* 0x000000ffff207224 */ /* 0x000fe400078e001f */
[----:B------:R-:W2:Y:S01]  /*305b0*/  LDL.LU.64 R30, [R1+0x1350] ;  /* 0x00135000011e7983 */ /* 0x000ea20000300a00 */
[----:B------:R-:W-:-:S03]  /*305c0*/  IMAD.MOV.U32 R13, RZ, RZ, R22 ;  /* 0x000000ffff0d7224 */ /* 0x000fc600078e0016 */
[----:B------:R-:W2:Y:S01]  /*305d0*/  LDL.LU R19, [R1+0x134c] ;  /* 0x00134c0001137983 */ /* 0x000ea20000300800 */
[----:B------:R-:W-:-:S03]  /*305e0*/  IMAD.MOV.U32 R14, RZ, RZ, R23 ;  /* 0x000000ffff0e7224 */ /* 0x000fc600078e0017 */
[----:B------:R-:W2:Y:S04]  /*305f0*/  LDL.LU R22, [R1+0x1348] ;  /* 0x0013480001167983 */ /* 0x000ea80000300800 */
[----:B------:R-:W2:Y:S01]  /*30600*/  LDL.LU R23, [R1+0x1344] ;  /* 0x0013440001177983 */ /* 0x000ea20000300800 */
[----:B----4-:R-:W-:-:S03]  /*30610*/  IMAD.MOV.U32 R15, RZ, RZ, R27 ;  /* 0x000000ffff0f7224 */ /* 0x010fc600078e001b */
[----:B------:R-:W4:Y:S01]  /*30620*/  LDL.LU R27, [R1+0x1340] ;  /* 0x00134000011b7983 */ /* 0x000f220000300800 */
[----:B------:R-:W-:Y:S02]  /*30630*/  IMAD.MOV.U32 R236, RZ, RZ, R4 ;  /* 0x000000ffffec7224 */ /* 0x000fe400078e0004 */
[----:B------:R-:W-:Y:S01]  /*30640*/  IMAD.MOV.U32 R237, RZ, RZ, R5 ;  /* 0x000000ffffed7224 */ /* 0x000fe200078e0005 */
[----:B------:R-:W-:Y:S01]  /*30650*/  LDS R4, [R2+0xe000] ;  /* 0x00e0000002047984 */ /* 0x000fe20000000800 */
[----:B------:R-:W-:Y:S02]  /*30660*/  IMAD.MOV.U32 R238, RZ, RZ, R6 ;  /* 0x000000ffffee7224 */ /* 0x000fe400078e0006 */
[----:B------:R-:W-:Y:S01]  /*30670*/  IMAD.MOV.U32 R239, RZ, RZ, R7 ;  /* 0x000000ffffef7224 */ /* 0x000fe200078e0007 */
[----:B------:R-:W-:Y:S04]  /*30680*/  LDS R6, [R2+0xf000] ;  /* 0x00f0000002067984 */ /* 0x000fe80000000800 */
[----:B------:R-:W-:Y:S04]  /*30690*/  LDS R5, [R3+0xe000] ;  /* 0x00e0000003057984 */ /* 0x000fe80000000800 */
[----:B------:R-:W2:Y:S02]  /*306a0*/  LDS R7, [R3+0xf000] ;  /* 0x00f0000003077984 */ /* 0x000ea40000000800 */
[C---:B--2---:R-:W-:Y:S08]  /*306b0*/  HMMA.1688.F32.TF32 R72, R4.reuse, R18, R72 ;  /* 0x000000120448723c */ /* 0x044ff00000081048 */
[C---:B------:R-:W-:Y:S08]  /*306c0*/  HMMA.1688.F32.TF32 R68, R4.reuse, R22, R68 ;  /* 0x000000160444723c */ /* 0x040ff00000081044 */
[C---:B------:R-:W-:Y:S08]  /*306d0*/  HMMA.1688.F32.TF32 R44, R4.reuse, R30, R44 ;  /* 0x0000001e042c723c */ /* 0x040ff0000008102c */
[C---:B---3--:R-:W-:Y:S01]  /*306e0*/  HMMA.1688.F32.TF32 R248, R4.reuse, R34, R248 ;  /* 0x0000002204f8723c */ /* 0x048fe200000810f8 */
[----:B------:R-:W-:Y:S04]  /*306f0*/  STL.64 [R1+0x3f0], R72 ;  /* 0x0003f04801007387 */ /* 0x000fe80000100a00 */
[----:B------:R1:W-:Y:S04]  /*30700*/  STL.64 [R1+0x3f8], R74 ;  /* 0x0003f84a01007387 */ /* 0x0003e80000100a00 */
[----:B-1----:R-:W2:Y:S04]  /*30710*/  LDL.LU.64 R74, [R1+0x1338] ;  /* 0x00133800014a7983 */ /* 0x002ea80000300a00 */
[----:B------:R-:W2:Y:S04]  /*30720*/  LDL.LU.64 R72, [R1+0x1330] ;  /* 0x0013300001487983 */ /* 0x000ea80000300a00 */
[----:B------:R-:W-:Y:S04]  /*30730*/  STL.64 [R1+0x310], R68 ;  /* 0x0003104401007387 */ /* 0x000fe80000100a00 */
[----:B------:R1:W-:Y:S04]  /*30740*/  STL.64 [R1+0x318], R70 ;  /* 0x0003184601007387 */ /* 0x0003e80000100a00 */
[----:B-1----:R-:W3:Y:S04]  /*30750*/  LDL.LU.64 R70, [R1+0x1328] ;  /* 0x0013280001467983 */ /* 0x002ee80000300a00 */
[----:B------:R-:W3:Y:S01]  /*30760*/  LDL.LU.64 R68, [R1+0x1320] ;  /* 0x0013200001447983 */ /* 0x000ee20000300a00 */
[C---:B----4-:R-:W-:Y:S11]  /*30770*/  HMMA.1688.F32.TF32 R240, R4.reuse, R26, R240 ;  /* 0x0000001a04f0723c */ /* 0x050ff600000810f0 */
[----:B------:R-:W-:Y:S11]  /*30780*/  @!UPT UIADD3 URZ, URZ, URZ, URZ ;  /* 0x0000003f3f3ff290 */ /* 0x000ff6000fffe03f */
[----:B------:R-:W-:Y:S01]  /*30790*/  @!UPT UIADD3 URZ, URZ, URZ, URZ ;  /* 0x0000003f3f3ff290 */ /* 0x000fe2000fffe03f */
[----:B------:R-:W-:Y:S04]  /*307a0*/  STL.64 [R1+0x430], R240 ;  /* 0x000430f001007387 */ /* 0x000fe80000100a00 */
[----:B------:R1:W-:Y:S04]  /*307b0*/  STL.64 [R1+0x438], R242 ;  /* 0x000438f201007387 */ /* 0x0003e80000100a00 */
[----:B-1----:R-:W4:Y:S04]  /*307c0*/  LDL.LU.64 R242, [R1+0x1318] ;  /* 0x0013180001f27983 */ /* 0x002f280000300a00 */
[----:B------:R-:W4:Y:S04]  /*307d0*/  LDL.LU.64 R240, [R1+0x1310] ;  /* 0x0013100001f07983 */ /* 0x000f280000300a00 */
        /* <DEDUP_REMOVED lines=8> */
[C---:B------:R-:W-:Y:S11]  /*30860*/  HMMA.1688.F32.TF32 R12, R4.reuse, R38, R12 ;  /* 0x00000026040c723c */ /* 0x040ff6000008100c */
[----:B------:R-:W-:Y:S11]  /*30870*/  @!UPT UIADD3 URZ, URZ, URZ, URZ ;  /* 0x0000003f3f3ff290 */ /* 0x000ff6000fffe03f */
[----:B------:R-:W-:Y:S01]  /*30880*/  @!UPT UIADD3 URZ, URZ, URZ, URZ ;  /* 0x0000003f3f3ff290 */ /* 0x000fe2000fffe03f */
[----:B------:R-:W-:Y:S04]  /*30890*/  STL.64 [R1+0x6a0], R12 ;  /* 0x0006a00c01007387 */ /* 0x000fe80000100a00 */
[----:B------:R1:W-:Y:S02]  /*308a0*/  STL.64 [R1+0x6a8], R14 ;  /* 0x0006a80e01007387 */ /* 0x0003e40000100a00 */
[C---:B-1----:R-:W-:Y:S08]  /*308b0*/  HMMA.1688.F32.TF32 R12, R4.reuse, R58, R76 ;  /* 0x0000003a040c723c */ /* 0x042ff0000008104c */
[C---:B----4-:R-:W-:Y:S08]  /*308c0*/  HMMA.1688.F32.TF32 R240, R4.reuse, R54, R240 ;  /* 0x0000003604f0723c */ /* 0x050ff000000810f0 */
[C---:B--2---:R-:W-:Y:S11]  /*308d0*/  HMMA.1688.F32.TF32 R248, R4.reuse, R42, R248 ;  /* 0x0000002a04f8723c */ /* 0x044ff600000810f8 */
[----:B------:R-:W-:Y:S11]  /*308e0*/  @!UPT UIADD3 URZ, URZ, URZ, URZ ;  /* 0x0000003f3f3ff290 */ /* 0x000ff6000fffe03f */
[----:B------:R-:W-:Y:S01]  /*308f0*/  @!UPT UIADD3 URZ, URZ, URZ, URZ ;  /* 0x0000003f3f3ff290 */ /* 0x000fe2000fffe03f */
[----:B------:R-:W-:Y:S04]  /*30900*/  STL.64 [R1+0x720], R248 ;  /* 0x000720f801007387 */ /* 0x000fe80000100a00 */
[----:B------:R-:W-:Y:S04]  /*30910*/  STL.64 [R1+0x728], R250 ;  /* 0x000728fa01007387 */ /* 0x000fe80000100a00 */
[----:B------:R-:W2:Y:S04]  /*30920*/  LDL.LU R76, [R1+0x10] ;  /* 0x00001000014c7983 */ /* 0x000ea80000300800 */
[----:B------:R-:W-:Y:S04]  /*30930*/  STL.64 [R1+0x7a0], R240 ;  /* 0x0007a0f001007387 */ /* 0x000fe80000100a00 */
[----:B------:R-:W-:Y:S04]  /*30940*/  STL.64 [R1+0x7a8], R242 ;  /* 0x0007a8f201007387 */ /* 0x000fe80000100a00 */
[----:B------:R-:W-:Y:S04]  /*30950*/  STL.64 [R1+0x7c0], R12 ;  /* 0x0007c00c01007387 */ /* 0x000fe80000100a00 */
[----:B------:R1:W-:Y:S04]  /*30960*/  STL.64 [R1+0x7c8], R14 ;  /* 0x0007c80e01007387 */ /* 0x0003e80000100a00 */
[----:B------:R-:W2:Y:S04]  /*30970*/  LDL.LU R77, [R1+0x14] ;  /* 0x00001400014d7983 */ /* 0x000ea80000300800 */
[----:B------:R-:W2:Y:S01]  /*30980*/  LDL.LU R78, [R1+0x18] ;  /* 0x00001800014e7983 */ /* 0x000ea20000300800 */
[C---:B-1----:R-:W-:Y:S03]  /*30990*/  HMMA.1688.F32.TF32 R12, R4.reuse, R62, R92 ;  /* 0x0000003e040c723c */ /* 0x042fe6000008105c */
[----:B------:R-:W2:Y:S04]  /*309a0*/  LDL.LU R79, [R1+0x1c] ;  /* 0x00001c00014f7983 */ /* 0x000ea80000300800 */
[----:B------:R-:W4:Y:S11]  /*309b0*/  LDL.LU R92, [R1+0x90] ;  /* 0x00009000015c7983 */ /* 0x000f360000300800 */
[----:B------:R-:W-:Y:S05]  /*309c0*/  @!UPT UIADD3 URZ, URZ, URZ, URZ ;  /* 0x0000003f3f3ff290 */ /* 0x000fea000fffe03f */
[----:B------:R-:W-:Y:S04]  /*309d0*/  STL.64 [R1+0x820], R12 ;  /* 0x0008200c01007387 */ /* 0x000fe80000100a00 */
[----:B------:R1:W-:Y:S04]  /*309e0*/  STL.64 [R1+0x828], R14 ;  /* 0x0008280e01007387 */ /* 0x0003e80000100a00 */
[----:B------:R-:W4:Y:S04]  /*309f0*/  LDL.LU R93, [R1+0x94] ;  /* 0x00009400015d7983 */ /* 0x000f280000300800 */
[----:B------:R-:W4:Y:S01]  /*30a00*/  LDL.LU R94, [R1+0x98] ;  /* 0x00009800015e7983 */ /* 0x000f220000300800 */
[C---:B-1----:R-:W-:Y:S03]  /*30a10*/  HMMA.1688.F32.TF32 R12, R4.reuse, R66, R108 ;  /* 0x00000042040c723c */ /* 0x042fe6000008106c */
[----:B------:R-:W4:Y:S04]  /*30a20*/  LDL.LU R95, [R1+0x9c] ;  /* 0x00009c00015f7983 */ /* 0x000f280000300800 */
[----:B------:R-:W2:Y:S11]  /*30a30*/  LDL.LU R108, [R1+0x140] ;  /* 0x00014000016c7983 */ /* 0x000eb60000300800 */
[----:B------:R-:W-:Y:S05]  /*30a40*/  @!UPT UIADD3 URZ, URZ, URZ, URZ ;  /* 0x0000003f3f3ff290 */ /* 0x000fea000fffe03f */
[----:B------:R-:W-:Y:S04]  /*30a50*/  STL.64 [R1+0x880], R12 ;  /* 0x0008800c01007387 */ /* 0x000fe80000100a00 */
[----:B------:R1:W-:Y:S04]  /*30a60*/  STL.64 [R1+0x888], R14 ;  /* 0x0008880e01007387 */ /* 0x0003e80000100a00 */
[----:B------:R-:W2:Y:S04]  /*30a70*/  LDL.LU R109, [R1+0x144] ;  /* 0x00014400016d7983 */ /* 0x000ea80000300800 */
[----:B------:R-:W2:Y:S01]  /*30a80*/  LDL.LU R110, [R1+0x148] ;  /* 0x00014800016e7983 */ /* 0x000ea20000300800 */
[C---:B-1----:R-:W-:Y:S03]  /*30a90*/  HMMA.1688.F32.TF32 R12, R4.reuse, R126, R144 ;  /* 0x0000007e040c723c */ /* 0x042fe60000081090 */
[----:B------:R-:W2:Y:S04]  /*30aa0*/  LDL.LU R111, [R1+0x14c] ;  /* 0x00014c00016f7983 */ /* 0x000ea80000300800 */
        /* <DEDUP_REMOVED lines=21> */
[----:B------:R-:W2:Y:S04]  /*30c00*/  LDL.LU R154, [R1+0x3e8] ;  /* 0x0003e800019a7983 */ /* 0x000ea80000300800 */
[----:B------:R-:W2:Y:S01]  /*30c10*/  LDL.LU R155, [R1+0x3ec] ;  /* 0x0003ec00019b7983 */ /* 0x000ea20000300800 */
[C---:B-1----:R-:W-:Y:S03]  /*30c20*/  HMMA.1688.F32.TF32 R12, R4.reuse, R138, R156 ;  /* 0x0000008a040c723c */ /* 0x042fe6000008109c */
[----:B------:R-:W3:Y:S05]  /*30c30*/  LDL.LU R240, [R1+0x440] ;  /* 0x0004400001f07983 */ /* 0x000eea0000300800 */
[----:B------:R-:W-:Y:S11]  /*30c40*/  HMMA.1688.F32.TF32 R4, R4, R142, R160 ;  /* 0x0000008e0404723c */ /* 0x000ff600000810a0 */
[----:B------:R-:W-:Y:S04]  /*30c50*/  @!UPT UIADD3 URZ, URZ, URZ, URZ ;  /* 0x0000003f3f3ff290 */ /* 0x000fe8000fffe03f */
        /* <DEDUP_REMOVED lines=13> */
[----:B------:R-:W3:Y:S04]  /*30d30*/  LDL.LU R14, [R1+0x2c8] ;  /* 0x0002c800010e7983 */ /* 0x000ee80000300800 */
[----:B------:R-:W3:Y:S01]  /*30d40*/  LDL.LU R15, [R1+0x2cc] ;  /* 0x0002cc00010f7983 */ /* 0x000ee20000300800 */
[----:B------:R-:W-:-:S02]  /*30d50*/  IMAD.MOV.U32 R53, RZ, RZ, R24 ;  /* 0x000000ffff357224 */ /* 0x000fc400078e0018 */
[----:B------:R-:W-:Y:S01]  /*30d60*/  IMAD.MOV.U32 R52, RZ, RZ, R25 ;  /* 0x000000ffff347224 */ /* 0x000fe200078e0019 */
[----:B------:R-:W-:Y:S01]  /*30d70*/  LDS R4, [R2+0xe100] ;  /* 0x00e1000002047984 */ /* 0x000fe20000000800 */
[----:B------:R-:W-:Y:S01]  /*30d80*/  IMAD.MOV.U32 R37, RZ, RZ, R28 ;  /* 0x000000ffff257224 */ /* 0x000fe200078e001c */
[----:B------:R-:W-:Y:S01]  /*30d90*/  MOV R28, R9 ;  /* 0x00000009001c7202 */ /* 0x000fe20000000f00 */
[----:B------:R-:W-:Y:S01]  /*30da0*/  IMAD.MOV.U32 R36, RZ, RZ, R29 ;  /* 0x000000ffff247224 */ /* 0x000fe200078e001d */
[----:B------:R-:W-:Y:S01]  /*30db0*/  LDS R9, [R3+0xe080] ;  /* 0x00e0800003097984 */ /* 0x000fe20000000800 */
[----:B------:R-:W-:Y:S02]  /*30dc0*/  IMAD.MOV.U32 R29, RZ, RZ, R8 ;  /* 0x000000ffff1d7224 */ /* 0x000fe400078e0008 */
[----:B------:R-:W-:Y:S01]  /*30dd0*/  IMAD.MOV.U32 R25, RZ, RZ, R10 ;  /* 0x000000ffff197224 */ /* 0x000fe200078e000a */
[----:B------:R-:W-:Y:S01]  /*30de0*/  LDS R8, [R2+0xe080] ;  /* 0x00e0800002087984 */ /* 0x000fe20000000800 */
[----:B------:R-:W-:-:S03]  /*30df0*/  IMAD.MOV.U32 R24, RZ, RZ, R11 ;  /* 0x000000ffff187224 */ /* 0x000fc600078e000b */
[----:B------:R-:W-:Y:S04]  /*30e00*/  LDS R10, [R2+0xf080] ;  /* 0x00f08000020a7984 */ /* 0x000fe80000000800 */
[----:B------:R-:W2:Y:S04]  /*30e10*/  LDS R11, [R3+0xf080] ;  /* 0x00f08000030b7984 */ /* 0x000ea80000000800 */
[----:B------:R-:W-:Y:S04]  /*30e20*/  LDS R6, [R2+0xf100] ;  /* 0x00f1000002067984 */ /* 0x000fe80000000800 */
[----:B------:R-:W-:Y:S04]  /*30e30*/  LDS R5, [R3+0xe100] ;  /* 0x00e1000003057984 */ /* 0x000fe80000000800 */
[----:B------:R-:W1:Y:S01]  /*30e40*/  LDS R7, [R3+0xf100] ;  /* 0x00f1000003077984 */ /* 0x000e620000000800 */
[C---:B--2---:R-:W-:Y:S08]  /*30e50*/  HMMA.1688.F32.TF32 R156, R8.reuse, R18, R152 ;  /* 0x00000012089c723c */ /* 0x044ff00000081098 */
[C---:B------:R-:W-:Y:S08]  /*30e60*/  HMMA.1688.F32.TF32 R152, R8.reuse, R22, R148 ;  /* 0x000000160898723c */ /* 0x040ff00000081094 */
[C---:B------:R-:W-:Y:S08]  /*30e70*/  HMMA.1688.F32.TF32 R148, R8.reuse, R26, R144 ;  /* 0x0000001a0894723c */ /* 0x040ff00000081090 */
[C---:B------:R-:W-:Y:S08]  /*30e80*/  HMMA.1688.F32.TF32 R144, R8.reuse, R30, R108 ;  /* 0x0000001e0890723c */ /* 0x040ff0000008106c */
[C---:B----4-:R-:W-:Y:S08]  /*30e90*/  HMMA.1688.F32.TF32 R108, R8.reuse, R34, R92 ;  /* 0x00000022086c723c */ /* 0x050ff0000008105c */
[C---:B------:R-:W-:Y:S08]  /*30ea0*/  HMMA.1688.F32.TF32 R92, R8.reuse, R38, R76 ;  /* 0x00000026085c723c */ /* 0x040ff0000008104c */
[C---:B------:R-:W-:Y:S08]  /*30eb0*/  HMMA.1688.F32.TF32 R76, R8.reuse, R42, R44 ;  /* 0x0000002a084c723c */ /* 0x040ff0000008102c */
[C---:B---3--:R-:W-:Y:S01]  /*30ec0*/  HMMA.1688.F32.TF32 R44, R8.reuse, R54, R68 ;  /* 0x00000036082c723c */ /* 0x048fe20000081044 */
[----:B------:R-:W-:Y:S07]  /*30ed0*/  STL.64 [R1+0x160], R156 ;  /* 0x0001609c01007387 */ /* 0x000fee0000100a00 */
[C---:B------:R-:W-:Y:S01]  /*30ee0*/  HMMA.1688.F32.TF32 R68, R8.reuse, R58, R80 ;  /* 0x0000003a0844723c */ /* 0x040fe20000081050 */
        /* <DEDUP_REMOVED lines=15> */
[C---:B--2---:R-:W-:Y:S03]  /*30fe0*/  HMMA.1688.F32.TF32 R76, R8.reuse, R62, R96 ;  /* 0x0000003e084c723c */ /* 0x044fe60000081060 */
[----:B------:R-:W-:Y:S04]  /*30ff0*/  STL.64 [R1+0x730], R68 ;  /* 0x0007304401007387 */ /* 0x000fe80000100a00 */
[----:B------:R2:W-:Y:S01]  /*31000*/  STL.64 [R1+0x738], R70 ;  /* 0x0007384601007387 */ /* 0x0005e20000100a00 */
[C---:B---3--:R-:W-:Y:S03]  /*31010*/  HMMA.1688.F32.TF32 R44, R8.reuse, R66, R112 ;  /* 0x00000042082c723c */ /* 0x048fe60000081070 */
[----:B------:R-:W-:Y:S04]  /*31020*/  LDS R92, [R2+0xe200] ;  /* 0x00e20000025c7984 */ /* 0x000fe80000000800 */
[----:B------:R-:W-:Y:S01]  /*31030*/  LDS R94, [R2+0xf200] ;  /* 0x00f20000025e7984 */ /* 0x000fe20000000800 */
[C---:B--2---:R-:W-:Y:S03]  /*31040*/  HMMA.1688.F32.TF32 R68, R8.reuse, R126, R164 ;  /* 0x0000007e0844723c */ /* 0x044fe600000810a4 */
[----:B------:R-:W-:Y:S04]  /*31050*/  LDS R93, [R3+0xe200] ;  /* 0x00e20000035d7984 */ /* 0x000fe80000000800 */
[----:B------:R-:W-:Y:S04]  /*31060*/  LDS R95, [R3+0xf200] ;  /* 0x00f20000035f7984 */ /* 0x000fe80000000800 */
[----:B------:R-:W-:Y:S04]  /*31070*/  STL.64 [R1+0x790], R76 ;  /* 0x0007904c01007387 */ /* 0x000fe80000100a00 */
[----:B------:R2:W-:Y:S04]  /*31080*/  STL.64 [R1+0x798], R78 ;  /* 0x0007984e01007387 */ /* 0x0005e80000100a00 */
[----:B------:R-:W-:Y:S04]  /*31090*/  STL.64 [R1+0x7b0], R44 ;  /* 0x0007b02c01007387 */ /* 0x000fe80000100a00 */
[----:B------:R3:W-:Y:S01]  /*310a0*/  STL.64 [R1+0x7b8], R46 ;  /* 0x0007b82e01007387 */ /* 0x0007e20000100a00 */
[C---:B--2---:R-:W-:Y:S03]  /*310b0*/  HMMA.1688.F32.TF32 R76, R8.reuse, R130, R168 ;  /* 0x00000082084c723c */ /* 0x044fe600000810a8 */
[----:B------:R-:W-:Y:S04]  /*310c0*/  STL.64 [R1+0x870], R68 ;  /* 0x0008704401007387 */ /* 0x000fe80000100a00 */
[----:B------:R2:W-:Y:S01]  /*310d0*/  STL.64 [R1+0x878], R70 ;  /* 0x0008784601007387 */ /* 0x0005e20000100a00 */
[C---:B---3--:R-:W-:Y:S08]  /*310e0*/  HMMA.1688.F32.TF32 R44, R8.reuse, R134, R172 ;  /* 0x00000086082c723c */ /* 0x048ff000000810ac */
[C---:B--2---:R-:W-:Y:S01]  /*310f0*/  HMMA.1688.F32.TF32 R68, R8.reuse, R138, R176 ;  /* 0x0000008a0844723c */ /* 0x044fe200000810b0 */
[----:B------:R-:W-:Y:S04]  /*31100*/  LDS R178, [R2+0xf380] ;  /* 0x00f3800002b27984 */ /* 0x000fe80000000800 */
[----:B------:R-:W-:Y:S03]  /*31110*/  LDS R176, [R2+0xe380] ;  /* 0x00e3800002b07984 */ /* 0x000fe60000000800 */
[----:B------:R-:W-:Y:S01]  /*31120*/  HMMA.1688.F32.TF32 R8, R8, R142, R180 ;  /* 0x0000008e0808723c */ /* 0x000fe200000810b4 */
[----:B------:R2:W-:Y:S04]  /*31130*/  STL.64 [R1+0x860], R76 ;  /* 0x0008604c01007387 */ /* 0x0005e80000100a00 */
[----:B------:R-:W-:Y:S04]  /*31140*/  STL.64 [R1+0x868], R78 ;  /* 0x0008684e01007387 */ /* 0x000fe80000100a00 */
[----:B------:R-:W-:Y:S04]  /*31150*/  STL.64 [R1+0x850], R44 ;  /* 0x0008502c01007387 */ /* 0x000fe80000100a00 */
[----:B------:R-:W-:Y:S04]  /*31160*/  STL.64 [R1+0x858], R46 ;  /* 0x0008582e01007387 */ /* 0x000fe80000100a00 */
[----:B------:R-:W-:Y:S04]  /*31170*/  STL.64 [R1+0x840], R68 ;  /* 0x0008404401007387 */ /* 0x000fe80000100a00 */
[----:B------:R-:W-:Y:S04]  /*31180*/  STL.64 [R1+0x848], R70 ;  /* 0x0008484601007387 */ /* 0x000fe80000100a00 */
[----:B------:R-:W-:Y:S04]  /*31190*/  STL.64 [R1+0x830], R8 ;  /* 0x0008300801007387 */ /* 0x000fe80000100a00 */
[----:B------:R1:W-:Y:S01]  /*311a0*/  STL.64 [R1+0x838], R10 ;  /* 0x0008380a01007387 */ /* 0x0003e20000100a00 */
[----:B--2---:R-:W-:-:S03]  /*311b0*/  IMAD.MOV.U32 R76, RZ, RZ, R51 ;  /* 0x000000ffff4c7224 */ /* 0x004fc600078e0033 */
[----:B------:R-:W-:Y:S04]  /*311c0*/  LDS R44, [R2+0xe180] ;  /* 0x00e18000022c7984 */ /* 0x000fe80000000800 */
[----:B------:R-:W-:Y:S01]  /*311d0*/  LDS R46, [R2+0xf180] ;  /* 0x00f18000022e7984 */ /* 0x000fe20000000800 */
[C---:B-1----:R-:W-:Y:S03]  /*311e0*/  HMMA.1688.F32.TF32 R8, R4.reuse, R18, R240 ;  /* 0x000000120408723c */ /* 0x042fe600000810f0 */
[----:B------:R-:W-:Y:S04]  /*311f0*/  LDS R45, [R3+0xe180] ;  /* 0x00e18000032d7984 */ /* 0x000fe80000000800 */
[----:B------:R-:W1:Y:S01]  /*31200*/  LDS R47, [R3+0xf180] ;  /* 0x00f18000032f7984 */ /* 0x000e620000000800 */
[C---:B------:R-:W-:Y:S03]  /*31210*/  HMMA.1688.F32.TF32 R68, R4.reuse, R22, R248 ;  /* 0x000000160444723c */ /* 0x040fe600000810f8 */
[----:B------:R-:W-:Y:S04]  /*31220*/  LDS R180, [R2+0xe300] ;  /* 0x00e3000002b47984 */ /* 0x000fe80000000800 */
[----:B------:R-:W-:Y:S04]  /*31230*/  LDS R182, [R2+0xf300] ;  /* 0x00f3000002b67984 */ /* 0x000fe80000000800 */
[----:B------:R-:W-:Y:S04]  /*31240*/  LDS R181, [R3+0xe300] ;  /* 0x00e3000003b57984 */ /* 0x000fe80000000800 */
[----:B------:R-:W-:Y:S04]  /*31250*/  LDS R183, [R3+0xf300] ;  /* 0x00f3000003b77984 */ /* 0x000fe80000000800 */
[----:B------:R-:W-:Y:S04]  /*31260*/  STL.64 [R1+0x70], R8 ;  /* 0x0000700801007387 */ /* 0x000fe80000100a00 */
[----:B------:R2:W-:Y:S04]  /*31270*/  STL.64 [R1+0x78], R10 ;  /* 0x0000780a01007387 */ /* 0x0005e80000100a00 */
[----:B------:R-:W3:Y:S04]  /*31280*/  LDL.LU R248, [R1+0x130] ;  /* 0x0001300001f87983 */ /* 0x000ee80000300800 */
[----:B------:R-:W-:Y:S01]  /*31290*/  LDS R179, [R3+0xf380] ;  /* 0x00f3800003b37984 */ /* 0x000fe20000000800 */
[C---:B--2---:R-:W-:Y:S03]  /*312a0*/  HMMA.1688.F32.TF32 R8, R4.reuse, R26, R12 ;  /* 0x0000001a0408723c */ /* 0x044fe6000008100c */
[----:B------:R2:W-:Y:S04]  /*312b0*/  STL.64 [R1+0x60], R68 ;  /* 0x0000604401007387 */ /* 0x0005e80000100a00 */
[----:B------:R4:W-:Y:S04]  /*312c0*/  STL.64 [R1+0x68], R70 ;  /* 0x0000684601007387 */ /* 0x0009e80000100a00 */
[----:B------:R-:W-:Y:S11]  /*312d0*/  LDS R177, [R3+0xe380] ;  /* 0x00e3800003b17984 */ /* 0x000ff60000000800 */
[----:B------:R-:W-:Y:S01]  /*312e0*/  @!UPT UIADD3 URZ, URZ, URZ, URZ ;  /* 0x0000003f3f3ff290 */ /* 0x000fe2000fffe03f */
        /* <DEDUP_REMOVED lines=9> */
[----:B--2---:R-:W2:Y:S04]  /*31380*/  LDL.LU R68, [R1+0x240] ;  /* 0x0002400001447983 */ /* 0x004ea80000300800 */
[----:B------:R-:W2:Y:S04]  /*31390*/  LDL.LU R69, [R1+0x244] ;  /* 0x0002440001457983 */ /* 0x000ea80000300800 */
[----:B----4-:R-:W2:Y:S04]  /*313a0*/  LDL.LU R70, [R1+0x248] ;  /* 0x0002480001467983 */ /* 0x010ea80000300800 */
[----:B------:R-:W2:Y:S04]  /*313b0*/  LDL.LU R71, [R1+0x24c] ;  /* 0x00024c0001477983 */ /* 0x000ea80000300800 */
[----:B------:R-:W1:Y:S04]  /*313c0*/  LDL.LU R156, [R1] ;  /* 0x00000000019c7983 */ /* 0x000e680000300800 */
        /* <DEDUP_REMOVED lines=32> */
[C---:B--2---:R-:W-:Y:S08]  /*315d0*/  HMMA.1688.F32.TF32 R68, R4.reuse, R30, R68 ;  /* 0x0000001e0444723c */ /* 0x044ff00000081044 */
[C---:B-1----:R-:W-:Y:S11]  /*315e0*/  HMMA.1688.F32.TF32 R8, R4.reuse, R38, R156 ;  /* 0x000000260408723c */ /* 0x042ff6000008109c */
[----:B------:R-:W-:Y:S04]  /*315f0*/  @!UPT UIADD3 URZ, URZ, URZ, URZ ;  /* 0x0000003f3f3ff290 */ /* 0x000fe8000fffe03f */
[----:B------:R-:W-:Y:S04]  /*31600*/  STL.64 [R1+0x80], R68 ;  /* 0x0000804401007387 */ /* 0x000fe80000100a00 */
[----:B------:R-:W-:Y:S04]  /*31610*/  STL.64 [R1+0x88], R70 ;  /* 0x0000884601007387 */ /* 0x000fe80000100a00 */
[----:B------:R-:W-:Y:S04]  /*31620*/  STL.64 [R1+0x90], R80 ;  /* 0x0000905001007387 */ /* 0x000fe80000100a00 */
[----:B------:R-:W-:Y:S04]  /*31630*/  STL.64 [R1+0x98], R82 ;  /* 0x0000985201007387 */ /* 0x000fe80000100a00 */
[----:B------:R-:W-:Y:S04]  /*31640*/  STL.64 [R1+0x140], R8 ;  /* 0x0001400801007387 */ /* 0x000fe80000100a00 */
[----:B------:R1:W-:Y:S02]  /*31650*/  STL.64 [R1+0x148], R10 ;  /* 0x0001480a01007387 */ /* 0x0003e40000100a00 */
[C---:B-1----:R-:W-:Y:S08]  /*31660*/  HMMA.1688.F32.TF32 R8, R4.reuse, R58, R84 ;  /* 0x0000003a0408723c */ /* 0x042ff00000081054 */
[C---:B----4-:R-:W-:Y:S08]  /*31670*/  HMMA.1688.F32.TF32 R68, R4.reuse, R42, R48 ;  /* 0x0000002a0444723c */ /* 0x050ff00000081030 */
[C---:B------:R-:W-:Y:S11]  /*31680*/  HMMA.1688.F32.TF32 R48, R4.reuse, R54, R72 ;  /* 0x000000360430723c */ /* 0x040ff60000081048 */
[----:B------:R-:W-:Y:S04]  /*31690*/  @!UPT UIADD3 URZ, URZ, URZ, URZ ;  /* 0x0000003f3f3ff290 */ /* 0x000fe8000fffe03f */
[----:B------:R-:W-:Y:S04]  /*316a0*/  STL.64 [R1+0x3a0], R68 ;  /* 0x0003a04401007387 */ /* 0x000fe80000100a00 */
[----:B------:R1:W-:Y:S04]  /*316b0*/  STL.64 [R1+0x3a8], R70 ;  /* 0x0003a84601007387 */ /* 0x0003e80000100a00 */
[----:B------:R-:W-:Y:S04]  /*316c0*/  STL.64 [R1+0x5d0], R48 ;  /* 0x0005d03001007387 */ /* 0x000fe80000100a00 */
[----:B------:R2:W-:Y:S01]  /*316d0*/  STL.64 [R1+0x5d8], R50 ;  /* 0x0005d83201007387 */ /* 0x0005e20000100a00 */
[C---:B-1----:R-:W-:Y:S03]  /*316e0*/  HMMA.1688.F32.TF32 R68, R4.reuse, R62, R100 ;  /* 0x0000003e0444723c */ /* 0x042fe60000081064 */
[----:B------:R-:W-:Y:S04]  /*316f0*/  STL.64 [R1+0x660], R8 ;  /* 0x0006600801007387 */ /* 0x000fe80000100a00 */
[----:B------:R1:W-:Y:S01]  /*31700*/  STL.64 [R1+0x668], R10 ;  /* 0x0006680a01007387 */ /* 0x0003e20000100a00 */
[C---:B--2---:R-:W-:Y:S08]  /*31710*/  HMMA.1688.F32.TF32 R48, R4.reuse, R66, R116 ;  /* 0x000000420430723c */ /* 0x044ff00000081074 */
[C---:B-1----:R-:W-:Y:S07]  /*31720*/  HMMA.1688.F32.TF32 R8, R4.reuse, R126, R184 ;  /* 0x0000007e0408723c */ /* 0x042fee00000810b8 */
        /* <DEDUP_REMOVED lines=8> */
[----:B-1----:R-:W-:Y:S08]  /*317b0*/  HMMA.1688.F32.TF32 R8, R4, R138, R196 ;  /* 0x0000008a0408723c */ /* 0x002ff000000810c4 */
[----:B------:R-:W-:Y:S08]  /*317c0*/  HMMA.1688.F32.TF32 R12, R44, R18, R12 ;  /* 0x000000122c0c723c */ /* 0x000ff0000008100c */
[----:B------:R-:W-:Y:S01]  /*317d0*/  HMMA.1688.F32.TF32 R4, R4, R142, R200 ;  /* 0x0000008e0404723c */ /* 0x000fe200000810c8 */
        /* <DEDUP_REMOVED lines=8> */
[C---:B-1----:R-:W-:Y:S03]  /*31860*/  HMMA.1688.F32.TF32 R8, R44.reuse, R22, R152 ;  /* 0x000000162c08723c */ /* 0x042fe60000081098 */
[----:B------:R1:W-:Y:S05]  /*31870*/  STL.64 [R1+0x7d8], R6 ;  /* 0x0007d80601007387 */ /* 0x0003ea0000100a00 */
[C---:B-1----:R-:W-:Y:S01]  /*31880*/  HMMA.1688.F32.TF32 R4, R44.reuse, R26, R148 ;  /* 0x0000001a2c04723c */ /* 0x042fe20000081094 */
[----:B------:R-:W-:Y:S11]  /*31890*/  STL.64 [R1+0x1178], R12 ;  /* 0x0011780c01007387 */ /* 0x000ff60000100a00 */
[----:B------:R-:W-:Y:S03]  /*318a0*/  @!UPT UIADD3 URZ, URZ, URZ, URZ ;  /* 0x0000003f3f3ff290 */ /* 0x000fe6000fffe03f */
[----:B------:R-:W-:Y:S01]  /*318b0*/  STL.64 [R1+0x1190], R10 ;  /* 0x0011900a01007387 */ /* 0x000fe20000100a00 */
[C---:B------:R-:W-:Y:S03]  /*318c0*/  HMMA.1688.F32.TF32 R248, R44.reuse, R38, R248 ;  /* 0x000000262cf8723c */ /* 0x040fe600000810f8 */
[----:B------:R1:W-:Y:S04]  /*318d0*/  STL.64 [R1+0x1188], R8 ;  /* 0x0011880801007387 */ /* 0x0003e80000100a00 */
[----:B------:R-:W-:Y:S01]  /*318e0*/  STL.64 [R1+0x11a0], R6 ;  /* 0x0011a00601007387 */ /* 0x000fe20000100a00 */
[C---:B-1----:R-:W-:Y:S03]  /*318f0*/  HMMA.1688.F32.TF32 R8, R44.reuse, R30, R144 ;  /* 0x0000001e2c08723c */ /* 0x042fe60000081090 */
[----:B------:R1:W-:Y:S05]  /*31900*/  STL.64 [R1+0x1198], R4 ;  /* 0x0011980401007387 */ /* 0x0003ea0000100a00 */
[C---:B-1----:R-:W-:Y:S08]  /*31910*/  HMMA.1688.F32.TF32 R4, R44.reuse, R34, R108 ;  /* 0x000000222c04723c */ /* 0x042ff0000008106c */
[C---:B------:R-:W-:Y:S07]  /*31920*/  HMMA.1688.F32.TF32 R240, R44.reuse, R42, R240 ;  /* 0x0000002a2cf0723c */ /* 0x040fee00000810f0 */
[----:B------:R-:W-:Y:S04]  /*31930*/  STL.64 [R1+0x10], R8 ;  /* 0x0000100801007387 */ /* 0x000fe80000100a00 */
[----:B------:R1:W-:Y:S01]  /*31940*/  STL.64 [R1+0x18], R10 ;  /* 0x0000180a01007387 */ /* 0x0003e20000100a00 */
[C---:B------:R-:W-:Y:S03]  /*31950*/  HMMA.1688.F32.TF32 R12, R44.reuse, R54, R76 ;  /* 0x000000362c0c723c */ /* 0x040fe6000008104c */
[----:B------:R-:W-:Y:S04]  /*31960*/  STL.64 [R1+0x11b0], R250 ;  /* 0x0011b0fa01007387 */ /* 0x000fe80000100a00 */
[----:B------:R-:W-:Y:S01]  /*31970*/  STL.64 [R1], R4 ;  /* 0x0000000401007387 */ /* 0x000fe20000100a00 */
[C---:B-1----:R-:W-:Y:S03]  /*31980*/  HMMA.1688.F32.TF32 R8, R44.reuse, R58, R88 ;  /* 0x0000003a2c08723c */ /* 0x042fe60000081058 */
[----:B------:R1:W-:Y:S05]  /*31990*/  STL.64 [R1+0x8], R6 ;  /* 0x0000080601007387 */ /* 0x0003ea0000100a00 */
[C---:B-1----:R-:W-:Y:S01]  /*319a0*/  HMMA.1688.F32.TF32 R4, R44.reuse, R62, R104 ;  /* 0x0000003e2c04723c */ /* 0x042fe20000081068 */
[----:B------:R-:W-:Y:S04]  /*319b0*/  STL.64 [R1+0x11a8], R248 ;  /* 0x0011a8f801007387 */ /* 0x000fe80000100a00 */
[----:B------:R-:W-:Y:S04]  /*319c0*/  STL.64 [R1+0x11c0], R242 ;  /* 0x0011c0f201007387 */ /* 0x000fe80000100a00 */
[----:B------:R-:W-:Y:S04]  /*319d0*/  STL.64 [R1+0x11b8], R240 ;  /* 0x0011b8f001007387 */ /* 0x000fe80000100a00 */
[----:B------:R-:W-:Y:S04]  /*319e0*/  STL.64 [R1+0x240], R12 ;  /* 0x0002400c01007387 */ /* 0x000fe80000100a00 */
[----:B------:R1:W-:Y:S04]  /*319f0*/  STL.64 [R1+0x248], R14 ;  /* 0x0002480e01007387 */ /* 0x0003e80000100a00 */
[----:B------:R-:W-:Y:S04]  /*31a00*/  STL.64 [R1+0x440], R8 ;  /* 0x0004400801007387 */ /* 0x000fe80000100a00 */
[----:B------:R2:W-:Y:S01]  /*31a10*/  STL.64 [R1+0x448], R10 ;  /* 0x0004480a01007387 */ /* 0x0005e20000100a00 */
[C---:B-1----:R-:W-:Y:S03]  /*31a20*/  HMMA.1688.F32.TF32 R12, R44.reuse, R66, R120 ;  /* 0x000000422c0c723c */ /* 0x042fe60000081078 */
[----:B------:R-:W-:Y:S04]  /*31a30*/  STL.64 [R1+0x450], R4 ;  /* 0x0004500401007387 */ /* 0x000fe80000100a00 */
[----:B------:R1:W-:Y:S01]  /*31a40*/  STL.64 [R1+0x458], R6 ;  /* 0x0004580601007387 */ /* 0x0003e20000100a00 */
[----:B--2---:R-:W-:Y:S01]  /*31a50*/  HMMA.1688.F32.TF32 R8, R44, R126, R204 ;  /* 0x0000007e2c08723c */ /* 0x004fe200000810cc */
[----:B------:R-:W-:Y:S01]  /*31a60*/  MOV R184, R236 ;  /* 0x000000ec00b87202 */ /* 0x000fe20000000f00 */
[----:B------:R-:W-:-:S02]  /*31a70*/  IMAD.MOV.U32 R185, RZ, RZ, R237 ;  /* 0x000000ffffb97224 */ /* 0x000fc400078e00ed */
[----:B------:R-:W-:Y:S02]  /*31a80*/  IMAD.MOV.U32 R186, RZ, RZ, R238 ;  /* 0x000000ffffba7224 */ /* 0x000fe400078e00ee */
[----:B------:R-:W-:Y:S02]  /*31a90*/  IMAD.MOV.U32 R187, RZ, RZ, R239 ;  /* 0x000000ffffbb7224 */ /* 0x000fe400078e00ef */
[----:B------:R-:W-:Y:S01]  /*31aa0*/  IMAD.MOV.U32 R192, RZ, RZ, R232 ;  /* 0x000000ffffc07224 */ /* 0x000fe200078e00e8 */
[C---:B-1----:R-:W-:Y:S01]  /*31ab0*/  HMMA.1688.F32.TF32 R4, R44.reuse, R130, R208 ;  /* 0x000000822c04723c */ /* 0x042fe200000810d0 */
[----:B------:R-:W-:Y:S02]  /*31ac0*/  IMAD.MOV.U32 R193, RZ, RZ, R233 ;  /* 0x000000ffffc17224 */ /* 0x000fe400078e00e9 */
[----:B------:R-:W-:Y:S01]  /*31ad0*/  IMAD.MOV.U32 R194, RZ, RZ, R234 ;  /* 0x000000ffffc27224 */ /* 0x000fe200078e00ea */
[----:B------:R-:W-:Y:S01]  /*31ae0*/  MOV R196, R228 ;  /* 0x000000e400c47202 */ /* 0x000fe20000000f00 */
[----:B------:R-:W-:Y:S01]  /*31af0*/  IMAD.MOV.U32 R195, RZ, RZ, R235 ;  /* 0x000000ffffc37224 */ /* 0x000fe200078e00eb */
[----:B------:R-:W-:Y:S04]  /*31b00*/  STL.64 [R1+0x610], R12 ;  /* 0x0006100c01007387 */ /* 0x000fe80000100a00 */
[----:B------:R1:W-:Y:S04]  /*31b10*/  STL.64 [R1+0x618], R14 ;  /* 0x0006180e01007387 */ /* 0x0003e80000100a00 */
[----:B------:R-:W-:Y:S04]  /*31b20*/  STL.64 [R1+0x780], R8 ;  /* 0x0007800801007387 */ /* 0x000fe80000100a00 */
[----:B------:R2:W-:Y:S01]  /*31b30*/  STL.64 [R1+0x788], R10 ;  /* 0x0007880a01007387 */ /* 0x0005e20000100a00 */
[C---:B-1----:R-:W-:Y:S04]  /*31b40*/  HMMA.1688.F32.TF32 R12, R44.reuse, R134, R212 ;  /* 0x000000862c0c723c */ /* 0x042fe800000810d4 */
[----:B------:R-:W-:Y:S04]  /*31b50*/  STL.64 [R1+0x770], R4 ;  /* 0x0007700401007387 */ /* 0x000fe80000100a00 */
[----:B------:R1:W-:Y:S01]  /*31b60*/  STL.64 [R1+0x778], R6 ;  /* 0x0007780601007387 */ /* 0x0003e20000100a00 */
[----:B--2---:R-:W-:Y:S01]  /*31b70*/  HMMA.1688.F32.TF32 R8, R44, R138, R216 ;  /* 0x0000008a2c08723c */ /* 0x004fe200000810d8 */
[----:B------:R-:W-:-:S02]  /*31b80*/  IMAD.MOV.U32 R197, RZ, RZ, R229 ;  /* 0x000000ffffc57224 */ /* 0x000fc400078e00e5 */
[----:B------:R-:W-:Y:S01]  /*31b90*/  LDS R104, [R2+0xe280] ;  /* 0x00e2800002687984 */ /* 0x000fe20000000800 */
[----:B------:R-:W-:Y:S02]  /*31ba0*/  IMAD.MOV.U32 R198, RZ, RZ, R230 ;  /* 0x000000ffffc67224 */ /* 0x000fe400078e00e6 */
[----:B------:R-:W-:Y:S01]  /*31bb0*/  IMAD.MOV.U32 R199, RZ, RZ, R231 ;  /* 0x000000ffffc77224 */ /* 0x000fe200078e00e7 */
[----:B------:R-:W-:Y:S01]  /*31bc0*/  LDS R106, [R2+0xf280] ;  /* 0x00f28000026a7984 */ /* 0x000fe20000000800 */
[----:B-1----:R-:W-:Y:S03]  /*31bd0*/  HMMA.1688.F32.TF32 R4, R44, R142, R220 ;  /* 0x0000008e2c04723c */ /* 0x002fe600000810dc */
[----:B------:R-:W-:Y:S04]  /*31be0*/  LDS R105, [R3+0xe280] ;  /* 0x00e2800003697984 */ /* 0x000fe80000000800 */
[----:B------:R-:W1:Y:S04]  /*31bf0*/  LDS R107, [R3+0xf280] ;  /* 0x00f28000036b7984 */ /* 0x000e680000000800 */
        /* <DEDUP_REMOVED lines=50> */
[C---:B--2---:R-:W-:Y:S08]  /*31f20*/  HMMA.1688.F32.TF32 R204, R92.reuse, R54, R152 ;  /* 0x000000365ccc723c */ /* 0x044ff00000081098 */
[C---:B----4-:R-:W-:Y:S08]  /*31f30*/  HMMA.1688.F32.TF32 R72, R92.reuse, R30, R96 ;  /* 0x0000001e5c48723c */ /* 0x050ff00000081060 */
[C---:B---3--:R-:W-:Y:S08]  /*31f40*/  HMMA.1688.F32.TF32 R84, R92.reuse, R18, R112 ;  /* 0x000000125c54723c */ /* 0x048ff00000081070 */
[C---:B------:R-:W-:Y:S08]  /*31f50*/  HMMA.1688.F32.TF32 R80, R92.reuse, R22, R80 ;  /* 0x000000165c50723c */ /* 0x040ff00000081050 */
[C---:B------:R-:W-:Y:S07]  /*31f60*/  HMMA.1688.F32.TF32 R76, R92.reuse, R26, R76 ;  /* 0x0000001a5c4c723c */ /* 0x040fee000008104c */
[----:B------:R-:W-:Y:S01]  /*31f70*/  STL.64 [R1+0x11d0], R86 ;  /* 0x0011d05601007387 */ /* 0x000fe20000100a00 */
[C---:B------:R-:W-:Y:S03]  /*31f80*/  HMMA.1688.F32.TF32 R44, R92.reuse, R34, R68 ;  /* 0x000000225c2c723c */ /* 0x040fe60000081044 */
[----:B------:R-:W-:Y:S05]  /*31f90*/  STL.64 [R1+0x11c8], R84 ;  /* 0x0011c85401007387 */ /* 0x000fea0000100a00 */
[C---:B------:R-:W-:Y:S01]  /*31fa0*/  HMMA.1688.F32.TF32 R48, R92.reuse, R38, R160 ;  /* 0x000000265c30723c */ /* 0x040fe200000810a0 */
[----:B------:R-:W-:Y:S07]  /*31fb0*/  STL.64 [R1+0x11e0], R82 ;  /* 0x0011e05201007387 */ /* 0x000fee0000100a00 */
[C---:B------:R-:W-:Y:S01]  /*31fc0*/  HMMA.1688.F32.TF32 R68, R92.reuse, R42, R156 ;  /* 0x0000002a5c44723c */ /* 0x040fe2000008109c */
[----:B------:R-:W-:Y:S04]  /*31fd0*/  STL.64 [R1+0x11d8], R80 ;  /* 0x0011d85001007387 */ /* 0x000fe80000100a00 */
[----:B------:R-:W-:Y:S04]  /*31fe0*/  STL.64 [R1+0x11f0], R78 ;  /* 0x0011f04e01007387 */ /* 0x000fe80000100a00 */
[----:B------:R-:W-:Y:S04]  /*31ff0*/  STL.64 [R1+0x11e8], R76 ;  /* 0x0011e84c01007387 */ /* 0x000fe80000100a00 */
[----:B------:R-:W-:Y:S04]  /*32000*/  STL.64 [R1+0x1200], R74 ;  /* 0x0012004a01007387 */ /* 0x000fe80000100a00 */
[----:B------:R-:W-:Y:S01]  /*32010*/  STL.64 [R1+0x11f8], R72 ;  /* 0x0011f84801007387 */ /* 0x000fe20000100a00 */
[C---:B------:R-:W-:Y:S03]  /*32020*/  HMMA.1688.F32.TF32 R4, R92.reuse, R58, R148 ;  /* 0x0000003a5c04723c */ /* 0x040fe60000081094 */
[----:B------:R-:W-:Y:S04]  /*32030*/  STL.64 [R1+0x1210], R46 ;  /* 0x0012102e01007387 */ /* 0x000fe80000100a00 */
[----:B------:R-:W-:Y:S04]  /*32040*/  STL.64 [R1+0x1208], R44 ;  /* 0x0012082c01007387 */ /* 0x000fe80000100a00 */
[----:B------:R-:W-:Y:S01]  /*32050*/  STL.64 [R1+0x1220], R50 ;  /* 0x0012203201007387 */ /* 0x000fe20000100a00 */
[C---:B------:R-:W-:Y:S03]  /*32060*/  HMMA.1688.F32.TF32 R12, R92.reuse, R62, R144 ;  /* 0x0000003e5c0c723c */ /* 0x040fe60000081090 */
[----:B------:R-:W-:Y:S04]  /*32070*/  STL.64 [R1+0x1218], R48 ;  /* 0x0012183001007387 */ /* 0x000fe80000100a00 */
[----:B------:R-:W-:Y:S01]  /*32080*/  STL.64 [R1+0x1230], R70 ;  /* 0x0012304601007387 */ /* 0x000fe20000100a00 */
[C---:B------:R-:W-:Y:S03]  /*32090*/  HMMA.1688.F32.TF32 R8, R92.reuse, R66, R108 ;  /* 0x000000425c08723c */ /* 0x040fe6000008106c */
[----:B------:R-:W-:Y:S04]  /*320a0*/  STL.64 [R1+0x1228], R68 ;  /* 0x0012284401007387 */ /* 0x000fe80000100a00 */
[----:B------:R-:W-:Y:S04]  /*320b0*/  STL.64 [R1+0x1240], R206 ;  /* 0x001240ce01007387 */ /* 0x000fe80000100a00 */
[----:B------:R-:W-:Y:S04]  /*320c0*/  STL.64 [R1+0x1238], R204 ;  /* 0x001238cc01007387 */ /* 0x000fe80000100a00 */
[----:B------:R-:W-:Y:S04]  /*320d0*/  STL.64 [R1+0x20], R4 ;  /* 0x0000200401007387 */ /* 0x000fe80000100a00 */
[----:B------:R2:W-:Y:S02]  /*320e0*/  STL.64 [R1+0x28], R6 ;  /* 0x0000280601007387 */ /* 0x0005e40000100a00 */
[----:B--2---:R-:W-:Y:S02]  /*320f0*/  HMMA.1688.F32.TF32 R4, R92, R126, R244 ;  /* 0x0000007e5c04723c */ /* 0x004fe400000810f4 */
[----:B------:R2:W-:Y:S04]  /*32100*/  STL.64 [R1+0x170], R12 ;  /* 0x0001700c01007387 */ /* 0x0005e80000100a00 */
[----:B------:R3:W-:Y:S04]  /*32110*/  STL.64 [R1+0x178], R14 ;  /* 0x0001780e01007387 */ /* 0x0007e80000100a00 */
[----:B------:R-:W4:Y:S04]  /*32120*/  LDL.LU R144, [R1+0x3c0] ;  /* 0x0003c00001907983 */ /* 0x000f280000300800 */
[----:B------:R-:W-:Y:S04]  /*32130*/  STL.64 [R1+0x280], R8 ;  /* 0x0002800801007387 */ /* 0x000fe80000100a00 */
[----:B------:R-:W-:Y:S05]  /*32140*/  STL.64 [R1+0x288], R10 ;  /* 0x0002880a01007387 */ /* 0x000fea0000100a00 */
        /* <DEDUP_REMOVED lines=41> */
[----:B-1----:R-:W3:Y:S04]  /*323e0*/  LDL.LU R4, [R1+0x1a0] ;  /* 0x0001a00001047983 */ /* 0x002ee80000300800 */
[----:B------:R-:W3:Y:S04]  /*323f0*/  LDL.LU R5, [R1+0x1a4] ;  /* 0x0001a40001057983 */ /* 0x000ee80000300800 */
        /* <DEDUP_REMOVED lines=42> */
[----:B------:R-:W-:-:S02]  /*326a0*/  IMAD.MOV.U32 R188, RZ, RZ, R224 ;  /* 0x000000ffffbc7224 */ /* 0x000fc400078e00e0 */
[----:B------:R-:W-:Y:S01]  /*326b0*/  IMAD.MOV.U32 R189, RZ, RZ, R225 ;  /* 0x000000ffffbd7224 */ /* 0x000fe200078e00e1 */
[----:B------:R-:W2:Y:S01]  /*326c0*/  LDL.LU R224, [R1+0x12b8] ;  /* 0x0012b80001e07983 */ /* 0x000ea20000300800 */
[----:B------:R-:W-:Y:S02]  /*326d0*/  IMAD.MOV.U32 R190, RZ, RZ, R226 ;  /* 0x000000ffffbe7224 */ /* 0x000fe400078e00e2 */
[----:B------:R-:W-:Y:S01]  /*326e0*/  IMAD.MOV.U32 R191, RZ, RZ, R227 ;  /* 0x000000ffffbf7224 */ /* 0x000fe200078e00e3 */
[----:B------:R-:W2:Y:S04]  /*326f0*/  LDL.LU R225, [R1+0x12b4] ;  /* 0x0012b40001e17983 */ /* 0x000ea80000300800 */
[----:B------:R-:W2:Y:S04]  /*32700*/  LDL.LU R226, [R1+0x12b0] ;  /* 0x0012b00001e27983 */ /* 0x000ea80000300800 */
[----:B------:R-:W2:Y:S04]  /*32710*/  LDL.LU R227, [R1+0x12ac] ;  /* 0x0012ac0001e37983 */ /* 0x000ea80000300800 */
[----:B------:R-:W2:Y:S04]  /*32720*/  LDL.LU R156, [R1+0x540] ;  /* 0x00054000019c7983 */ /* 0x000ea80000300800 */
[----:B------:R-:W2:Y:S04]  /*32730*/  LDL.LU R157, [R1+0x544] ;  /* 0x00054400019d7983 */ /* 0x000ea80000300800 */
[----:B------:R-:W2:Y:S04]  /*32740*/  LDL.LU R158, [R1+0x548] ;  /* 0x00054800019e7983 */ /* 0x000ea80000300800 */
[----:B------:R-:W2:Y:S01]  /*32750*/  LDL.LU R159, [R1+0x54c] ;  /* 0x00054c00019f7983 */ /* 0x000ea20000300800 */
[C---:B----4-:R-:W-:Y:S08]  /*32760*/  HMMA.1688.F32.TF32 R44, R92.reuse, R142, R236 ;  /* 0x0000008e5c2c723c */ /* 0x050ff000000810ec */
[C---:B------:R-:W-:Y:S08]  /*32770*/  HMMA.1688.F32.TF32 R48, R92.reuse, R138, R232 ;  /* 0x0000008a5c30723c */ /* 0x040ff000000810e8 */
[----:B------:R-:W-:Y:S08]  /*32780*/  HMMA.1688.F32.TF32 R68, R92, R134, R228 ;  /* 0x000000865c44723c */ /* 0x000ff000000810e4 */
[C---:B---3--:R-:W-:Y:S08]  /*32790*/  HMMA.1688.F32.TF32 R212, R104.reuse, R62, R4 ;  /* 0x0000003e68d4723c */ /* 0x048ff00000081004 */
[C---:B--2---:R-:W-:Y:S07]  /*327a0*/  HMMA.1688.F32.TF32 R4, R104.reuse, R126, R12 ;  /* 0x0000007e6804723c */ /* 0x044fee000008100c */
[----:B------:R-:W-:Y:S04]  /*327b0*/  STL.64 [R1+0x6f0], R68 ;  /* 0x0006f04401007387 */ /* 0x000fe80000100a00 */
        /* <DEDUP_REMOVED lines=8> */
[----:B-1----:R-:W-:Y:S02]  /*32840*/  HMMA.1688.F32.TF32 R4, R104, R138, R188 ;  /* 0x0000008a6804723c */ /* 0x002fe400000810bc */
[----:B------:R1:W-:Y:S04]  /*32850*/  STL.64 [R1+0x5e0], R12 ;  /* 0x0005e00c01007387 */ /* 0x0003e80000100a00 */
[----:B------:R2:W-:Y:S01]  /*32860*/  STL.64 [R1+0x5e8], R14 ;  /* 0x0005e80e01007387 */ /* 0x0005e20000100a00 */
[----:B------:R-:W-:-:S02]  /*32870*/  IMAD.MOV.U32 R228, RZ, RZ, R60 ;  /* 0x000000ffffe47224 */ /* 0x000fc400078e003c */
[----:B------:R-:W-:Y:S01]  /*32880*/  IMAD.MOV.U32 R229, RZ, RZ, R61 ;  /* 0x000000ffffe57224 */ /* 0x000fe200078e003d */
[C---:B------:R-:W-:Y:S01]  /*32890*/  HMMA.1688.F32.TF32 R88, R104.reuse, R34, R240 ;  /* 0x000000226858723c */ /* 0x040fe200000810f0 */
[----:B------:R-:W-:Y:S01]  /*328a0*/  MOV R72, R16 ;  /* 0x0000001000487202 */ /* 0x000fe20000000f00 */
[----:B------:R-:W-:Y:S02]  /*328b0*/  IMAD.MOV.U32 R73, RZ, RZ, R20 ;  /* 0x000000ffff497224 */ /* 0x000fe400078e0014 */
[----:B------:R-:W-:Y:S02]  /*328c0*/  IMAD.MOV.U32 R74, RZ, RZ, R17 ;  /* 0x000000ffff4a7224 */ /* 0x000fe400078e0011 */
[----:B------:R-:W-:Y:S02]  /*328d0*/  IMAD.MOV.U32 R75, RZ, RZ, R21 ;  /* 0x000000ffff4b7224 */ /* 0x000fe400078e0015 */
[C---:B------:R-:W-:Y:S08]  /*328e0*/  HMMA.1688.F32.TF32 R220, R104.reuse, R66, R8 ;  /* 0x0000004268dc723c */ /* 0x040ff00000081008 */
[----:B------:R-:W-:Y:S11]  /*328f0*/  HMMA.1688.F32.TF32 R8, R104, R134, R192 ;  /* 0x000000866808723c */ /* 0x000ff600000810c0 */
[----:B------:R-:W-:Y:S11]  /*32900*/  @!UPT UIADD3 URZ, URZ, URZ, URZ ;  /* 0x0000003f3f3ff290 */ /* 0x000ff6000fffe03f */
[----:B------:R-:W-:Y:S01]  /*32910*/  @!UPT UIADD3 URZ, URZ, URZ, URZ ;  /* 0x0000003f3f3ff290 */ /* 0x000fe2000fffe03f */
[----:B------:R3:W-:Y:S04]  /*32920*/  STL.64 [R1+0x560], R8 ;  /* 0x0005600801007387 */ /* 0x0007e80000100a00 */
[----:B------:R2:W-:Y:S04]  /*32930*/  STL.64 [R1+0x568], R10 ;  /* 0x0005680a01007387 */ /* 0x0005e80000100a00 */
        /* <DEDUP_REMOVED lines=16> */
[----:B---3--:R-:W3:Y:S04]  /*32a40*/  LDL.LU R8, [R1+0x4b0] ;  /* 0x0004b00001087983 */ /* 0x008ee80000300800 */
        /* <DEDUP_REMOVED lines=18> */
[----:B------:R-:W4:Y:S01]  /*32b70*/  LDL.LU R21, [R1+0x1294] ;  /* 0x0012940001157983 */ /* 0x000f220000300800 */
[----:B------:R-:W-:-:S02]  /*32b80*/  IMAD.MOV.U32 R44, RZ, RZ, R64 ;  /* 0x000000ffff2c7224 */ /* 0x000fc400078e0040 */
[----:B------:R-:W-:Y:S01]  /*32b90*/  IMAD.MOV.U32 R45, RZ, RZ, R65 ;  /* 0x000000ffff2d7224 */ /* 0x000fe200078e0041 */
[----:B------:R-:W4:Y:S01]  /*32ba0*/  LDL.LU R64, [R1+0x1290] ;  /* 0x0012900001407983 */ /* 0x000f220000300800 */
[----:B------:R-:W-:Y:S02]  /*32bb0*/  IMAD.MOV.U32 R46, RZ, RZ, R0 ;  /* 0x000000ffff2e7224 */ /* 0x000fe400078e0000 */
[----:B------:R-:W-:Y:S01]  /*32bc0*/  IMAD.MOV.U32 R47, RZ, RZ, R252 ;  /* 0x000000ffff2f7224 */ /* 0x000fe200078e00fc */
[----:B------:R-:W4:Y:S04]  /*32bd0*/  LDL.LU R65, [R1+0x128c] ;  /* 0x00128c0001417983 */ /* 0x000f280000300800 */
[----:B------:R-:W4:Y:S04]  /*32be0*/  LDL.LU R0, [R1+0x1288] ;  /* 0x0012880001007983 */ /* 0x000f280000300800 */
[----:B------:R-:W4:Y:S01]  /*32bf0*/  LDL.LU R252, [R1+0x1284] ;  /* 0x0012840001fc7983 */ /* 0x000f220000300800 */
[----:B------:R-:W-:Y:S01]  /*32c00*/  IMAD.MOV.U32 R2, RZ, RZ, c[0x0][0x180] ;  /* 0x00006000ff027624 */ /* 0x000fe200078e00ff */
[----:B------:R-:W-:-:S02]  /*32c10*/  UIADD3 UR5, UR5, 0x1, URZ ;  /* 0x0000000105057890 */ /* 0x000fc4000fffe03f */
[----:B------:R-:W-:Y:S01]  /*32c20*/  BAR.SYNC.DEFER_BLOCKING 0x0 ;  /* 0x0000000000007b1d */ /* 0x000fe20000010000 */
[----:B--2---:R-:W-:Y:S01]  /*32c30*/  IMAD.MOV.U32 R70, RZ, RZ, R20 ;  /* 0x000000ffff467224 */ /* 0x004fe200078e0014 */
[----:B---3--:R-:W-:-:S04]  /*32c40*/  MOV R68, R17 ;  /* 0x0000001100447202 */ /* 0x008fc80000000f00 */
[----:B------:R-:W2:Y:S01]  /*32c50*/  LDL.LU R17, [R1+0x1280] ;  /* 0x0012800001117983 */ /* 0x000ea20000300800 */
[----:B----4-:R-:W-:-:S03]  /*32c60*/  IMAD.MOV.U32 R69, RZ, RZ, R21 ;  /* 0x000000ffff457224 */ /* 0x010fc600078e0015 */
[----:B------:R-:W3:Y:S04]  /*32c70*/  LDL.LU R21, [R1+0x127c] ;  /* 0x00127c0001157983 */ /* 0x000ee80000300800 */
[----:B------:R-:W4:Y:S01]  /*32c80*/  LDL.LU R20, [R1+0x1278] ;  /* 0x0012780001147983 */ /* 0x000f220000300800 */
[----:B------:R-:W-:-:S03]  /*32c90*/  IMAD.MOV.U32 R71, RZ, RZ, R16 ;  /* 0x000000ffff477224 */ /* 0x000fc600078e0010 */
[----:B------:R-:W2:Y:S01]  /*32ca0*/  LDL.LU R16, [R1+0x1274] ;  /* 0x0012740001107983 */ /* 0x000ea20000300800 */
[----:B------:R-:W-:-:S03]  /*32cb0*/  IMAD.MOV.U32 R204, RZ, RZ, R0 ;  /* 0x000000ffffcc7224 */ /* 0x000fc600078e0000 */
[----:B------:R-:W2:Y:S01]  /*32cc0*/  LDL.LU R0, [R1+0x1270] ;  /* 0x0012700001007983 */ /* 0x000ea20000300800 */
[----:B------:R-:W-:-:S03]  /*32cd0*/  IMAD.MOV.U32 R205, RZ, RZ, R252 ;  /* 0x000000ffffcd7224 */ /* 0x000fc600078e00fc */
[----:B------:R-:W2:Y:S01]  /*32ce0*/  LDL.LU R252, [R1+0x126c] ;  /* 0x00126c0001fc7983 */ /* 0x000ea20000300800 */
[----:B---3--:R-:W-:-:S03]  /*32cf0*/  MOV R216, R21 ;  /* 0x0000001500d87202 */ /* 0x008fc60000000f00 */
[----:B------:R-:W3:Y:S01]  /*32d00*/  LDL.LU R21, [R1+0x1268] ;  /* 0x0012680001157983 */ /* 0x000ee20000300800 */
[----:B----4-:R-:W-:-:S03]  /*32d10*/  IMAD.MOV.U32 R217, RZ, RZ, R20 ;  /* 0x000000ffffd97224 */ /* 0x010fc600078e0014 */
[----:B------:R-:W4:Y:S01]  /*32d20*/  LDL.LU R20, [R1+0x1264] ;  /* 0x0012640001147983 */ /* 0x000f220000300800 */
[----:B--2---:R-:W-:Y:S02]  /*32d30*/  IMAD.MOV.U32 R219, RZ, RZ, R17 ;  /* 0x000000ffffdb7224 */ /* 0x004fe400078e0011 */
[----:B------:R-:W-:Y:S01]  /*32d40*/  IMAD.MOV.U32 R218, RZ, RZ, R16 ;  /* 0x000000ffffda7224 */ /* 0x000fe200078e0010 */
[----:B------:R-:W-:Y:S01]  /*32d50*/  HMMA.1688.F32.TF32 R244, R104, R142, R184 ;  /* 0x0000008e68f4723c */ /* 0x000fe200000810b8 */
[----:B------:R-:W2:Y:S04]  /*32d60*/  LDL.LU R16, [R1+0x1260] ;  /* 0x0012600001107983 */ /* 0x000ea80000300800 */
[----:B------:R-:W2:Y:S03]  /*32d70*/  LDL.LU R17, [R1+0x125c] ;  /* 0x00125c0001117983 */ /* 0x000ea60000300800 */
[----:B------:R-:W-:Y:S01]  /*32d80*/  HMMA.1688.F32.TF32 R224, R92, R130, R224 ;  /* 0x000000825ce0723c */ /* 0x000fe200000810e0 */
[----:B------:R-:W2:Y:S04]  /*32d90*/  LDL.LU R184, [R1+0x390] ;  /* 0x0003900001b87983 */ /* 0x000ea80000300800 */
[----:B------:R-:W2:Y:S03]  /*32da0*/  LDL.LU R185, [R1+0x394] ;  /* 0x0003940001b97983 */ /* 0x000ea60000300800 */
[C---:B------:R-:W-:Y:S01]  /*32db0*/  HMMA.1688.F32.TF32 R164, R104.reuse, R18, R164 ;  /* 0x0000001268a4723c */ /* 0x040fe200000810a4 */
[----:B------:R-:W2:Y:S04]  /*32dc0*/  LDL.LU R186, [R1+0x398] ;  /* 0x0003980001ba7983 */ /* 0x000ea80000300800 */
[----:B------:R-:W2:Y:S03]  /*32dd0*/  LDL.LU R187, [R1+0x39c] ;  /* 0x00039c0001bb7983 */ /* 0x000ea60000300800 */
[C---:B------:R-:W-:Y:S08]  /*32de0*/  HMMA.1688.F32.TF32 R152, R104.reuse, R22, R152 ;  /* 0x000000166898723c */ /* 0x040ff00000081098 */
[C---:B------:R-:W-:Y:S08]  /*32df0*/  HMMA.1688.F32.TF32 R148, R104.reuse, R26, R148 ;  /* 0x0000001a6894723c */ /* 0x040ff00000081094 */
[C---:B------:R-:W-:Y:S08]  /*32e00*/  HMMA.1688.F32.TF32 R108, R104.reuse, R30, R108 ;  /* 0x0000001e686c723c */ /* 0x040ff0000008106c */
[C---:B------:R-:W-:Y:S08]  /*32e10*/  HMMA.1688.F32.TF32 R92, R104.reuse, R38, R248 ;  /* 0x00000026685c723c */ /* 0x040ff000000810f8 */
[C---:B------:R-:W-:Y:S08]  /*32e20*/  HMMA.1688.F32.TF32 R96, R104.reuse, R42, R96 ;  /* 0x0000002a6860723c */ /* 0x040ff00000081060 */
[C---:B------:R-:W-:Y:S08]  /*32e30*/  HMMA.1688.F32.TF32 R100, R104.reuse, R54, R100 ;  /* 0x000000366864723c */ /* 0x040ff00000081064 */
[----:B------:R-:W-:Y:S01]  /*32e40*/  HMMA.1688.F32.TF32 R200, R104, R58, R200 ;  /* 0x0000003a68c8723c */ /* 0x000fe200000810c8 */
[----:B------:R-:W-:-:S07]  /*32e50*/  IMAD.MOV.U32 R210, RZ, RZ, R252 ;  /* 0x000000ffffd27224 */ /* 0x000fce00078e00fc */
[----:B------:R-:W-:Y:S01]  /*32e60*/  HMMA.1688.F32.TF32 R104, R180, R30, R116 ;  /* 0x0000001eb468723c */ /* 0x000fe20000081074 */
[----:B------:R-:W-:-:S07]  /*32e70*/  IMAD.MOV.U32 R211, RZ, RZ, R0 ;  /* 0x000000ffffd37224 */ /* 0x000fce00078e0000 */
[----:B------:R-:W-:Y:S01]  /*32e80*/  HMMA.1688.F32.TF32 R116, R180, R42, R144 ;  /* 0x0000002ab474723c */ /* 0x000fe20000081090 */
[----:B------:R-:W2:Y:S04]  /*32e90*/  LDL.LU R144, [R1+0x300] ;  /* 0x0003000001907983 */ /* 0x000ea80000300800 */
[----:B------:R-:W2:Y:S04]  /*32ea0*/  LDL.LU R145, [R1+0x304] ;  /* 0x0003040001917983 */ /* 0x000ea80000300800 */
[----:B------:R-:W2:Y:S04]  /*32eb0*/  LDL.LU R146, [R1+0x308] ;  /* 0x0003080001927983 */ /* 0x000ea80000300800 */
[----:B------:R-:W2:Y:S01]  /*32ec0*/  LDL.LU R147, [R1+0x30c] ;  /* 0x00030c0001937983 */ /* 0x000ea20000300800 */
[----:B---3--:R-:W-:-:S02]  /*32ed0*/  IMAD.MOV.U32 R209, RZ, RZ, R21 ;  /* 0x000000ffffd17224 */ /* 0x008fc400078e0015 */
[----:B----4-:R-:W-:Y:S02]  /*32ee0*/  IMAD.MOV.U32 R208, RZ, RZ, R20 ;  /* 0x000000ffffd07224 */ /* 0x010fe400078e0014 */
[----:B------:R-:W3:Y:S04]  /*32ef0*/  LDL.LU R20, [R1+0x1258] ;  /* 0x0012580001147983 */ /* 0x000ee80000300800 */
        /* <DEDUP_REMOVED lines=14> */
[----:B------:R-:W-:Y:S01]  /*32fe0*/  IMAD.MOV.U32 R207, RZ, RZ, R64 ;  /* 0x000000ffffcf7224 */ /* 0x000fe200078e0040 */
[----:B------:R-:W-:Y:S01]  /*32ff0*/  MOV R48, R61 ;  /* 0x0000003d00307202 */ /* 0x000fe20000000f00 */
        /* <DEDUP_REMOVED lines=12> */
[C---:B--2---:R-:W-:Y:S08]  /*330c0*/  HMMA.1688.F32.TF32 R120, R180.reuse, R54, R184 ;  /* 0x00000036b478723c */ /* 0x044ff000000810b8 */
[C---:B------:R-:W-:Y:S08]  /*330d0*/  HMMA.1688.F32.TF32 R144, R180.reuse, R58, R144 ;  /* 0x0000003ab490723c */ /* 0x040ff00000081090 */
[C---:B------:R-:W-:Y:S08]  /*330e0*/  HMMA.1688.F32.TF32 R208, R180.reuse, R62, R208 ;  /* 0x0000003eb4d0723c */ /* 0x040ff000000810d0 */
[C---:B------:R-:W-:Y:S08]  /*330f0*/  HMMA.1688.F32.TF32 R216, R180.reuse, R66, R216 ;  /* 0x00000042b4d8723c */ /* 0x040ff000000810d8 */
[----:B------:R-:W-:Y:S01]  /*33100*/  HMMA.1688.F32.TF32 R180, R180, R142, R72 ;  /* 0x0000008eb4b4723c */ /* 0x000fe20000081048 */
[----:B------:R-:W-:-:S02]  /*33110*/  IMAD.MOV.U32 R230, RZ, RZ, R125 ;  /* 0x000000ffffe67224 */ /* 0x000fc400078e007d */
[----:B------:R-:W-:Y:S02]  /*33120*/  IMAD.MOV.U32 R231, RZ, RZ, R124 ;  /* 0x000000ffffe77224 */ /* 0x000fe400078e007c */
[----:B------:R-:W-:-:S05]  /*33130*/  IMAD.MOV.U32 R195, RZ, RZ, R128 ;  /* 0x000000ffffc37224 */ /* 0x000fca00078e0080 */
[C---:B------:R-:W-:Y:S01]  /*33140*/  HMMA.1688.F32.TF32 R124, R176.reuse, R126, R228 ;  /* 0x0000007eb07c723c */ /* 0x040fe200000810e4 */
[----:B------:R-:W-:Y:S01]  /*33150*/  MOV R186, R25 ;  /* 0x0000001900ba7202 */ /* 0x000fe20000000f00 */
[----:B------:R-:W-:Y:S02]  /*33160*/  IMAD.MOV.U32 R187, RZ, RZ, R24 ;  /* 0x000000ffffbb7224 */ /* 0x000fe400078e0018 */
[----:B------:R-:W-:Y:S02]  /*33170*/  IMAD.MOV.U32 R184, RZ, RZ, R29 ;  /* 0x000000ffffb87224 */ /* 0x000fe400078e001d */
[----:B------:R-:W-:Y:S02]  /*33180*/  IMAD.MOV.U32 R185, RZ, RZ, R28 ;  /* 0x000000ffffb97224 */ /* 0x000fe400078e001c */
[----:B------:R-:W-:Y:S01]  /*33190*/  HMMA.1688.F32.TF32 R24, R176, R26, R84 ;  /* 0x0000001ab018723c */ /* 0x000fe20000081054 */
[----:B------:R-:W-:Y:S01]  /*331a0*/  IMAD.MOV.U32 R190, RZ, RZ, R33 ;  /* 0x000000ffffbe7224 */ /* 0x000fe200078e0021 */
[----:B------:R-:W-:Y:S01]  /*331b0*/  MOV R198, R41 ;  /* 0x0000002900c67202 */ /* 0x000fe20000000f00 */
[----:B------:R-:W-:-:S02]  /*331c0*/  IMAD.MOV.U32 R191, RZ, RZ, R32 ;  /* 0x000000ffffbf7224 */ /* 0x000fc400078e0020 */
[----:B------:R-:W-:-:S03]  /*331d0*/  IMAD.MOV.U32 R196, RZ, RZ, R53 ;  /* 0x000000ffffc47224 */ /* 0x000fc600078e0035 */
[C---:B------:R-:W-:Y:S01]  /*331e0*/  HMMA.1688.F32.TF32 R28, R176.reuse, R30, R240 ;  /* 0x0000001eb01c723c */ /* 0x040fe200000810f0 */
[----:B------:R-:W-:Y:S02]  /*331f0*/  IMAD.MOV.U32 R197, RZ, RZ, R52 ;  /* 0x000000ffffc57224 */ /* 0x000fe400078e0034 */
[----:B------:R-:W-:Y:S01]  /*33200*/  IMAD.MOV.U32 R199, RZ, RZ, R40 ;  /* 0x000000ffffc77224 */ /* 0x000fe200078e0028 */
[----:B------:R-:W-:Y:S01]  /*33210*/  MOV R192, R133 ;  /* 0x0000008500c07202 */ /* 0x000fe20000000f00 */
[----:B------:R-:W-:Y:S02]  /*33220*/  IMAD.MOV.U32 R188, RZ, RZ, R37 ;  /* 0x000000ffffbc7224 */ /* 0x000fe400078e0025 */
[----:B------:R-:W-:Y:S02]  /*33230*/  IMAD.MOV.U32 R189, RZ, RZ, R36 ;  /* 0x000000ffffbd7224 */ /* 0x000fe400078e0024 */
[----:B------:R-:W-:Y:S01]  /*33240*/  IMAD.MOV.U32 R193, RZ, RZ, R132 ;  /* 0x000000ffffc17224 */ /* 0x000fe200078e0084 */
[----:B------:R-:W-:Y:S01]  /*33250*/  HMMA.1688.F32.TF32 R36, R176, R38, R4 ;  /* 0x00000026b024723c */ /* 0x000fe20000081004 */
[----:B------:R-:W-:-:S07]  /*33260*/  IMAD.MOV.U32 R194, RZ, RZ, R129 ;  /* 0x000000ffffc27224 */ /* 0x000fce00078e0081 */
[C---:B------:R-:W-:Y:S08]  /*33270*/  HMMA.1688.F32.TF32 R40, R176.reuse, R42, R8 ;  /* 0x0000002ab028723c */ /* 0x040ff00000081008 */
[C---:B------:R-:W-:Y:S08]  /*33280*/  HMMA.1688.F32.TF32 R52, R176.reuse, R54, R12 ;  /* 0x00000036b034723c */ /* 0x040ff0000008100c */
[----:B------:R-:W-:Y:S01]  /*33290*/  HMMA.1688.F32.TF32 R132, R176, R134, R192 ;  /* 0x00000086b084723c */ /* 0x000fe200000810c0 */
[----:B---3--:R-:W-:-:S02]  /*332a0*/  IMAD.MOV.U32 R250, RZ, RZ, R0 ;  /* 0x000000fffffa7224 */ /* 0x008fc400078e0000 */
[----:B------:R-:W2:Y:S04]  /*332b0*/  LDL.LU R0, [R1+0x1248] ;  /* 0x0012480001007983 */ /* 0x000ea80000300800 */
[----:B------:R-:W-:Y:S04]  /*332c0*/  STL.64 [R1+0x250], R204 ;  /* 0x000250cc01007387 */ /* 0x000fe80000100a00 */
[----:B------:R1:W-:Y:S04]  /*332d0*/  STL.64 [R1+0x258], R206 ;  /* 0x000258ce01007387 */ /* 0x0003e80000100a00 */
[----:B-1----:R1:W5:Y:S04]  /*332e0*/  LDL.LU.64 R206, [R1+0x1240] ;  /* 0x0012400001ce7983 */ /* 0x0023680000300a00 */
[----:B------:R1:W5:Y:S04]  /*332f0*/  LDL.LU.64 R204, [R1+0x1238] ;  /* 0x0012380001cc7983 */ /* 0x0003680000300a00 */
[----:B------:R-:W-:Y:S04]  /*33300*/  STL.64 [R1+0x4c0], R68 ;  /* 0x0004c04401007387 */ /* 0x000fe80000100a00 */
[----:B------:R3:W-:Y:S04]  /*33310*/  STL.64 [R1+0x4c8], R70 ;  /* 0x0004c84601007387 */ /* 0x0007e80000100a00 */
[----:B---3--:R1:W5:Y:S04]  /*33320*/  LDL.LU.64 R70, [R1+0x1230] ;  /* 0x0012300001467983 */ /* 0x0083680000300a00 */
[----:B------:R1:W5:Y:S04]  /*33330*/  LDL.LU.64 R68, [R1+0x1228] ;  /* 0x0012280001447983 */ /* 0x0003680000300a00 */
[----:B------:R-:W-:Y:S04]  /*33340*/  STL.64 [R1+0x270], R48 ;  /* 0x0002703001007387 */ /* 0x000fe80000100a00 */
[----:B------:R3:W-:Y:S04]  /*33350*/  STL.64 [R1+0x278], R50 ;  /* 0x0002783201007387 */ /* 0x0007e80000100a00 */
[----:B---3--:R1:W5:Y:S04]  /*33360*/  LDL.LU.64 R50, [R1+0x1220] ;  /* 0x0012200001327983 */ /* 0x0083680000300a00 */
[----:B------:R1:W5:Y:S04]  /*33370*/  LDL.LU.64 R48, [R1+0x1218] ;  /* 0x0012180001307983 */ /* 0x0003680000300a00 */
[----:B------:R-:W-:Y:S04]  /*33380*/  STL.64 [R1+0x3c0], R44 ;  /* 0x0003c02c01007387 */ /* 0x000fe80000100a00 */
[----:B------:R3:W-:Y:S01]  /*33390*/  STL.64 [R1+0x3c8], R46 ;  /* 0x0003c82e01007387 */ /* 0x0007e20000100a00 */
[----:B------:R-:W-:-:S03]  /*333a0*/  IMAD.MOV.U32 R251, RZ, RZ, R252 ;  /* 0x000000fffffb7224 */ /* 0x000fc600078e00fc */
[----:B---3--:R1:W5:Y:S04]  /*333b0*/  LDL.LU.64 R46, [R1+0x1210] ;  /* 0x00121000012e7983 */ /* 0x0083680000300a00 */
[----:B------:R1:W5:Y:S04]  /*333c0*/  LDL.LU.64 R44, [R1+0x1208] ;  /* 0x00120800012c7983 */ /* 0x0003680000300a00 */
[----:B------:R1:W5:Y:S04]  /*333d0*/  LDL.LU.64 R74, [R1+0x1200] ;  /* 0x00120000014a7983 */ /* 0x0003680000300a00 */
[----:B------:R1:W5:Y:S04]  /*333e0*/  LDL.LU.64 R72, [R1+0x11f8] ;  /* 0x0011f80001487983 */ /* 0x0003680000300a00 */
[----:B------:R4:W-:Y:S04]  /*333f0*/  STL.64 [R1+0x390], R180 ;  /* 0x000390b401007387 */ /* 0x0009e80000100a00 */
[----:B------:R3:W-:Y:S04]  /*33400*/  STL.64 [R1+0x398], R182 ;  /* 0x000398b601007387 */ /* 0x0007e80000100a00 */
[----:B------:R-:W2:Y:S01]  /*33410*/  LDL.LU R128, [R1+0x938] ;  /* 0x0009380001807983 */ /* 0x000ea20000300800 */
[----:B----4-:R-:W-:-:S02]  /*33420*/  IMAD.MOV.U32 R180, RZ, RZ, R21 ;  /* 0x000000ffffb47224 */ /* 0x010fc400078e0015 */
[----:B------:R-:W-:Y:S02]  /*33430*/  IMAD.MOV.U32 R181, RZ, RZ, R20 ;  /* 0x000000ffffb57224 */ /* 0x000fe400078e0014 */
[----:B---3--:R-:W-:Y:S02]  /*33440*/  IMAD.MOV.U32 R182, RZ, RZ, R17 ;  /* 0x000000ffffb67224 */ /* 0x008fe400078e0011 */
[----:B------:R-:W-:Y:S02]  /*33450*/  IMAD.MOV.U32 R183, RZ, RZ, R16 ;  /* 0x000000ffffb77224 */ /* 0x000fe400078e0010 */
[C---:B------:R-:W-:Y:S01]  /*33460*/  HMMA.1688.F32.TF32 R16, R176.reuse, R18, R76 ;  /* 0x00000012b010723c */ /* 0x040fe2000008104c */
[----:B------:R1:W5:Y:S04]  /*33470*/  LDL.LU.64 R78, [R1+0x11f0] ;  /* 0x0011f000014e7983 */ /* 0x0003680000300a00 */
[----:B------:R1:W5:Y:S03]  /*33480*/  LDL.LU.64 R76, [R1+0x11e8] ;  /* 0x0011e800014c7983 */ /* 0x0003660000300a00 */
[C---:B------:R-:W-:Y:S01]  /*33490*/  HMMA.1688.F32.TF32 R20, R176.reuse, R22, R80 ;  /* 0x00000016b014723c */ /* 0x040fe20000081050 */
[----:B------:R1:W5:Y:S04]  /*334a0*/  LDL.LU.64 R82, [R1+0x11e0] ;  /* 0x0011e00001527983 */ /* 0x0003680000300a00 */
[----:B------:R1:W5:Y:S04]  /*334b0*/  LDL.LU.64 R80, [R1+0x11d8] ;  /* 0x0011d80001507983 */ /* 0x0003680000300a00 */
[----:B------:R1:W5:Y:S01]  /*334c0*/  LDL.LU.64 R86, [R1+0x11d0] ;  /* 0x0011d00001567983 */ /* 0x0003620000300a00 */
[C---:B------:R-:W-:Y:S03]  /*334d0*/  HMMA.1688.F32.TF32 R32, R176.reuse, R34, R248 ;  /* 0x00000022b020723c */ /* 0x040fe600000810f8 */
[----:B------:R1:W5:Y:S04]  /*334e0*/  LDL.LU.64 R84, [R1+0x11c8] ;  /* 0x0011c80001547983 */ /* 0x0003680000300a00 */
[----:B------:R1:W5:Y:S04]  /*334f0*/  LDL.LU.64 R242, [R1+0x11c0] ;  /* 0x0011c00001f27983 */ /* 0x0003680000300a00 */
[----:B------:R1:W5:Y:S04]  /*33500*/  LDL.LU.64 R240, [R1+0x11b8] ;  /* 0x0011b80001f07983 */ /* 0x0003680000300a00 */
[----:B------:R1:W5:Y:S04]  /*33510*/  LDL.LU.64 R250, [R1+0x11b0] ;  /* 0x0011b00001fa7983 */ /* 0x0003680000300a00 */
[----:B------:R1:W5:Y:S01]  /*33520*/  LDL.LU.64 R248, [R1+0x11a8] ;  /* 0x0011a80001f87983 */ /* 0x0003620000300a00 */
[C---:B------:R-:W-:Y:S03]  /*33530*/  HMMA.1688.F32.TF32 R56, R176.reuse, R58, R180 ;  /* 0x0000003ab038723c */ /* 0x040fe600000810b4 */
[----:B------:R1:W5:Y:S04]  /*33540*/  LDL.LU.64 R6, [R1+0x11a0] ;  /* 0x0011a00001067983 */ /* 0x0003680000300a00 */
[----:B------:R1:W5:Y:S01]  /*33550*/  LDL.LU.64 R4, [R1+0x1198] ;  /* 0x0011980001047983 */ /* 0x0003620000300a00 */
[C---:B------:R-:W-:Y:S03]  /*33560*/  HMMA.1688.F32.TF32 R180, R176.reuse, R130, R196 ;  /* 0x00000082b0b4723c */ /* 0x040fe600000810c4 */
[----:B------:R1:W5:Y:S04]  /*33570*/  LDL.LU.64 R10, [R1+0x1190] ;  /* 0x00119000010a7983 */ /* 0x0003680000300a00 */
[----:B------:R1:W5:Y:S04]  /*33580*/  LDL.LU.64 R8, [R1+0x1188] ;  /* 0x0011880001087983 */ /* 0x0003680000300a00 */
[----:B------:R1:W5:Y:S04]  /*33590*/  LDL.LU.64 R14, [R1+0x1180] ;  /* 0x00118000010e7983 */ /* 0x0003680000300a00 */
[----:B------:R1:W5:Y:S04]  /*335a0*/  LDL.LU.64 R12, [R1+0x1178] ;  /* 0x00117800010c7983 */ /* 0x0003680000300a00 */
[----:B------:R-:W-:Y:S04]  /*335b0*/  STL.64 [R1+0x220], R124 ;  /* 0x0002207c01007387 */ /* 0x000fe80000100a00 */
[----:B------:R3:W-:Y:S02]  /*335c0*/  STL.64 [R1+0x228], R126 ;  /* 0x0002287e01007387 */ /* 0x0007e40000100a00 */
[C---:B---3--:R-:W-:Y:S02]  /*335d0*/  HMMA.1688.F32.TF32 R124, R176.reuse, R138, R188 ;  /* 0x0000008ab07c723c */ /* 0x048fe400000810bc */
[----:B------:R-:W-:Y:S04]  /*335e0*/  STL.64 [R1+0x210], R180 ;  /* 0x000210b401007387 */ /* 0x000fe80000100a00 */
[----:B------:R-:W-:Y:S04]  /*335f0*/  STL.64 [R1+0x218], R182 ;  /* 0x000218b601007387 */ /* 0x000fe80000100a00 */
[----:B------:R-:W-:Y:S04]  /*33600*/  STL.64 [R1+0x200], R132 ;  /* 0x0002008401007387 */ /* 0x000fe80000100a00 */
[----:B------:R-:W-:Y:S09]  /*33610*/  STL.64 [R1+0x208], R134 ;  /* 0x0002088601007387 */ /* 0x000ff20000100a00 */
[----:B------:R-:W-:Y:S04]  /*33620*/  STL.64 [R1+0x1d0], R124 ;  /* 0x0001d07c01007387 */ /* 0x000fe80000100a00 */
[----:B------:R3:W-:Y:S04]  /*33630*/  STL.64 [R1+0x1d8], R126 ;  /* 0x0001d87e01007387 */ /* 0x0007e80000100a00 */
[----:B------:R-:W4:Y:S01]  /*33640*/  LDL.LU R139, [R1+0xd30] ;  /* 0x000d3000018b7983 */ /* 0x000f220000300800 */
[----:B---3--:R-:W-:Y:S11]  /*33650*/  HMMA.1688.F32.TF32 R124, R176, R142, R184 ;  /* 0x0000008eb07c723c */ /* 0x008ff600000810b8 */
[----:B------:R-:W-:Y:S11]  /*33660*/  @!UPT UIADD3 URZ, URZ, URZ, URZ ;  /* 0x0000003f3f3ff290 */ /* 0x000ff6000fffe03f */
[----:B------:R-:W-:Y:S01]  /*33670*/  @!UPT UIADD3 URZ, URZ, URZ, URZ ;  /* 0x0000003f3f3ff290 */ /* 0x000fe2000fffe03f */
[----:B------:R-:W-:Y:S04]  /*33680*/  STL.64 [R1+0x190], R124 ;  /* 0x0001907c01007387 */ /* 0x000fe80000100a00 */
[----:B------:R3:W-:Y:S04]  /*33690*/  STL.64 [R1+0x198], R126 ;  /* 0x0001987e01007387 */ /* 0x0007e80000100a00 */
[----:B---3--:R-:W3:Y:S04]  /*336a0*/  LDL.LU R126, [R1+0xd38] ;  /* 0x000d3800017e7983 */ /* 0x008ee80000300800 */
[----:B------:R-:W4:Y:S04]  /*336b0*/  LDL.LU R143, [R1+0xd28] ;  /* 0x000d2800018f7983 */ /* 0x000f280000300800 */
[----:B------:R-:W4:Y:S04]  /*336c0*/  LDL.LU R136, [R1+0xd34] ;  /* 0x000d340001887983 */ /* 0x000f280000300800 */
[----:B------:R-:W4:Y:S04]  /*336d0*/  LDL.LU R142, [R1+0xd10] ;  /* 0x000d1000018e7983 */ /* 0x000f280000300800 */
[----:B------:R-:W4:Y:S01]  /*336e0*/  LDL.LU R131, [R1+0xd1c] ;  /* 0x000d1c0001837983 */ /* 0x000f220000300800 */
[----:B------:R-:W-:Y:S01]  /*336f0*/  IMAD.MOV.U32 R252, RZ, RZ, 0x3f ;  /* 0x0000003ffffc7424 */ /* 0x000fe200078e00ff */
[----:B------:R-:W-:-:S02]  /*33700*/  MOV R138, c[0x0][0x188] ;  /* 0x00006200008a7a02 */ /* 0x000fc40000000f00 */
[----:B------:R-:W-:Y:S01]  /*33710*/  IADD3 R2, R2, -0xc0, RZ ;  /* 0xffffff4002027810 */ /* 0x000fe20007ffe0ff */
[----:B------:R-:W4:Y:S01]  /*33720*/  LDL.LU R130, [R1+0x95c] ;  /* 0x00095c0001827983 */ /* 0x000f220000300800 */
[----:B------:R-:W-:-:S03]  /*33730*/  IADD3 R252, R252, c[0x0][0x180], RZ ;  /* 0x00006000fcfc7a10 */ /* 0x000fc60007ffe0ff */
[----:B------:R-:W4:Y:S01]  /*33740*/  LDL.LU R127, [R1+0x960] ;  /* 0x00096000017f7983 */ /* 0x000f220000300800 */
[----:B------:R-:W-:Y:S01]  /*33750*/  SHF.R.S32.HI R3, RZ, 0x1f, R252 ;  /* 0x0000001fff037819 */ /* 0x000fe200000114fc */
[----:B------:R-:W-:Y:S02]  /*33760*/  IMAD.SHL.U32 R138, R138, 0x40, RZ ;  /* 0x000000408a8a7824 */ /* 0x000fe400078e00ff */
[----:B------:R-:W1:Y:S01]  /*33770*/  S2R R133, SR_TID.X ;  /* 0x0000000000857919 */ /* 0x000e620000002100 */
[----:B------:R-:W-:Y:S01]  /*33780*/  LEA.HI R3, R3, R252, RZ, 0x6 ;  /* 0x000000fc03037211 */ /* 0x000fe200078f30ff */
[----:B------:R-:W-:Y:S02]  /*33790*/  IMAD.SHL.U32 R138, R138, 0x4, RZ ;  /* 0x000000048a8a7824 */ /* 0x000fe400078e00ff */
[----:B------:R-:W4:Y:S01]  /*337a0*/  LDL.LU R132, [R1+0xd08] ;  /* 0x000d080001847983 */ /* 0x000f220000300800 */
[----:B------:R-:W-:-:S03]  /*337b0*/  SHF.R.S32.HI R3, RZ, 0x6, R3 ;  /* 0x00000006ff037819 */ /* 0x000fc60000011403 */
[----:B------:R-:W4:Y:S01]  /*337c0*/  LDL.LU R129, [R1+0xd14] ;  /* 0x000d140001817983 */ /* 0x000f220000300800 */
[----:B------:R-:W-:-:S03]  /*337d0*/  IADD3 R3, R3, -0x3, RZ ;  /* 0xfffffffd03037810 */ /* 0x000fc60007ffe0ff */
[----:B------:R-:W4:Y:S04]  /*337e0*/  LDL.LU R141, [R1+0x98c] ;  /* 0x00098c00018d7983 */ /* 0x000f280000300800 */
[----:B------:R-:W4:Y:S01]  /*337f0*/  LDL.LU R140, [R1+0x990] ;  /* 0x00099000018c7983 */ /* 0x000f220000300800 */
[----:B------:R-:W-:-:S03]  /*33800*/  UISETP.GT.AND UP0, UPT, UR5, 0x2, UPT ;  /* 0x000000020500788c */ /* 0x000fc6000bf04270 */
[----:B------:R-:W4:Y:S04]  /*33810*/  LDL.LU R137, [R1+0xd0c] ;  /* 0x000d0c0001897983 */ /* 0x000f280000300800 */
[----:B------:R-:W4:Y:S01]  /*33820*/  LDL.LU R134, [R1+0x9c0] ;  /* 0x0009c00001867983 */ /* 0x000f220000300800 */
[----:B------:R-:W-:Y:S01]  /*33830*/  USEL UR5, UR5, URZ, !UP0 ;  /* 0x0000003f05057287 */ /* 0x000fe2000c000000 */
[----:B-1----:R-:W-:-:S05]  /*33840*/  LOP3.LUT R252, R133, 0x7f, RZ, 0xc0, !PT ;  /* 0x0000007f85fc7812 */ /* 0x002fca00078ec0ff */
[----:B------:R-:W-:Y:S02]  /*33850*/  IMAD.SHL.U32 R135, R252, 0x4, RZ ;  /* 0x00000004fc877824 */ /* 0x000fe400078e00ff */
[C---:B--2---:R-:W-:Y:S01]  /*33860*/  IMAD R2, R128.reuse, -0x40, R2 ;  /* 0xffffffc080027824 */ /* 0x044fe200078e0202 */
[----:B------:R-:W-:-:S04]  /*33870*/  ISETP.GE.AND P0, PT, R128, R3, PT ;  /* 0x000000038000720c */ /* 0x000fc80003f06270 */
[C---:B------:R-:W-:Y:S02]  /*33880*/  ISETP.GT.AND P1, PT, R2.reuse, RZ, PT ;  /* 0x000000ff0200720c */ /* 0x040fe40003f24270 */
[C---:B------:R-:W-:Y:S02]  /*33890*/  ISETP.GT.AND P2, PT, R2.reuse, 0x4, PT ;  /* 0x000000040200780c */ /* 0x040fe40003f44270 */
[----:B------:R-:W-:Y:S02]  /*338a0*/  SEL R3, RZ, 0x4, !P1 ;  /* 0x00000004ff037807 */ /* 0x000fe40004800000 */
[----:B------:R-:W-:Y:S02]  /*338b0*/  SEL R125, RZ, 0x4, !P2 ;  /* 0x00000004ff7d7807 */ /* 0x000fe40005000000 */
[----:B------:R-:W-:Y:S02]  /*338c0*/  SEL R3, R3, RZ, !P0 ;  /* 0x000000ff03037207 */ /* 0x000fe40004000000 */
[----:B------:R-:W-:-:S02]  /*338d0*/  ISETP.GT.AND P3, PT, R2, 0x8, PT ;  /* 0x000000080200780c */ /* 0x000fc40003f64270 */
[----:B------:R-:W-:Y:S02]  /*338e0*/  ISETP.GT.AND P4, PT, R2, 0xc, PT ;  /* 0x0000000c0200780c */ /* 0x000fe40003f84270 */
[----:B------:R-:W-:Y:S02]  /*338f0*/  SEL R125, R125, RZ, !P0 ;  /* 0x000000ff7d7d7207 */ /* 0x000fe40004000000 */
[----:B------:R-:W-:Y:S02]  /*33900*/  ISETP.NE.U32.AND P1, PT, R3, RZ, PT ;  /* 0x000000ff0300720c */ /* 0x000fe40003f25070 */
[----:B------:R-:W-:Y:S02]  /*33910*/  SEL R124, RZ, 0x4, !P3 ;  /* 0x00000004ff7c7807 */ /* 0x000fe40005800000 */
[----:B------:R-:W-:Y:S02]  /*33920*/  SEL R3, RZ, 0x4, !P4 ;  /* 0x00000004ff037807 */ /* 0x000fe40006000000 */
[----:B------:R-:W-:-:S02]  /*33930*/  ISETP.NE.U32.AND P3, PT, R125, RZ, PT ;  /* 0x000000ff7d00720c */ /* 0x000fc40003f65070 */
[----:B------:R-:W-:Y:S02]  /*33940*/  SEL R3, R3, RZ, !P0 ;  /* 0x000000ff03037207 */ /* 0x000fe40004000000 */
[----:B------:R-:W-:Y:S02]  /*33950*/  SEL R124, R124, RZ, !P0 ;  /* 0x000000ff7c7c7207 */ /* 0x000fe40004000000 */
[----:B------:R-:W-:Y:S01]  /*33960*/  ISETP.NE.U32.AND P4, PT, R3, RZ, PT ;  /* 0x000000ff0300720c */ /* 0x000fe20003f85070 */
[----:B------:R-:W-:Y:S01]  /*33970*/  IMAD.U32 R3, RZ, RZ, UR5 ;  /* 0x00000005ff037e24 */ /* 0x000fe2000f8e00ff */
[----:B------:R-:W-:-:S03]  /*33980*/  ISETP.NE.U32.AND P2, PT, R124, RZ, PT ;  /* 0x000000ff7c00720c */ /* 0x000fc60003f45070 */
[----:B------:R-:W-:Y:S01]  /*33990*/  IMAD R3, R3, 0x10000, R135 ;  /* 0x0001000003037824 */ /* 0x000fe200078e0287 */
[----:B---3--:R-:W-:-:S05]  /*339a0*/  IADD3 R126, P5, R126, R138, RZ ;  /* 0x0000008a7e7e7210 */ /* 0x008fca0007fbe0ff */
[--C-:B----4-:R-:W-:Y:S01]  /*339b0*/  IMAD.X R139, R139, 0x1, R0.reuse, P5 ;  /* 0x000000018b8b7824 */ /* 0x110fe200028e0600 */
[-C--:B------:R-:W-:Y:S01]  /*339c0*/  IADD3 R136, P6, R136, R138.reuse, RZ ;  /* 0x0000008a88887210 */ /* 0x080fe20007fde0ff */
[----:B------:R-:W-:Y:S04]  /*339d0*/  STL [R1+0xd38], R126 ;  /* 0x000d387e01007387 */ /* 0x000fe80000100800 */
[----:B------:R-:W-:Y:S01]  /*339e0*/  IMAD.X R143, R143, 0x1, R0, P6 ;  /* 0x000000018f8f7824 */ /* 0x000fe200030e0600 */
[----:B------:R-:W-:Y:S01]  /*339f0*/  IADD3 R131, P5, R131, R138, RZ ;  /* 0x0000008a83837210 */ /* 0x000fe20007fbe0ff */
[----:B------:R-:W-:Y:S01]  /*33a00*/  STL [R1+0xd34], R136 ;  /* 0x000d348801007387 */ /* 0x000fe20000100800 */
[----:B------:R-:W-:-:S03]  /*33a10*/  IMAD.MOV.U32 R125, RZ, RZ, R139 ;  /* 0x000000ffff7d7224 */ /* 0x000fc600078e008b */
[----:B------:R1:W-:Y:S04]  /*33a20*/  STL [R1+0xd30], R139 ;  /* 0x000d308b01007387 */ /* 0x0003e80000100800 */
[----:B------:R2:W-:Y:S04]  /*33a30*/  STL [R1+0xd1c], R131 ;  /* 0x000d1c8301007387 */ /* 0x0005e80000100800 */
[----:B------:R-:W-:Y:S04]  /*33a40*/  STL [R1+0xd28], R143 ;  /* 0x000d288f01007387 */ /* 0x000fe80000100800 */
[----:B-1----:R-:W3:Y:S01]  /*33a50*/  LDL.LU R139, [R1+0xd00] ;  /* 0x000d0000018b7983 */ /* 0x002ee20000300800 */
[----:B------:R-:W-:-:S05]  /*33a60*/  MOV R124, R126 ;  /* 0x0000007e007c7202 */ /* 0x000fca0000000f00 */
[----:B------:R-:W-:Y:S01]  /*33a70*/  @!PT LDS RZ, [RZ] ;  /* 0x00000000fffff984 */ /* 0x000fe20000000800 */
[----:B------:R-:W-:Y:S01]  /*33a80*/  @!PT LDS RZ, [RZ] ;  /* 0x00000000fffff984 */ /* 0x000fe20000000800 */
[----:B------:R-:W-:Y:S01]  /*33a90*/  @!PT LDS RZ, [RZ] ;  /* 0x00000000fffff984 */ /* 0x000fe20000000800 */
[----:B------:R1:W-:Y:S02]  /*33aa0*/  LDGSTS.E [R3], [R124.64], P1 ;  /* 0x000000007c037fae */ /* 0x0003e40008921848 */
[----:B-1----:R-:W-:Y:S02]  /*33ab0*/  IMAD.MOV.U32 R124, RZ, RZ, R136 ;  /* 0x000000ffff7c7224 */ /* 0x002fe400078e0088 */
[----:B------:R-:W4:Y:S01]  /*33ac0*/  LDL.LU R136, [R1+0x9bc] ;  /* 0x0009bc0001887983 */ /* 0x000f220000300800 */
[----:B------:R-:W-:Y:S02]  /*33ad0*/  IMAD.MOV.U32 R125, RZ, RZ, R143 ;  /* 0x000000ffff7d7224 */ /* 0x000fe400078e008f */
[----:B------:R-:W-:Y:S01]  /*33ae0*/  IMAD.X R142, R142, 0x1, R0, P5 ;  /* 0x000000018e8e7824 */ /* 0x000fe200028e0600 */
[----:B------:R-:W-:Y:S02]  /*33af0*/  IADD3 R127, P5, R127, R138, RZ ;  /* 0x0000008a7f7f7210 */ /* 0x000fe40007fbe0ff */
[----:B------:R1:W-:Y:S01]  /*33b00*/  LDGSTS.E [R3+0x200], [R124.64], P1 ;  /* 0x002000007c037fae */ /* 0x0003e20008921848 */
[----:B------:R-:W-:-:S02]  /*33b10*/  ISETP.GT.AND P6, PT, R2, 0x10, PT ;  /* 0x000000100200780c */ /* 0x000fc40003fc4270 */
[----:B------:R-:W-:Y:S02]  /*33b20*/  IMAD.X R130, R130, 0x1, R0, P5 ;  /* 0x0000000182827824 */ /* 0x000fe400028e0600 */
[----:B------:R-:W-:Y:S01]  /*33b30*/  SEL R126, RZ, 0x4, !P6 ;  /* 0x00000004ff7e7807 */ /* 0x000fe20007000000 */
[----:B-1----:R-:W-:Y:S02]  /*33b40*/  IMAD.MOV.U32 R124, RZ, RZ, R131 ;  /* 0x000000ffff7c7224 */ /* 0x002fe400078e0083 */
[----:B------:R-:W-:Y:S01]  /*33b50*/  IMAD.MOV.U32 R125, RZ, RZ, R142 ;  /* 0x000000ffff7d7224 */ /* 0x000fe200078e008e */
[----:B------:R-:W-:-:S04]  /*33b60*/  SEL R126, R126, RZ, !P0 ;  /* 0x000000ff7e7e7207 */ /* 0x000fc80004000000 */
[----:B------:R1:W-:Y:S01]  /*33b70*/  LDGSTS.E [R3+0x1000], [R124.64], P3 ;  /* 0x010000007c037fae */ /* 0x0003e20009921848 */
[----:B------:R-:W-:Y:S02]  /*33b80*/  ISETP.GT.AND P5, PT, R2, 0x14, PT ;  /* 0x000000140200780c */ /* 0x000fe40003fa4270 */
[----:B------:R-:W-:Y:S01]  /*33b90*/  ISETP.NE.U32.AND P1, PT, R126, RZ, PT ;  /* 0x000000ff7e00720c */ /* 0x000fe20003f25070 */
[----:B------:R-:W-:Y:S01]  /*33ba0*/  STL [R1+0xd10], R142 ;  /* 0x000d108e01007387 */ /* 0x000fe20000100800 */
[----:B------:R-:W-:Y:S02]  /*33bb0*/  SEL R126, RZ, 0x4, !P5 ;  /* 0x00000004ff7e7807 */ /* 0x000fe40006800000 */
[----:B-1----:R-:W-:Y:S01]  /*33bc0*/  MOV R124, R127 ;  /* 0x0000007f007c7202 */ /* 0x002fe20000000f00 */
[----:B------:R-:W-:Y:S01]  /*33bd0*/  IMAD.MOV.U32 R125, RZ, RZ, R130 ;  /* 0x000000ffff7d7224 */ /* 0x000fe200078e0082 */
[----:B------:R-:W-:-:S04]  /*33be0*/  IADD3 R140, P5, R140, R138, RZ ;  /* 0x0000008a8c8c7210 */ /* 0x000fc80007fbe0ff */
[----:B------:R1:W-:Y:S01]  /*33bf0*/  LDGSTS.E [R3+0x1200], [R124.64], P3 ;  /* 0x012000007c037fae */ /* 0x0003e20009921848 */
[----:B------:R-:W-:-:S03]  /*33c00*/  IADD3 R129, P3, R129, R138, RZ ;  /* 0x0000008a81817210 */ /* 0x000fc60007f7e0ff */
[----:B------:R-:W-:Y:S01]  /*33c10*/  STL [R1+0x960], R127 ;  /* 0x0009607f01007387 */ /* 0x000fe20000100800 */
[----:B------:R-:W-:Y:S01]  /*33c20*/  IADD3 R137, P6, R137, R138, RZ ;  /* 0x0000008a89897210 */ /* 0x000fe20007fde0ff */
[--C-:B------:R-:W-:Y:S02]  /*33c30*/  IMAD.X R132, R132, 0x1, R0.reuse, P3 ;  /* 0x0000000184847824 */ /* 0x100fe400018e0600 */
[----:B------:R1:W-:Y:S01]  /*33c40*/  STL [R1+0x95c], R130 ;  /* 0x00095c8201007387 */ /* 0x0003e20000100800 */
[----:B------:R-:W-:-:S03]  /*33c50*/  IMAD.X R141, R141, 0x1, R0, P5 ;  /* 0x000000018d8d7824 */ /* 0x000fc600028e0600 */
[----:B--2---:R-:W2:Y:S01]  /*33c60*/  LDL.LU R131, [R1+0xcf8] ;  /* 0x000cf80001837983 */ /* 0x004ea20000300800 */
[----:B-1----:R-:W-:Y:S02]  /*33c70*/  SEL R124, R126, RZ, !P0 ;  /* 0x000000ff7e7c7207 */ /* 0x002fe40004000000 */
[----:B------:R-:W-:Y:S01]  /*33c80*/  IADD3 R134, P5, R134, R138, RZ ;  /* 0x0000008a86867210 */ /* 0x000fe20007fbe0ff */
[----:B------:R-:W2:Y:S04]  /*33c90*/  LDL.LU R130, [R1+0xd04] ;  /* 0x000d040001827983 */ /* 0x000ea80000300800 */
[----:B------:R-:W2:Y:S01]  /*33ca0*/  LDL.LU R127, [R1+0x9f0] ;  /* 0x0009f000017f7983 */ /* 0x000ea20000300800 */
[----:B------:R-:W-:-:S03]  /*33cb0*/  ISETP.NE.U32.AND P3, PT, R124, RZ, PT ;  /* 0x000000ff7c00720c */ /* 0x000fc60003f65070 */
[----:B------:R1:W-:Y:S01]  /*33cc0*/  STL [R1+0xd14], R129 ;  /* 0x000d148101007387 */ /* 0x0003e20000100800 */
[----:B------:R-:W-:-:S03]  /*33cd0*/  IMAD.MOV.U32 R124, RZ, RZ, R129 ;  /* 0x000000ffff7c7224 */ /* 0x000fc600078e0081 */
[----:B------:R-:W-:Y:S04]  /*33ce0*/  STL [R1+0x990], R140 ;  /* 0x0009908c01007387 */ /* 0x000fe80000100800 */
[----:B------:R1:W-:Y:S04]  /*33cf0*/  STL [R1+0xd08], R132 ;  /* 0x000d088401007387 */ /* 0x0003e80000100800 */
[----:B------:R-:W-:Y:S01]  /*33d00*/  STL [R1+0xd0c], R137 ;  /* 0x000d0c8901007387 */ /* 0x000fe20000100800 */
[C---:B------:R-:W-:Y:S03]  /*33d10*/  HMMA.1688.F32.TF32 R60, R176.reuse, R62, R236 ;  /* 0x0000003eb03c723c */ /* 0x040fe600000810ec */
[----:B------:R3:W-:Y:S04]  /*33d20*/  STL [R1+0x98c], R141 ;  /* 0x00098c8d01007387 */ /* 0x0007e80000100800 */
[----:B-1----:R-:W2:Y:S01]  /*33d30*/  LDL.LU R129, [R1+0x9ec] ;  /* 0x0009ec0001817983 */ /* 0x002ea20000300800 */
[----:B------:R-:W-:Y:S03]  /*33d40*/  HMMA.1688.F32.TF32 R64, R176, R66, R232 ;  /* 0x00000042b040723c */ /* 0x000fe600000810e8 */
[----:B------:R-:W-:Y:S01]  /*33d50*/  STL [R1+0x9c0], R134 ;  /* 0x0009c08601007387 */ /* 0x000fe20000100800 */
[----:B------:R-:W-:-:S05]  /*33d60*/  IMAD.MOV.U32 R125, RZ, RZ, R132 ;  /* 0x000000ffff7d7224 */ /* 0x000fca00078e0084 */
[----:B------:R1:W-:Y:S02]  /*33d70*/  LDGSTS.E [R3+0x2000], [R124.64], P2 ;  /* 0x020000007c037fae */ /* 0x0003e40009121848 */
[----:B-1----:R-:W-:Y:S01]  /*33d80*/  MOV R125, R141 ;  /* 0x0000008d007d7202 */ /* 0x002fe20000000f00 */
[----:B---3--:R-:W-:-:S05]  /*33d90*/  IMAD.X R139, R139, 0x1, R0, P6 ;  /* 0x000000018b8b7824 */ /* 0x008fca00030e0600 */
[----:B------:R-:W-:Y:S04]  /*33da0*/  STL [R1+0xd00], R139 ;  /* 0x000d008b01007387 */ /* 0x000fe80000100800 */
[----:B------:R-:W3:Y:S04]  /*33db0*/  LDL.LU R176, [R1+0xcfc] ;  /* 0x000cfc0001b07983 */ /* 0x000ee80000300800 */
[----:B------:R-:W3:Y:S01]  /*33dc0*/  LDL.LU R132, [R1+0xa20] ;  /* 0x000a200001847983 */ /* 0x000ee20000300800 */
[----:B----4-:R-:W-:-:S05]  /*33dd0*/  IMAD.X R136, R136, 0x1, R0, P5 ;  /* 0x0000000188887824 */ /* 0x010fca00028e0600 */
[----:B------:R1:W-:Y:S04]  /*33de0*/  STL [R1+0x9bc], R136 ;  /* 0x0009bc8801007387 */ /* 0x0003e80000100800 */
[----:B------:R-:W4:Y:S04]  /*33df0*/  LDL.LU R177, [R1+0xcf0] ;  /* 0x000cf00001b17983 */ /* 0x000f280000300800 */
[----:B------:R-:W4:Y:S04]  /*33e00*/  LDL.LU R143, [R1+0xa1c] ;  /* 0x000a1c00018f7983 */ /* 0x000f280000300800 */
[----:B------:R-:W4:Y:S04]  /*33e10*/  LDL.LU R142, [R1+0xce8] ;  /* 0x000ce800018e7983 */ /* 0x000f280000300800 */
[----:B------:R-:W4:Y:S01]  /*33e20*/  LDL.LU R141, [R1+0xcf4] ;  /* 0x000cf400018d7983 */ /* 0x000f220000300800 */
[----:B------:R-:W-:-:S05]  /*33e30*/  IMAD.MOV.U32 R124, RZ, RZ, R140 ;  /* 0x000000ffff7c7224 */ /* 0x000fca00078e008c */
[----:B------:R1:W-:Y:S01]  /*33e40*/  LDGSTS.E [R3+0x2200], [R124.64], P2 ;  /* 0x022000007c037fae */ /* 0x0003e20009121848 */
[C---:B------:R-:W-:Y:S02]  /*33e50*/  ISETP.GT.AND P2, PT, R2.reuse, 0x18, PT ;  /* 0x000000180200780c */ /* 0x040fe40003f44270 */
[----:B------:R-:W-:Y:S01]  /*33e60*/  ISETP.GT.AND P5, PT, R2, 0x1c, PT ;  /* 0x0000001c0200780c */ /* 0x000fe20003fa4270 */
[----:B-1----:R-:W-:Y:S02]  /*33e70*/  IMAD.MOV.U32 R124, RZ, RZ, R137 ;  /* 0x000000ffff7c7224 */ /* 0x002fe400078e0089 */
[----:B------:R-:W-:Y:S01]  /*33e80*/  IMAD.MOV.U32 R125, RZ, RZ, R139 ;  /* 0x000000ffff7d7224 */ /* 0x000fe200078e008b */
[----:B------:R-:W4:Y:S04]  /*33e90*/  LDL.LU R137, [R1+0xa4c] ;  /* 0x000a4c0001897983 */ /* 0x000f280000300800 */
[----:B------:R1:W-:Y:S02]  /*33ea0*/  LDGSTS.E [R3+0x3000], [R124.64], P4 ;  /* 0x030000007c037fae */ /* 0x0003e4000a121848 */
[----:B-1----:R-:W-:-:S02]  /*33eb0*/  IMAD.MOV.U32 R124, RZ, RZ, R134 ;  /* 0x000000ffff7c7224 */ /* 0x002fc400078e0086 */
[----:B------:R-:W-:Y:S02]  /*33ec0*/  IMAD.MOV.U32 R125, RZ, RZ, R136 ;  /* 0x000000ffff7d7224 */ /* 0x000fe400078e0088 */
[----:B------:R-:W4:Y:S04]  /*33ed0*/  LDL.LU R136, [R1+0xa50] ;  /* 0x000a500001887983 */ /* 0x000f280000300800 */
[----:B------:R1:W-:Y:S01]  /*33ee0*/  LDGSTS.E [R3+0x3200], [R124.64], P4 ;  /* 0x032000007c037fae */ /* 0x0003e2000a121848 */
[----:B------:R-:W-:Y:S02]  /*33ef0*/  ISETP.GT.AND P6, PT, R2, 0x20, PT ;  /* 0x000000200200780c */ /* 0x000fe40003fc4270 */
[----:B-1----:R-:W-:Y:S02]  /*33f00*/  SEL R125, RZ, 0x4, !P2 ;  /* 0x00000004ff7d7807 */ /* 0x002fe40005000000 */
[----:B------:R-:W-:-:S02]  /*33f10*/  SEL R124, RZ, 0x4, !P5 ;  /* 0x00000004ff7c7807 */ /* 0x000fc40006800000 */
[-C--:B--2---:R-:W-:Y:S02]  /*33f20*/  IADD3 R130, P2, R130, R138.reuse, RZ ;  /* 0x0000008a82827210 */ /* 0x084fe40007f5e0ff */
[----:B------:R-:W-:Y:S02]  /*33f30*/  IADD3 R127, P5, R127, R138, RZ ;  /* 0x0000008a7f7f7210 */ /* 0x000fe40007fbe0ff */
[----:B------:R-:W-:Y:S01]  /*33f40*/  SEL R125, R125, RZ, !P0 ;  /* 0x000000ff7d7d7207 */ /* 0x000fe20004000000 */
[--C-:B------:R-:W-:Y:S01]  /*33f50*/  IMAD.X R131, R131, 0x1, R0.reuse, P2 ;  /* 0x0000000183837824 */ /* 0x100fe200010e0600 */
[----:B------:R-:W-:Y:S01]  /*33f60*/  SEL R124, R124, RZ, !P0 ;  /* 0x000000ff7c7c7207 */ /* 0x000fe20004000000 */
[----:B------:R-:W-:Y:S01]  /*33f70*/  IMAD.X R129, R129, 0x1, R0, P5 ;  /* 0x0000000181817824 */ /* 0x000fe200028e0600 */
[----:B------:R-:W-:Y:S01]  /*33f80*/  ISETP.NE.U32.AND P4, PT, R125, RZ, PT ;  /* 0x000000ff7d00720c */ /* 0x000fe20003f85070 */
[----:B------:R-:W-:Y:S01]  /*33f90*/  IMAD.MOV.U32 R125, RZ, RZ, R131 ;  /* 0x000000ffff7d7224 */ /* 0x000fe200078e0083 */
[----:B------:R-:W-:-:S02]  /*33fa0*/  ISETP.NE.U32.AND P2, PT, R124, RZ, PT ;  /* 0x000000ff7c00720c */ /* 0x000fc40003f45070 */
[----:B------:R-:W-:Y:S01]  /*33fb0*/  MOV R124, R130 ;  /* 0x00000082007c7202 */ /* 0x000fe20000000f00 */
[----:B------:R-:W-:Y:S01]  /*33fc0*/  STL [R1+0xd04], R130 ;  /* 0x000d048201007387 */ /* 0x000fe20000100800 */
[----:B------:R-:W-:-:S03]  /*33fd0*/  SEL R126, RZ, 0x4, !P6 ;  /* 0x00000004ff7e7807 */ /* 0x000fc60007000000 */
[----:B------:R-:W-:Y:S04]  /*33fe0*/  STL [R1+0x9f0], R127 ;  /* 0x0009f07f01007387 */ /* 0x000fe80000100800 */
[----:B------:R-:W-:Y:S04]  /*33ff0*/  STL [R1+0xcf8], R131 ;  /* 0x000cf88301007387 */ /* 0x000fe80000100800 */
[----:B------:R1:W-:Y:S04]  /*34000*/  LDGSTS.E [R3+0x4000], [R124.64], P1 ;  /* 0x040000007c037fae */ /* 0x0003e80008921848 */
[----:B------:R2:W-:Y:S01]  /*34010*/  STL [R1+0x9ec], R129 ;  /* 0x0009ec8101007387 */ /* 0x0005e20000100800 */
[----:B-1----:R-:W-:-:S02]  /*34020*/  IMAD.MOV.U32 R125, RZ, RZ, R129 ;  /* 0x000000ffff7d7224 */ /* 0x002fc400078e0081 */
[----:B------:R-:W-:-:S05]  /*34030*/  IMAD.MOV.U32 R124, RZ, RZ, R127 ;  /* 0x000000ffff7c7224 */ /* 0x000fca00078e007f */
[----:B------:R1:W-:Y:S01]  /*34040*/  LDGSTS.E [R3+0x4200], [R124.64], P1 ;  /* 0x042000007c037fae */ /* 0x0003e20008921848 */
[-C--:B---3--:R-:W-:Y:S02]  /*34050*/  IADD3 R176, P5, R176, R138.reuse, RZ ;  /* 0x0000008ab0b07210 */ /* 0x088fe40007fbe0ff */
[----:B------:R-:W-:-:S03]  /*34060*/  IADD3 R132, P6, R132, R138, RZ ;  /* 0x0000008a84847210 */ /* 0x000fc60007fde0ff */
[----:B------:R-:W-:Y:S04]  /*34070*/  STL [R1+0xcfc], R176 ;  /* 0x000cfcb001007387 */ /* 0x000fe80000100800 */
[----:B--2---:R-:W2:Y:S04]  /*34080*/  LDL.LU R129, [R1+0xce0] ;  /* 0x000ce00001817983 */ /* 0x004ea80000300800 */
[----:B------:R3:W-:Y:S04]  /*34090*/  STL [R1+0xa20], R132 ;  /* 0x000a208401007387 */ /* 0x0007e80000100800 */
[----:B------:R-:W2:Y:S04]  /*340a0*/  LDL.LU R127, [R1+0xcec] ;  /* 0x000cec00017f7983 */ /* 0x000ea80000300800 */
[----:B------:R-:W2:Y:S04]  /*340b0*/  LDL.LU R140, [R1+0xa7c] ;  /* 0x000a7c00018c7983 */ /* 0x000ea80000300800 */
[----:B------:R-:W2:Y:S04]  /*340c0*/  LDL.LU R139, [R1+0xa80] ;  /* 0x000a8000018b7983 */ /* 0x000ea80000300800 */
[----:B------:R-:W2:Y:S01]  /*340d0*/  LDL.LU R134, [R1+0xcd8] ;  /* 0x000cd80001867983 */ /* 0x000ea20000300800 */
[----:B----4-:R-:W-:-:S03]  /*340e0*/  IMAD.X R177, R177, 0x1, R0, P5 ;  /* 0x00000001b1b17824 */ /* 0x010fc600028e0600 */
[----:B------:R-:W4:Y:S01]  /*340f0*/  LDL.LU R131, [R1+0xce4] ;  /* 0x000ce40001837983 */ /* 0x000f220000300800 */
[----:B------:R-:W-:-:S03]  /*34100*/  IMAD.X R143, R143, 0x1, R0, P6 ;  /* 0x000000018f8f7824 */ /* 0x000fc600030e0600 */
[----:B------:R-:W4:Y:S01]  /*34110*/  LDL.LU R130, [R1+0xab0] ;  /* 0x000ab00001827983 */ /* 0x000f220000300800 */
[----:B-1----:R-:W-:Y:S01]  /*34120*/  IMAD.MOV.U32 R124, RZ, RZ, R176 ;  /* 0x000000ffff7c7224 */ /* 0x002fe200078e00b0 */
[----:B------:R-:W-:Y:S01]  /*34130*/  IADD3 R141, P6, R141, R138, RZ ;  /* 0x0000008a8d8d7210 */ /* 0x000fe20007fde0ff */
[----:B------:R-:W-:Y:S01]  /*34140*/  IMAD.MOV.U32 R125, RZ, RZ, R177 ;  /* 0x000000ffff7d7224 */ /* 0x000fe200078e00b1 */
[----:B------:R-:W-:Y:S04]  /*34150*/  STL [R1+0xcf0], R177 ;  /* 0x000cf0b101007387 */ /* 0x000fe80000100800 */
[----:B------:R-:W-:Y:S04]  /*34160*/  STL [R1+0xa1c], R143 ;  /* 0x000a1c8f01007387 */ /* 0x000fe80000100800 */
[----:B------:R1:W-:Y:S04]  /*34170*/  LDGSTS.E [R3+0x5000], [R124.64], P3 ;  /* 0x050000007c037fae */ /* 0x0003e80009921848 */
[----:B------:R-:W-:Y:S01]  /*34180*/  STL [R1+0xcf4], R141 ;  /* 0x000cf48d01007387 */ /* 0x000fe20000100800 */
[----:B-1----:R-:W-:-:S03]  /*34190*/  IMAD.MOV.U32 R124, RZ, RZ, R132 ;  /* 0x000000ffff7c7224 */ /* 0x002fc600078e0084 */
[----:B---3--:R-:W4:Y:S01]  /*341a0*/  LDL.LU R132, [R1+0xaac] ;  /* 0x000aac0001847983 */ /* 0x008f220000300800 */
[----:B------:R-:W-:Y:S02]  /*341b0*/  SEL R126, R126, RZ, !P0 ;  /* 0x000000ff7e7e7207 */ /* 0x000fe40004000000 */
[----:B------:R-:W-:Y:S01]  /*341c0*/  ISETP.GT.AND P1, PT, R2, 0x24, PT ;  /* 0x000000240200780c */ /* 0x000fe20003f24270 */
[----:B------:R-:W-:Y:S01]  /*341d0*/  IMAD.MOV.U32 R125, RZ, RZ, R143 ;  /* 0x000000ffff7d7224 */ /* 0x000fe200078e008f */
[----:B------:R-:W-:Y:S02]  /*341e0*/  ISETP.NE.U32.AND P5, PT, R126, RZ, PT ;  /* 0x000000ff7e00720c */ /* 0x000fe40003fa5070 */
[----:B------:R-:W-:Y:S02]  /*341f0*/  IADD3.X R142, R142, R0, RZ, P6, !PT ;  /* 0x000000008e8e7210 */ /* 0x000fe400037fe4ff */
[----:B------:R-:W-:Y:S01]  /*34200*/  SEL R126, RZ, 0x4, !P1 ;  /* 0x00000004ff7e7807 */ /* 0x000fe20004800000 */
[----:B------:R1:W-:Y:S01]  /*34210*/  LDGSTS.E [R3+0x5200], [R124.64], P3 ;  /* 0x052000007c037fae */ /* 0x0003e20009921848 */
[----:B------:R-:W-:-:S05]  /*34220*/  IADD3 R136, P1, R136, R138, RZ ;  /* 0x0000008a88887210 */ /* 0x000fca0007f3e0ff */
[----:B------:R-:W-:Y:S02]  /*34230*/  IMAD.X R137, R137, 0x1, R0, P1 ;  /* 0x0000000189897824 */ /* 0x000fe400008e0600 */
[----:B-1----:R-:W-:Y:S02]  /*34240*/  IMAD.MOV.U32 R124, RZ, RZ, R141 ;  /* 0x000000ffff7c7224 */ /* 0x002fe400078e008d */
[----:B------:R-:W-:Y:S01]  /*34250*/  IMAD.MOV.U32 R125, RZ, RZ, R142 ;  /* 0x000000ffff7d7224 */ /* 0x000fe200078e008e */
[----:B------:R-:W-:-:S04]  /*34260*/  SEL R126, R126, RZ, !P0 ;  /* 0x000000ff7e7e7207 */ /* 0x000fc80004000000 */
[----:B------:R1:W-:Y:S01]  /*34270*/  LDGSTS.E [R3+0x6000], [R124.64], P4 ;  /* 0x060000007c037fae */ /* 0x0003e2000a121848 */
[----:B------:R-:W-:Y:S02]  /*34280*/  ISETP.GT.AND P3, PT, R2, 0x28, PT ;  /* 0x000000280200780c */ /* 0x000fe40003f64270 */
[----:B------:R-:W-:Y:S02]  /*34290*/  ISETP.NE.U32.AND P1, PT, R126, RZ, PT ;  /* 0x000000ff7e00720c */ /* 0x000fe40003f25070 */
[----:B------:R-:W-:Y:S01]  /*342a0*/  SEL R126, RZ, 0x4, !P3 ;  /* 0x00000004ff7e7807 */ /* 0x000fe20005800000 */
[----:B-1----:R-:W-:Y:S02]  /*342b0*/  IMAD.MOV.U32 R124, RZ, RZ, R136 ;  /* 0x000000ffff7c7224 */ /* 0x002fe400078e0088 */
[----:B------:R-:W-:Y:S01]  /*342c0*/  IMAD.MOV.U32 R125, RZ, RZ, R137 ;  /* 0x000000ffff7d7224 */ /* 0x000fe200078e0089 */
[----:B------:R1:W-:Y:S04]  /*342d0*/  STL [R1+0xce8], R142 ;  /* 0x000ce88e01007387 */ /* 0x0003e80000100800 */
[----:B------:R1:W-:Y:S04]  /*342e0*/  LDGSTS.E [R3+0x6200], [R124.64], P4 ;  /* 0x062000007c037fae */ /* 0x0003e8000a121848 */
[----:B------:R1:W-:Y:S04]  /*342f0*/  STL [R1+0xa50], R136 ;  /* 0x000a508801007387 */ /* 0x0003e80000100800 */
[----:B------:R2:W-:Y:S01]  /*34300*/  STL [R1+0xa4c], R137 ;  /* 0x000a4c8901007387 */ /* 0x0005e20000100800 */
[----:B-1----:R-:W-:-:S03]  /*34310*/  SEL R124, R126, RZ, !P0 ;  /* 0x000000ff7e7c7207 */ /* 0x002fc60004000000 */
[----:B------:R-:W4:Y:S04]  /*34320*/  LDL.LU R142, [R1+0xcd0] ;  /* 0x000cd000018e7983 */ /* 0x000f280000300800 */
[----:B------:R-:W4:Y:S04]  /*34330*/  LDL.LU R141, [R1+0xcdc] ;  /* 0x000cdc00018d7983 */ /* 0x000f280000300800 */
[----:B------:R-:W4:Y:S01]  /*34340*/  LDL.LU R136, [R1+0xae0] ;  /* 0x000ae00001887983 */ /* 0x000f220000300800 */
[----:B--2---:R-:W-:-:S04]  /*34350*/  IADD3 R127, P4, R127, R138, RZ ;  /* 0x0000008a7f7f7210 */ /* 0x004fc80007f9e0ff */
[----:B------:R-:W-:Y:S02]  /*34360*/  IADD3.X R129, R129, R0, RZ, P4, !PT ;  /* 0x0000000081817210 */ /* 0x000fe400027fe4ff */
[-C--:B------:R-:W-:Y:S01]  /*34370*/  IADD3 R139, P3, R139, R138.reuse, RZ ;  /* 0x0000008a8b8b7210 */ /* 0x080fe20007f7e0ff */
[----:B------:R1:W-:Y:S01]  /*34380*/  STL [R1+0xcec], R127 ;  /* 0x000cec7f01007387 */ /* 0x0003e20000100800 */
[----:B------:R-:W-:Y:S01]  /*34390*/  ISETP.NE.U32.AND P4, PT, R124, RZ, PT ;  /* 0x000000ff7c00720c */ /* 0x000fe20003f85070 */
[----:B------:R-:W-:Y:S02]  /*343a0*/  IMAD.MOV.U32 R124, RZ, RZ, R127 ;  /* 0x000000ffff7c7224 */ /* 0x000fe400078e007f */
[----:B------:R-:W-:Y:S01]  /*343b0*/  IMAD.X R140, R140, 0x1, R0, P3 ;  /* 0x000000018c8c7824 */ /* 0x000fe200018e0600 */
[-C--:B----4-:R-:W-:Y:S01]  /*343c0*/  IADD3 R131, P6, R131, R138.reuse, RZ ;  /* 0x0000008a83837210 */ /* 0x090fe20007fde0ff */
[----:B------:R-:W-:Y:S01]  /*343d0*/  IMAD.MOV.U32 R125, RZ, RZ, R129 ;  /* 0x000000ffff7d7224 */ /* 0x000fe200078e0081 */
[----:B------:R-:W-:Y:S01]  /*343e0*/  STL [R1+0xa80], R139 ;  /* 0x000a808b01007387 */ /* 0x000fe20000100800 */
[----:B------:R-:W-:-:S02]  /*343f0*/  IADD3 R130, P3, R130, R138, RZ ;  /* 0x0000008a82827210 */ /* 0x000fc40007f7e0ff */
[----:B------:R-:W-:Y:S01]  /*34400*/  IMAD.X R134, R134, 0x1, R0, P6 ;  /* 0x0000000186867824 */ /* 0x000fe200030e0600 */
[----:B------:R2:W-:Y:S04]  /*34410*/  STL [R1+0xce0], R129 ;  /* 0x000ce08101007387 */ /* 0x0005e80000100800 */
[----:B------:R4:W-:Y:S04]  /*34420*/  STL [R1+0xce4], R131 ;  /* 0x000ce48301007387 */ /* 0x0009e80000100800 */
[----:B------:R-:W-:Y:S04]  /*34430*/  STL [R1+0xa7c], R140 ;  /* 0x000a7c8c01007387 */ /* 0x000fe80000100800 */
[----:B------:R-:W3:Y:S04]  /*34440*/  LDL.LU R137, [R1+0xadc] ;  /* 0x000adc0001897983 */ /* 0x000ee80000300800 */
[----:B------:R1:W-:Y:S04]  /*34450*/  LDGSTS.E [R3+0x7000], [R124.64], P2 ;  /* 0x070000007c037fae */ /* 0x0003e80009121848 */
[----:B------:R-:W-:Y:S04]  /*34460*/  STL [R1+0xab0], R130 ;  /* 0x000ab08201007387 */ /* 0x000fe80000100800 */
[----:B------:R4:W-:Y:S01]  /*34470*/  STL [R1+0xcd8], R134 ;  /* 0x000cd88601007387 */ /* 0x0009e20000100800 */
[----:B-1----:R-:W-:-:S03]  /*34480*/  IMAD.MOV.U32 R124, RZ, RZ, R139 ;  /* 0x000000ffff7c7224 */ /* 0x002fc600078e008b */
[----:B------:R-:W3:Y:S01]  /*34490*/  LDL.LU R127, [R1+0xcd4] ;  /* 0x000cd400017f7983 */ /* 0x000ee20000300800 */
[----:B------:R-:W-:-:S03]  /*344a0*/  IMAD.MOV.U32 R125, RZ, RZ, R140 ;  /* 0x000000ffff7d7224 */ /* 0x000fc600078e008c */
[----:B--2---:R-:W2:Y:S01]  /*344b0*/  LDL.LU R129, [R1+0xb10] ;  /* 0x000b100001817983 */ /* 0x004ea20000300800 */
[----:B----4-:R-:W-:-:S03]  /*344c0*/  IMAD.X R132, R132, 0x1, R0, P3 ;  /* 0x0000000184847824 */ /* 0x010fc600018e0600 */
[----:B------:R1:W-:Y:S02]  /*344d0*/  LDGSTS.E [R3+0x7200], [R124.64], P2 ;  /* 0x072000007c037fae */ /* 0x0003e40009121848 */
[----:B-1----:R-:W-:Y:S01]  /*344e0*/  MOV R124, R131 ;  /* 0x00000083007c7202 */ /* 0x002fe20000000f00 */
[----:B------:R-:W-:Y:S01]  /*344f0*/  IMAD.MOV.U32 R125, RZ, RZ, R134 ;  /* 0x000000ffff7d7224 */ /* 0x000fe200078e0086 */
[----:B------:R-:W4:Y:S04]  /*34500*/  LDL.LU R131, [R1+0xcc8] ;  /* 0x000cc80001837983 */ /* 0x000f280000300800 */
[----:B------:R-:W4:Y:S04]  /*34510*/  LDL.LU R134, [R1+0xb0c] ;  /* 0x000b0c0001867983 */ /* 0x000f280000300800 */
[----:B------:R1:W-:Y:S04]  /*34520*/  STL [R1+0xaac], R132 ;  /* 0x000aac8401007387 */ /* 0x0003e80000100800 */
[----:B------:R-:W4:Y:S04]  /*34530*/  LDL.LU R139, [R1+0xccc] ;  /* 0x000ccc00018b7983 */ /* 0x000f280000300800 */
[----:B------:R-:W4:Y:S04]  /*34540*/  LDL.LU R140, [R1+0xcc0] ;  /* 0x000cc000018c7983 */ /* 0x000f280000300800 */
[----:B------:R1:W-:Y:S02]  /*34550*/  LDGSTS.E [R3+0x8000], [R124.64], P5 ;  /* 0x080000007c037fae */ /* 0x0003e4000a921848 */
[----:B-1----:R-:W-:-:S02]  /*34560*/  IMAD.MOV.U32 R125, RZ, RZ, R132 ;  /* 0x000000ffff7d7224 */ /* 0x002fc400078e0084 */
[----:B------:R-:W-:Y:S01]  /*34570*/  IMAD.MOV.U32 R124, RZ, RZ, R130 ;  /* 0x000000ffff7c7224 */ /* 0x000fe200078e0082 */
[----:B------:R-:W4:Y:S04]  /*34580*/  LDL.LU R132, [R1+0xb3c] ;  /* 0x000b3c0001847983 */ /* 0x000f280000300800 */
[----:B------:R-:W4:Y:S01]  /*34590*/  LDL.LU R130, [R1+0xb40] ;  /* 0x000b400001827983 */ /* 0x000f220000300800 */
[C---:B------:R-:W-:Y:S02]  /*345a0*/  ISETP.GT.AND P2, PT, R2.reuse, 0x2c, PT ;  /* 0x0000002c0200780c */ /* 0x040fe40003f44270 */
[C---:B------:R-:W-:Y:S01]  /*345b0*/  ISETP.GT.AND P3, PT, R2.reuse, 0x30, PT ;  /* 0x000000300200780c */ /* 0x040fe20003f64270 */
[----:B------:R1:W-:Y:S01]  /*345c0*/  LDGSTS.E [R3+0x8200], [R124.64], P5 ;  /* 0x082000007c037fae */ /* 0x0003e2000a921848 */
[----:B------:R-:W-:-:S02]  /*345d0*/  ISETP.GT.AND P6, PT, R2, 0x34, PT ;  /* 0x000000340200780c */ /* 0x000fc40003fc4270 */
[----:B-1----:R-:W-:Y:S02]  /*345e0*/  SEL R125, RZ, 0x4, !P2 ;  /* 0x00000004ff7d7807 */ /* 0x002fe40005000000 */
[----:B------:R-:W-:Y:S02]  /*345f0*/  SEL R124, RZ, 0x4, !P3 ;  /* 0x00000004ff7c7807 */ /* 0x000fe40005800000 */
[-C--:B------:R-:W-:Y:S02]  /*34600*/  IADD3 R141, P2, R141, R138.reuse, RZ ;  /* 0x0000008a8d8d7210 */ /* 0x080fe40007f5e0ff */
[----:B------:R-:W-:Y:S02]  /*34610*/  IADD3 R136, P3, R136, R138, RZ ;  /* 0x0000008a88887210 */ /* 0x000fe40007f7e0ff */
[----:B------:R-:W-:Y:S01]  /*34620*/  SEL R125, R125, RZ, !P0 ;  /* 0x000000ff7d7d7207 */ /* 0x000fe20004000000 */
[----:B------:R-:W-:Y:S01]  /*34630*/  IMAD.X R142, R142, 0x1, R0, P2 ;  /* 0x000000018e8e7824 */ /* 0x000fe200010e0600 */
[----:B------:R-:W-:-:S02]  /*34640*/  SEL R124, R124, RZ, !P0 ;  /* 0x000000ff7c7c7207 */ /* 0x000fc40004000000 */
[----:B------:R-:W-:Y:S01]  /*34650*/  ISETP.NE.U32.AND P5, PT, R125, RZ, PT ;  /* 0x000000ff7d00720c */ /* 0x000fe20003fa5070 */
[----:B------:R-:W-:Y:S01]  /*34660*/  IMAD.MOV.U32 R125, RZ, RZ, R142 ;  /* 0x000000ffff7d7224 */ /* 0x000fe200078e008e */
[----:B------:R-:W-:Y:S01]  /*34670*/  ISETP.NE.U32.AND P2, PT, R124, RZ, PT ;  /* 0x000000ff7c00720c */ /* 0x000fe20003f45070 */
[----:B------:R-:W-:Y:S01]  /*34680*/  IMAD.MOV.U32 R124, RZ, RZ, R141 ;  /* 0x000000ffff7c7224 */ /* 0x000fe200078e008d */
[----:B------:R-:W-:Y:S01]  /*34690*/  SEL R126, RZ, 0x4, !P6 ;  /* 0x00000004ff7e7807 */ /* 0x000fe20007000000 */
[----:B------:R-:W-:Y:S04]  /*346a0*/  STL [R1+0xcdc], R141 ;  /* 0x000cdc8d01007387 */ /* 0x000fe80000100800 */
[----:B------:R1:W-:Y:S04]  /*346b0*/  STL [R1+0xae0], R136 ;  /* 0x000ae08801007387 */ /* 0x0003e80000100800 */
[----:B------:R-:W-:Y:S04]  /*346c0*/  STL [R1+0xcd0], R142 ;  /* 0x000cd08e01007387 */ /* 0x000fe80000100800 */
[----:B------:R1:W-:Y:S02]  /*346d0*/  LDGSTS.E [R3+0x9000], [R124.64], P1 ;  /* 0x090000007c037fae */ /* 0x0003e40008921848 */
[----:B-1----:R-:W-:-:S02]  /*346e0*/  MOV R124, R136 ;  /* 0x00000088007c7202 */ /* 0x002fc40000000f00 */
[----:B------:R-:W-:Y:S01]  /*346f0*/  SEL R126, R126, RZ, !P0 ;  /* 0x000000ff7e7e7207 */ /* 0x000fe20004000000 */
[----:B---3--:R-:W-:-:S04]  /*34700*/  IMAD.X R137, R137, 0x1, R0, P3 ;  /* 0x0000000189897824 */ /* 0x008fc800018e0600 */
[----:B------:R-:W-:Y:S01]  /*34710*/  IMAD.MOV.U32 R125, RZ, RZ, R137 ;  /* 0x000000ffff7d7224 */ /* 0x000fe200078e0089 */
[----:B------:R1:W-:Y:S04]  /*34720*/  STL [R1+0xadc], R137 ;  /* 0x000adc8901007387 */ /* 0x0003e80000100800 */
[----:B------:R3:W-:Y:S01]  /*34730*/  LDGSTS.E [R3+0x9200], [R124.64], P1 ;  /* 0x092000007c037fae */ /* 0x0007e20008921848 */
[-C--:B------:R-:W-:Y:S02]  /*34740*/  IADD3 R127, P3, R127, R138.reuse, RZ ;  /* 0x0000008a7f7f7210 */ /* 0x080fe40007f7e0ff */
[----:B--2---:R-:W-:-:S03]  /*34750*/  IADD3 R129, P6, R129, R138, RZ ;  /* 0x0000008a81817210 */ /* 0x004fc60007fde0ff */
[----:B------:R-:W-:Y:S04]  /*34760*/  STL [R1+0xcd4], R127 ;  /* 0x000cd47f01007387 */ /* 0x000fe80000100800 */
[----:B------:R-:W2:Y:S04]  /*34770*/  LDL.LU R136, [R1+0xcc4] ;  /* 0x000cc40001887983 */ /* 0x000ea80000300800 */
[----:B------:R-:W-:Y:S01]  /*34780*/  STL [R1+0xb10], R129 ;  /* 0x000b108101007387 */ /* 0x000fe20000100800 */
[----:B---3--:R-:W-:-:S03]  /*34790*/  IMAD.MOV.U32 R124, RZ, RZ, R127 ;  /* 0x000000ffff7c7224 */ /* 0x008fc600078e007f */
[----:B-1----:R-:W3:Y:S01]  /*347a0*/  LDL.LU R137, [R1+0xb70] ;  /* 0x000b700001897983 */ /* 0x002ee20000300800 */
[--C-:B----4-:R-:W-:Y:S02]  /*347b0*/  IMAD.X R131, R131, 0x1, R0.reuse, P3 ;  /* 0x0000000183837824 */ /* 0x110fe400018e0600 */
[----:B------:R-:W-:-:S03]  /*347c0*/  IMAD.X R134, R134, 0x1, R0, P6 ;  /* 0x0000000186867824 */ /* 0x000fc600030e0600 */
[----:B------:R1:W-:Y:S01]  /*347d0*/  STL [R1+0xcc8], R131 ;  /* 0x000cc88301007387 */ /* 0x0003e20000100800 */
[----:B------:R-:W-:-:S03]  /*347e0*/  IMAD.MOV.U32 R125, RZ, RZ, R131 ;  /* 0x000000ffff7d7224 */ /* 0x000fc600078e0083 */
[----:B------:R4:W-:Y:S01]  /*347f0*/  STL [R1+0xb0c], R134 ;  /* 0x000b0c8601007387 */ /* 0x0009e20000100800 */
[----:B------:R-:W-:-:S03]  /*34800*/  IADD3 R139, P6, R139, R138, RZ ;  /* 0x0000008a8b8b7210 */ /* 0x000fc60007fde0ff */
[----:B------:R-:W3:Y:S04]  /*34810*/  LDL.LU R176, [R1+0xcb8] ;  /* 0x000cb80001b07983 */ /* 0x000ee80000300800 */
[----:B------:R-:W3:Y:S04]  /*34820*/  LDL.LU R142, [R1+0xb6c] ;  /* 0x000b6c00018e7983 */ /* 0x000ee80000300800 */
[----:B------:R-:W-:Y:S04]  /*34830*/  STL [R1+0xccc], R139 ;  /* 0x000ccc8b01007387 */ /* 0x000fe80000100800 */
[----:B-1----:R-:W3:Y:S04]  /*34840*/  LDL.LU R131, [R1+0xcbc] ;  /* 0x000cbc0001837983 */ /* 0x002ee80000300800 */
[----:B------:R1:W-:Y:S04]  /*34850*/  LDGSTS.E [R3+0xa000], [R124.64], P4 ;  /* 0x0a0000007c037fae */ /* 0x0003e8000a121848 */
[----:B------:R-:W3:Y:S01]  /*34860*/  LDL.LU R127, [R1+0xba4] ;  /* 0x000ba400017f7983 */ /* 0x000ee20000300800 */
[----:B-1----:R-:W-:-:S03]  /*34870*/  MOV R125, R134 ;  /* 0x00000086007d7202 */ /* 0x002fc60000000f00 */
[----:B----4-:R-:W4:Y:S01]  /*34880*/  LDL.LU R134, [R1+0xcb0] ;  /* 0x000cb00001867983 */ /* 0x010f220000300800 */
[----:B------:R-:W-:Y:S01]  /*34890*/  ISETP.GT.AND P1, PT, R2, 0x38, PT ;  /* 0x000000380200780c */ /* 0x000fe20003f24270 */
[--C-:B------:R-:W-:Y:S01]  /*348a0*/  IMAD.X R140, R140, 0x1, R0.reuse, P6 ;  /* 0x000000018c8c7824 */ /* 0x100fe200030e0600 */
[----:B------:R-:W-:Y:S01]  /*348b0*/  ISETP.NE.U32.AND P3, PT, R126, RZ, PT ;  /* 0x000000ff7e00720c */ /* 0x000fe20003f65070 */
[----:B------:R-:W-:Y:S01]  /*348c0*/  IMAD.MOV.U32 R124, RZ, RZ, R129 ;  /* 0x000000ffff7c7224 */ /* 0x000fe200078e0081 */
[----:B------:R-:W-:Y:S02]  /*348d0*/  SEL R126, RZ, 0x4, !P1 ;  /* 0x00000004ff7e7807 */ /* 0x000fe40004800000 */
[----:B------:R-:W-:Y:S01]  /*348e0*/  IADD3 R130, P1, R130, R138, RZ ;  /* 0x0000008a82827210 */ /* 0x000fe20007f3e0ff */
[----:B------:R-:W-:Y:S04]  /*348f0*/  STL [R1+0xcc0], R140 ;  /* 0x000cc08c01007387 */ /* 0x000fe80000100800 */
[----:B------:R-:W4:Y:S01]  /*34900*/  LDL.LU R129, [R1+0xba0] ;  /* 0x000ba00001817983 */ /* 0x000f220000300800 */
[----:B------:R-:W-:-:S03]  /*34910*/  IMAD.X R132, R132, 0x1, R0, P1 ;  /* 0x0000000184847824 */ /* 0x000fc600008e0600 */
[----:B------:R1:W-:Y:S04]  /*34920*/  LDGSTS.E [R3+0xa200], [R124.64], P4 ;  /* 0x0a2000007c037fae */ /* 0x0003e8000a121848 */
[----:B------:R1:W-:Y:S02]  /*34930*/  STL [R1+0xb40], R130 ;  /* 0x000b408201007387 */ /* 0x0003e40000100800 */
[----:B-1----:R-:W-:Y:S02]  /*34940*/  IMAD.MOV.U32 R124, RZ, RZ, R139 ;  /* 0x000000ffff7c7224 */ /* 0x002fe400078e008b */
[----:B------:R-:W-:Y:S01]  /*34950*/  IMAD.MOV.U32 R125, RZ, RZ, R140 ;  /* 0x000000ffff7d7224 */ /* 0x000fe200078e008c */
[----:B------:R1:W-:Y:S04]  /*34960*/  STL [R1+0xb3c], R132 ;  /* 0x000b3c8401007387 */ /* 0x0003e80000100800 */
[----:B------:R1:W-:Y:S04]  /*34970*/  LDGSTS.E [R3+0xb000], [R124.64], P5 ;  /* 0x0b0000007c037fae */ /* 0x0003e8000a921848 */
[----:B------:R-:W4:Y:S01]  /*34980*/  LDL.LU R141, [R1+0xca8] ;  /* 0x000ca800018d7983 */ /* 0x000f220000300800 */
[----:B-1----:R-:W-:-:S03]  /*34990*/  IMAD.MOV.U32 R124, RZ, RZ, R130 ;  /* 0x000000ffff7c7224 */ /* 0x002fc600078e0082 */
[----:B------:R-:W4:Y:S01]  /*349a0*/  LDL.LU R130, [R1+0xcb4] ;  /* 0x000cb40001827983 */ /* 0x000f220000300800 */
[----:B------:R-:W-:-:S03]  /*349b0*/  IMAD.MOV.U32 R125, RZ, RZ, R132 ;  /* 0x000000ffff7d7224 */ /* 0x000fc600078e0084 */
[----:B------:R-:W4:Y:S04]  /*349c0*/  LDL.LU R143, [R1+0xbd8] ;  /* 0x000bd800018f7983 */ /* 0x000f280000300800 */
[----:B------:R-:W4:Y:S04]  /*349d0*/  LDL.LU R132, [R1+0xbdc] ;  /* 0x000bdc0001847983 */ /* 0x000f280000300800 */
[----:B------:R-:W4:Y:S04]  /*349e0*/  LDL.LU R140, [R1+0xca4] ;  /* 0x000ca400018c7983 */ /* 0x000f280000300800 */
[----:B------:R-:W4:Y:S01]  /*349f0*/  LDL.LU R139, [R1+0xcac] ;  /* 0x000cac00018b7983 */ /* 0x000f220000300800 */
[----:B------:R-:W-:-:S02]  /*34a00*/  SEL R126, R126, RZ, !P0 ;  /* 0x000000ff7e7e7207 */ /* 0x000fc40004000000 */
[----:B------:R-:W-:Y:S01]  /*34a10*/  ISETP.GT.AND P4, PT, R2, 0x3c, PT ;  /* 0x0000003c0200780c */ /* 0x000fe20003f84270 */
[----:B------:R1:W-:Y:S01]  /*34a20*/  LDGSTS.E [R3+0xb200], [R124.64], P5 ;  /* 0x0b2000007c037fae */ /* 0x0003e2000a921848 */
[----:B------:R-:W-:Y:S02]  /*34a30*/  ISETP.NE.U32.AND P1, PT, R126, RZ, PT ;  /* 0x000000ff7e00720c */ /* 0x000fe40003f25070 */
[----:B------:R-:W-:Y:S02]  /*34a40*/  SEL R126, RZ, 0x4, !P4 ;  /* 0x00000004ff7e7807 */ /* 0x000fe40006000000 */
[----:B------:R-:W-:Y:S02]  /*34a50*/  ISETP.GT.AND P5, PT, R2, 0x1, PT ;  /* 0x000000010200780c */ /* 0x000fe40003fa4270 */
[----:B-1----:R-:W-:Y:S02]  /*34a60*/  SEL R124, R126, RZ, !P0 ;  /* 0x000000ff7e7c7207 */ /* 0x002fe40004000000 */
[----:B------:R-:W-:-:S02]  /*34a70*/  SEL R125, RZ, 0x4, !P5 ;  /* 0x00000004ff7d7807 */ /* 0x000fc40006800000 */
[-C--:B--2---:R-:W-:Y:S02]  /*34a80*/  IADD3 R136, P6, R136, R138.reuse, RZ ;  /* 0x0000008a88887210 */ /* 0x084fe40007fde0ff */
[----:B---3--:R-:W-:-:S03]  /*34a90*/  IADD3 R137, P4, R137, R138, RZ ;  /* 0x0000008a89897210 */ /* 0x008fc60007f9e0ff */
[----:B------:R1:W-:Y:S01]  /*34aa0*/  STL [R1+0xcc4], R136 ;  /* 0x000cc48801007387 */ /* 0x0003e20000100800 */
[----:B------:R-:W-:Y:S01]  /*34ab0*/  IMAD.X R176, R176, 0x1, R0, P6 ;  /* 0x00000001b0b07824 */ /* 0x000fe200030e0600 */
[----:B------:R-:W-:Y:S02]  /*34ac0*/  ISETP.NE.U32.AND P6, PT, R124, RZ, PT ;  /* 0x000000ff7c00720c */ /* 0x000fe40003fc5070 */
[----:B------:R-:W-:Y:S01]  /*34ad0*/  SEL R124, R125, RZ, !P0 ;  /* 0x000000ff7d7c7207 */ /* 0x000fe20004000000 */
[----:B------:R-:W-:Y:S01]  /*34ae0*/  IMAD.MOV.U32 R125, RZ, RZ, R176 ;  /* 0x000000ffff7d7224 */ /* 0x000fe200078e00b0 */
[-C--:B------:R-:W-:Y:S01]  /*34af0*/  IADD3 R131, P5, R131, R138.reuse, RZ ;  /* 0x0000008a83837210 */ /* 0x080fe20007fbe0ff */
[----:B------:R-:W-:Y:S01]  /*34b00*/  IMAD.X R142, R142, 0x1, R0, P4 ;  /* 0x000000018e8e7824 */ /* 0x000fe200020e0600 */
[----:B------:R2:W-:Y:S04]  /*34b10*/  STL [R1+0xb70], R137 ;  /* 0x000b708901007387 */ /* 0x0005e80000100800 */
[----:B------:R-:W-:Y:S01]  /*34b20*/  STL [R1+0xcb8], R176 ;  /* 0x000cb8b001007387 */ /* 0x000fe20000100800 */
[----:B------:R-:W-:-:S02]  /*34b30*/  IADD3 R127, P4, R127, R138, RZ ;  /* 0x0000008a7f7f7210 */ /* 0x000fc40007f9e0ff */
[----:B----4-:R-:W-:Y:S02]  /*34b40*/  IADD3.X R134, R134, R0, RZ, P5, !PT ;  /* 0x0000000086867210 */ /* 0x010fe40002ffe4ff */
[----:B------:R-:W-:Y:S01]  /*34b50*/  ISETP.NE.U32.AND P5, PT, R124, RZ, PT ;  /* 0x000000ff7c00720c */ /* 0x000fe20003fa5070 */
[----:B------:R-:W-:-:S05]  /*34b60*/  IMAD.MOV.U32 R124, RZ, RZ, R136 ;  /* 0x000000ffff7c7224 */ /* 0x000fca00078e0088 */
[----:B------:R3:W-:Y:S04]  /*34b70*/  LDGSTS.E [R3+0xc000], [R124.64], P2 ;  /* 0x0c0000007c037fae */ /* 0x0007e80009121848 */
[----:B------:R-:W-:Y:S01]  /*34b80*/  STL [R1+0xcbc], R131 ;  /* 0x000cbc8301007387 */ /* 0x000fe20000100800 */
[----:B------:R-:W-:Y:S02]  /*34b90*/  IMAD.X R129, R129, 0x1, R0, P4 ;  /* 0x0000000181817824 */ /* 0x000fe400020e0600 */
[----:B---3--:R-:W-:Y:S02]  /*34ba0*/  IMAD.MOV.U32 R124, RZ, RZ, R137 ;  /* 0x000000ffff7c7224 */ /* 0x008fe400078e0089 */
[----:B------:R-:W-:Y:S01]  /*34bb0*/  IMAD.MOV.U32 R125, RZ, RZ, R142 ;  /* 0x000000ffff7d7224 */ /* 0x000fe200078e008e */
[----:B------:R3:W-:Y:S04]  /*34bc0*/  STL [R1+0xb6c], R142 ;  /* 0x000b6c8e01007387 */ /* 0x0007e80000100800 */
[----:B------:R4:W-:Y:S04]  /*34bd0*/  LDGSTS.E [R3+0xc200], [R124.64], P2 ;  /* 0x0c2000007c037fae */ /* 0x0009e80009121848 */
[----:B------:R-:W-:Y:S04]  /*34be0*/  STL [R1+0xba4], R127 ;  /* 0x000ba47f01007387 */ /* 0x000fe80000100800 */
[----:B------:R-:W-:Y:S01]  /*34bf0*/  STL [R1+0xcb0], R134 ;  /* 0x000cb08601007387 */ /* 0x000fe20000100800 */
[----:B----4-:R-:W-:-:S03]  /*34c00*/  IMAD.MOV.U32 R124, RZ, RZ, R131 ;  /* 0x000000ffff7c7224 */ /* 0x010fc600078e0083 */
[----:B-1----:R-:W4:Y:S01]  /*34c10*/  LDL.LU R136, [R1+0xc14] ;  /* 0x000c140001887983 */ /* 0x002f220000300800 */
[----:B------:R-:W-:Y:S01]  /*34c20*/  IMAD.MOV.U32 R125, RZ, RZ, R134 ;  /* 0x000000ffff7d7224 */ /* 0x000fe200078e0086 */
[----:B------:R-:W-:Y:S02]  /*34c30*/  ISETP.GT.AND P2, PT, R2, 0x5, PT ;  /* 0x000000050200780c */ /* 0x000fe40003f44270 */
[----:B------:R1:W-:Y:S04]  /*34c40*/  STL [R1+0xba0], R129 ;  /* 0x000ba08101007387 */ /* 0x0003e80000100800 */
[----:B------:R1:W-:Y:S04]  /*34c50*/  LDGSTS.E [R3+0xd000], [R124.64], P3 ;  /* 0x0d0000007c037fae */ /* 0x0003e80009921848 */
[----:B--2---:R-:W2:Y:S04]  /*34c60*/  LDL.LU R137, [R1+0xc10] ;  /* 0x000c100001897983 */ /* 0x004ea80000300800 */
[----:B---3--:R-:W3:Y:S01]  /*34c70*/  LDL.LU R142, [R1+0xd20] ;  /* 0x000d2000018e7983 */ /* 0x008ee20000300800 */
[----:B-1----:R-:W-:Y:S01]  /*34c80*/  MOV R124, R127 ;  /* 0x0000007f007c7202 */ /* 0x002fe20000000f00 */
[----:B------:R-:W-:-:S02]  /*34c90*/  IMAD.MOV.U32 R125, RZ, RZ, R129 ;  /* 0x000000ffff7d7224 */ /* 0x000fc400078e0081 */
[----:B------:R-:W3:Y:S04]  /*34ca0*/  LDL.LU R129, [R1+0xd2c] ;  /* 0x000d2c0001817983 */ /* 0x000ee80000300800 */
[----:B------:R1:W-:Y:S01]  /*34cb0*/  LDGSTS.E [R3+0xd200], [R124.64], P3 ;  /* 0x0d2000007c037fae */ /* 0x0003e20009921848 */
[-C--:B------:R-:W-:Y:S02]  /*34cc0*/  IADD3 R132, P3, R132, R138.reuse, RZ ;  /* 0x0000008a84847210 */ /* 0x080fe40007f7e0ff */
[----:B------:R-:W-:Y:S01]  /*34cd0*/  IADD3 R139, P4, R139, R138, RZ ;  /* 0x0000008a8b8b7210 */ /* 0x000fe20007f9e0ff */
[----:B------:R-:W3:Y:S01]  /*34ce0*/  LDL.LU R134, [R1+0x940] ;  /* 0x0009400001867983 */ /* 0x000ee20000300800 */
[----:B-1----:R-:W-:-:S03]  /*34cf0*/  SEL R124, RZ, 0x4, !P2 ;  /* 0x00000004ff7c7807 */ /* 0x002fc60005000000 */
[----:B------:R-:W3:Y:S01]  /*34d00*/  LDL.LU R131, [R1+0xca0] ;  /* 0x000ca00001837983 */ /* 0x000ee20000300800 */
[----:B------:R-:W-:Y:S01]  /*34d10*/  IADD3 R130, P2, R130, R138, RZ ;  /* 0x0000008a82827210 */ /* 0x000fe20007f5e0ff */
[--C-:B------:R-:W-:Y:S02]  /*34d20*/  IMAD.X R143, R143, 0x1, R0.reuse, P3 ;  /* 0x000000018f8f7824 */ /* 0x100fe400018e0600 */
[--C-:B------:R-:W-:Y:S02]  /*34d30*/  IMAD.X R140, R140, 0x1, R0.reuse, P4 ;  /* 0x000000018c8c7824 */ /* 0x100fe400020e0600 */
[----:B------:R-:W-:Y:S01]  /*34d40*/  IMAD.X R141, R141, 0x1, R0, P2 ;  /* 0x000000018d8d7824 */ /* 0x000fe200010e0600 */
[----:B------:R-:W-:Y:S01]  /*34d50*/  STL [R1+0xcb4], R130 ;  /* 0x000cb48201007387 */ /* 0x000fe20000100800 */
[----:B------:R-:W-:-:S03]  /*34d60*/  SEL R124, R124, RZ, !P0 ;  /* 0x000000ff7c7c7207 */ /* 0x000fc60004000000 */
[----:B------:R-:W-:Y:S01]  /*34d70*/  STL [R1+0xbdc], R132 ;  /* 0x000bdc8401007387 */ /* 0x000fe20000100800 */
[----:B------:R-:W-:-:S03]  /*34d80*/  IMAD.MOV.U32 R125, RZ, RZ, R141 ;  /* 0x000000ffff7d7224 */ /* 0x000fc600078e008d */
[----:B------:R-:W-:Y:S04]  /*34d90*/  STL [R1+0xcac], R139 ;  /* 0x000cac8b01007387 */ /* 0x000fe80000100800 */
[----:B------:R1:W-:Y:S04]  /*34da0*/  STL [R1+0xca8], R141 ;  /* 0x000ca88d01007387 */ /* 0x0003e80000100800 */
[----:B------:R-:W-:Y:S01]  /*34db0*/  STL [R1+0xbd8], R143 ;  /* 0x000bd88f01007387 */ /* 0x000fe20000100800 */
[----:B------:R-:W-:-:S03]  /*34dc0*/  ISETP.NE.U32.AND P2, PT, R124, RZ, PT ;  /* 0x000000ff7c00720c */ /* 0x000fc60003f45070 */
[----:B------:R-:W-:Y:S01]  /*34dd0*/  STL [R1+0xca4], R140 ;  /* 0x000ca48c01007387 */ /* 0x000fe20000100800 */
[----:B------:R-:W-:-:S03]  /*34de0*/  IMAD.MOV.U32 R124, RZ, RZ, R130 ;  /* 0x000000ffff7c7224 */ /* 0x000fc600078e0082 */
[----:B-1----:R-:W3:Y:S04]  /*34df0*/  LDL.LU R141, [R1+0x93c] ;  /* 0x00093c00018d7983 */ /* 0x002ee80000300800 */
[----:B------:R-:W3:Y:S04]  /*34e00*/  LDL.LU R130, [R1+0x968] ;  /* 0x0009680001827983 */ /* 0x000ee80000300800 */
[----:B------:R1:W-:Y:S02]  /*34e10*/  LDGSTS.E [R3+0xe000], [R124.64], P1 ;  /* 0x0e0000007c037fae */ /* 0x0003e40008921848 */
[----:B-1----:R-:W-:-:S02]  /*34e20*/  IMAD.MOV.U32 R124, RZ, RZ, R132 ;  /* 0x000000ffff7c7224 */ /* 0x002fc400078e0084 */
[----:B------:R-:W3:Y:S01]  /*34e30*/  LDL.LU R132, [R1+0xc98] ;  /* 0x000c980001847983 */ /* 0x000ee20000300800 */
[C---:B------:R-:W-:Y:S02]  /*34e40*/  ISETP.GT.AND P4, PT, R2.reuse, 0xd, PT ;  /* 0x0000000d0200780c */ /* 0x040fe40003f84270 */
[----:B------:R-:W-:Y:S02]  /*34e50*/  MOV R125, R143 ;  /* 0x0000008f007d7202 */ /* 0x000fe40000000f00 */
[----:B------:R-:W-:Y:S02]  /*34e60*/  SEL R126, RZ, 0x4, !P4 ;  /* 0x00000004ff7e7807 */ /* 0x000fe40006000000 */
[----:B------:R-:W-:Y:S01]  /*34e70*/  ISETP.GT.AND P3, PT, R2, 0x9, PT ;  /* 0x000000090200780c */ /* 0x000fe20003f64270 */
[----:B------:R1:W-:Y:S03]  /*34e80*/  LDGSTS.E [R3+0xe200], [R124.64], P1 ;  /* 0x0e2000007c037fae */ /* 0x0003e60008921848 */
[----:B------:R-:W-:-:S02]  /*34e90*/  SEL R127, RZ, 0x4, !P3 ;  /* 0x00000004ff7f7807 */ /* 0x000fc40005800000 */
[----:B------:R-:W-:Y:S01]  /*34ea0*/  LOP3.LUT R133, R133, 0x7f, RZ, 0xc0, !PT ;  /* 0x0000007f85857812 */ /* 0x000fe200078ec0ff */
[----:B-1----:R-:W-:Y:S02]  /*34eb0*/  IMAD.MOV.U32 R124, RZ, RZ, R139 ;  /* 0x000000ffff7c7224 */ /* 0x002fe400078e008b */
[----:B------:R-:W-:Y:S01]  /*34ec0*/  IMAD.MOV.U32 R125, RZ, RZ, R140 ;  /* 0x000000ffff7d7224 */ /* 0x000fe200078e008c */
[----:B------:R-:W-:-:S04]  /*34ed0*/  SEL R127, R127, RZ, !P0 ;  /* 0x000000ff7f7f7207 */ /* 0x000fc80004000000 */
[----:B------:R1:W-:Y:S01]  /*34ee0*/  LDGSTS.E [R3+0xf000], [R124.64], P6 ;  /* 0x0f0000007c037fae */ /* 0x0003e2000b121848 */
[----:B------:R-:W-:Y:S01]  /*34ef0*/  IMAD.SHL.U32 R133, R133, 0x4, RZ ;  /* 0x0000000485857824 */ /* 0x000fe200078e00ff */
[----:B------:R-:W-:-:S04]  /*34f00*/  ISETP.NE.U32.AND P3, PT, R127, RZ, PT ;  /* 0x000000ff7f00720c */ /* 0x000fc80003f65070 */
[----:B------:R-:W-:Y:S02]  /*34f10*/  LOP3.LUT R133, R133, 0x20, RZ, 0x3c, !PT ;  /* 0x0000002085857812 */ /* 0x000fe400078e3cff */
[----:B------:R-:W-:-:S04]  /*34f20*/  SEL R126, R126, RZ, !P0 ;  /* 0x000000ff7e7e7207 */ /* 0x000fc80004000000 */
[----:B------:R-:W-:Y:S02]  /*34f30*/  ISETP.NE.U32.AND P1, PT, R126, RZ, PT ;  /* 0x000000ff7e00720c */ /* 0x000fe40003f25070 */
[----:B----4-:R-:W-:-:S05]  /*34f40*/  IADD3 R136, P4, R136, R138, RZ ;  /* 0x0000008a88887210 */ /* 0x010fca0007f9e0ff */
[----:B-1----:R-:W-:Y:S01]  /*34f50*/  IMAD.MOV.U32 R124, RZ, RZ, R136 ;  /* 0x000000ffff7c7224 */ /* 0x002fe200078e0088 */
[----:B------:R1:W-:Y:S04]  /*34f60*/  STL [R1+0xc14], R136 ;  /* 0x000c148801007387 */ /* 0x0003e80000100800 */
[----:B------:R-:W4:Y:S01]  /*34f70*/  LDL.LU R139, [R1+0x964] ;  /* 0x00096400018b7983 */ /* 0x000f220000300800 */
[----:B--2---:R-:W-:-:S04]  /*34f80*/  IMAD.X R137, R137, 0x1, R0, P4 ;  /* 0x0000000189897824 */ /* 0x004fc800020e0600 */
[----:B------:R-:W-:Y:S01]  /*34f90*/  IMAD.MOV.U32 R125, RZ, RZ, R137 ;  /* 0x000000ffff7d7224 */ /* 0x000fe200078e0089 */
[----:B------:R2:W-:Y:S04]  /*34fa0*/  STL [R1+0xc10], R137 ;  /* 0x000c108901007387 */ /* 0x0005e80000100800 */
[----:B------:R2:W-:Y:S01]  /*34fb0*/  LDGSTS.E [R3+0xf200], [R124.64], P6 ;  /* 0x0f2000007c037fae */ /* 0x0005e2000b121848 */
[----:B---3--:R-:W-:-:S03]  /*34fc0*/  IADD3 R129, P4, R129, R138, RZ ;  /* 0x0000008a81817210 */ /* 0x008fc60007f9e0ff */
[----:B------:R-:W3:Y:S01]  /*34fd0*/  LDL.LU R127, [R1+0xc9c] ;  /* 0x000c9c00017f7983 */ /* 0x000ee20000300800 */
[----:B------:R-:W-:-:S03]  /*34fe0*/  IADD3.X R142, R142, R0, RZ, P4, !PT ;  /* 0x000000008e8e7210 */ /* 0x000fc600027fe4ff */
[----:B-1----:R-:W3:Y:S01]  /*34ff0*/  LDL.LU R136, [R1+0x998] ;  /* 0x0009980001887983 */ /* 0x002ee20000300800 */
[----:B------:R-:W-:-:S03]  /*35000*/  IADD3 R134, P6, R134, R138, RZ ;  /* 0x0000008a86867210 */ /* 0x000fc60007fde0ff */
[----:B------:R1:W-:Y:S01]  /*35010*/  STL [R1+0xd2c], R129 ;  /* 0x000d2c8101007387 */ /* 0x0003e20000100800 */
[----:B--2---:R-:W-:-:S03]  /*35020*/  IMAD.U32 R3, RZ, RZ, UR5 ;  /* 0x00000005ff037e24 */ /* 0x004fc6000f8e00ff */
[----:B------:R2:W-:Y:S04]  /*35030*/  STL [R1+0x940], R134 ;  /* 0x0009408601007387 */ /* 0x0005e80000100800 */
[----:B------:R-:W-:Y:S01]  /*35040*/  STL [R1+0xd20], R142 ;  /* 0x000d208e01007387 */ /* 0x000fe20000100800 */
[----:B------:R-:W-:-:S03]  /*35050*/  ISETP.GT.AND P4, PT, R2, 0x11, PT ;  /* 0x000000110200780c */ /* 0x000fc60003f84270 */
[----:B------:R-:W3:Y:S01]  /*35060*/  LDL.LU R140, [R1+0xc90] ;  /* 0x000c9000018c7983 */ /* 0x000ee20000300800 */
[----:B------:R-:W-:-:S03]  /*35070*/  IMAD R3, R3, 0x10000, R133 ;  /* 0x0001000003037824 */ /* 0x000fc600078e0285 */
[----:B------:R-:W3:Y:S01]  /*35080*/  LDL.LU R137, [R1+0x994] ;  /* 0x0009940001897983 */ /* 0x000ee20000300800 */
[----:B------:R-:W-:Y:S02]  /*35090*/  IMAD.MOV.U32 R124, RZ, RZ, R129 ;  /* 0x000000ffff7c7224 */ /* 0x000fe400078e0081 */
[----:B------:R-:W-:Y:S01]  /*350a0*/  IMAD.MOV.U32 R125, RZ, RZ, R142 ;  /* 0x000000ffff7d7224 */ /* 0x000fe200078e008e */
[----:B------:R-:W3:Y:S01]  /*350b0*/  LDL.LU R133, [R1+0xc94] ;  /* 0x000c940001857983 */ /* 0x000ee20000300800 */
[----:B------:R-:W-:-:S03]  /*350c0*/  SEL R126, RZ, 0x4, !P4 ;  /* 0x00000004ff7e7807 */ /* 0x000fc60006000000 */
[----:B------:R1:W-:Y:S01]  /*350d0*/  LDGSTS.E [R3+0x400], [R124.64], P5 ;  /* 0x004000007c037fae */ /* 0x0003e2000a921848 */
[----:B------:R-:W-:Y:S01]  /*350e0*/  IMAD.X R141, R141, 0x1, R0, P6 ;  /* 0x000000018d8d7824 */ /* 0x000fe200030e0600 */
[-C--:B------:R-:W-:Y:S02]  /*350f0*/  IADD3 R131, P6, R131, R138.reuse, RZ ;  /* 0x0000008a83837210 */ /* 0x080fe40007fde0ff */
[----:B------:R-:W-:Y:S02]  /*35100*/  IADD3 R130, P4, R130, R138, RZ ;  /* 0x0000008a82827210 */ /* 0x000fe40007f9e0ff */
[----:B------:R-:W-:Y:S01]  /*35110*/  STL [R1+0x93c], R141 ;  /* 0x00093c8d01007387 */ /* 0x000fe20000100800 */
[----:B-1----:R-:W-:-:S03]  /*35120*/  IMAD.MOV.U32 R124, RZ, RZ, R134 ;  /* 0x000000ffff7c7224 */ /* 0x002fc600078e0086 */
[----:B------:R-:W3:Y:S01]  /*35130*/  LDL.LU R129, [R1+0x9c8] ;  /* 0x0009c80001817983 */ /* 0x000ee20000300800 */
[----:B------:R-:W-:-:S03]  /*35140*/  IMAD.MOV.U32 R125, RZ, RZ, R141 ;  /* 0x000000ffff7d7224 */ /* 0x000fc600078e008d */
[----:B------:R1:W-:Y:S04]  /*35150*/  STL [R1+0xca0], R131 ;  /* 0x000ca08301007387 */ /* 0x0003e80000100800 */
[----:B------:R-:W-:Y:S04]  /*35160*/  STL [R1+0x968], R130 ;  /* 0x0009688201007387 */ /* 0x000fe80000100800 */
[----:B--2---:R-:W2:Y:S01]  /*35170*/  LDL.LU R134, [R1+0xc88] ;  /* 0x000c880001867983 */ /* 0x004ea20000300800 */
[----:B------:R-:W-:-:S03]  /*35180*/  IMAD.X R132, R132, 0x1, R0, P6 ;  /* 0x0000000184847824 */ /* 0x000fc600030e0600 */
[----:B------:R1:W-:Y:S04]  /*35190*/  LDGSTS.E [R3+0x600], [R124.64], P5 ;  /* 0x006000007c037fae */ /* 0x0003e8000a921848 */
[----:B------:R1:W-:Y:S02]  /*351a0*/  STL [R1+0xc98], R132 ;  /* 0x000c988401007387 */ /* 0x0003e40000100800 */
[----:B-1----:R-:W-:Y:S02]  /*351b0*/  IMAD.MOV.U32 R124, RZ, RZ, R131 ;  /* 0x000000ffff7c7224 */ /* 0x002fe400078e0083 */
[----:B------:R-:W2:Y:S01]  /*351c0*/  LDL.LU R131, [R1+0x9c4] ;  /* 0x0009c40001837983 */ /* 0x000ea20000300800 */
[----:B------:R-:W-:-:S03]  /*351d0*/  IMAD.MOV.U32 R125, RZ, RZ, R132 ;  /* 0x000000ffff7d7224 */ /* 0x000fc600078e0084 */
[----:B------:R-:W2:Y:S01]  /*351e0*/  LDL.LU R132, [R1+0xc8c] ;  /* 0x000c8c0001847983 */ /* 0x000ea20000300800 */
[----:B------:R-:W-:Y:S02]  /*351f0*/  SEL R126, R126, RZ, !P0 ;  /* 0x000000ff7e7e7207 */ /* 0x000fe40004000000 */
[----:B------:R-:W-:Y:S01]  /*35200*/  ISETP.GT.AND P6, PT, R2, 0x15, PT ;  /* 0x000000150200780c */ /* 0x000fe20003fc4270 */
[----:B------:R1:W-:Y:S01]  /*35210*/  LDGSTS.E [R3+0x1400], [R124.64], P2 ;  /* 0x014000007c037fae */ /* 0x0003e20009121848 */
[----:B------:R-:W-:Y:S02]  /*35220*/  ISETP.NE.U32.AND P5, PT, R126, RZ, PT ;  /* 0x000000ff7e00720c */ /* 0x000fe40003fa5070 */
[----:B------:R-:W-:Y:S01]  /*35230*/  SEL R126, RZ, 0x4, !P6 ;  /* 0x00000004ff7e7807 */ /* 0x000fe20007000000 */
[----:B-1----:R-:W-:Y:S01]  /*35240*/  IMAD.MOV.U32 R124, RZ, RZ, R130 ;  /* 0x000000ffff7c7224 */ /* 0x002fe200078e0082 */
[----:B----4-:R-:W-:-:S05]  /*35250*/  IADD3.X R139, R139, R0, RZ, P4, !PT ;  /* 0x000000008b8b7210 */ /* 0x010fca00027fe4ff */
[----:B------:R-:W-:Y:S01]  /*35260*/  IMAD.MOV.U32 R125, RZ, RZ, R139 ;  /* 0x000000ffff7d7224 */ /* 0x000fe200078e008b */
[----:B------:R1:W-:Y:S04]  /*35270*/  STL [R1+0x964], R139 ;  /* 0x0009648b01007387 */ /* 0x0003e80000100800 */
[----:B------:R-:W4:Y:S04]  /*35280*/  LDL.LU R142, [R1+0xc80] ;  /* 0x000c8000018e7983 */ /* 0x000f280000300800 */
[----:B------:R3:W-:Y:S02]  /*35290*/  LDGSTS.E [R3+0x1600], [R124.64], P2 ;  /* 0x016000007c037fae */ /* 0x0007e40009121848 */
[----:B---3--:R-:W-:-:S02]  /*352a0*/  IADD3 R127, P4, R127, R138, RZ ;  /* 0x0000008a7f7f7210 */ /* 0x008fc40007f9e0ff */
[----:B-1----:R-:W3:Y:S01]  /*352b0*/  LDL.LU R139, [R1+0x9f8] ;  /* 0x0009f800018b7983 */ /* 0x002ee20000300800 */
[----:B------:R-:W-:-:S03]  /*352c0*/  IADD3 R136, P6, R136, R138, RZ ;  /* 0x0000008a88887210 */ /* 0x000fc60007fde0ff */
[----:B------:R1:W-:Y:S01]  /*352d0*/  STL [R1+0xc9c], R127 ;  /* 0x000c9c7f01007387 */ /* 0x0003e20000100800 */
[----:B------:R-:W-:-:S03]  /*352e0*/  SEL R124, R126, RZ, !P0 ;  /* 0x000000ff7e7c7207 */ /* 0x000fc60004000000 */
[----:B------:R-:W3:Y:S01]  /*352f0*/  LDL.LU R130, [R1+0xc84] ;  /* 0x000c840001827983 */ /* 0x000ee20000300800 */
[----:B------:R-:W-:-:S03]  /*35300*/  ISETP.NE.U32.AND P2, PT, R124, RZ, PT ;  /* 0x000000ff7c00720c */ /* 0x000fc60003f45070 */
[----:B------:R1:W-:Y:S01]  /*35310*/  STL [R1+0x998], R136 ;  /* 0x0009988801007387 */ /* 0x0003e20000100800 */
[--C-:B------:R-:W-:Y:S01]  /*35320*/  IMAD.X R140, R140, 0x1, R0.reuse, P4 ;  /* 0x000000018c8c7824 */ /* 0x100fe200020e0600 */
[----:B------:R-:W-:Y:S01]  /*35330*/  ISETP.GT.AND P4, PT, R2, 0x19, PT ;  /* 0x000000190200780c */ /* 0x000fe20003f84270 */
[----:B------:R-:W-:-:S03]  /*35340*/  IMAD.X R137, R137, 0x1, R0, P6 ;  /* 0x0000000189897824 */ /* 0x000fc600030e0600 */
[----:B------:R-:W-:Y:S01]  /*35350*/  STL [R1+0xc90], R140 ;  /* 0x000c908c01007387 */ /* 0x000fe20000100800 */
[----:B------:R-:W-:Y:S01]  /*35360*/  IMAD.MOV.U32 R124, RZ, RZ, R127 ;  /* 0x000000ffff7c7224 */ /* 0x000fe200078e007f */
[----:B------:R-:W-:Y:S02]  /*35370*/  IADD3 R133, P6, R133, R138, RZ ;  /* 0x0000008a85857210 */ /* 0x000fe40007fde0ff */
[----:B------:R-:W-:Y:S01]  /*35380*/  STL [R1+0x994], R137 ;  /* 0x0009948901007387 */ /* 0x000fe20000100800 */
[----:B------:R-:W-:Y:S02]  /*35390*/  MOV R125, R140 ;  /* 0x0000008c007d7202 */ /* 0x000fe40000000f00 */
[----:B------:R-:W-:Y:S01]  /*353a0*/  SEL R126, RZ, 0x4, !P4 ;  /* 0x00000004ff7e7807 */ /* 0x000fe20006000000 */
[----:B------:R-:W3:Y:S04]  /*353b0*/  LDL.LU R141, [R1+0x9f4] ;  /* 0x0009f400018d7983 */ /* 0x000ee80000300800 */
[----:B------:R-:W-:Y:S04]  /*353c0*/  STL [R1+0xc94], R133 ;  /* 0x000c948501007387 */ /* 0x000fe80000100800 */
[----:B-1----:R-:W3:Y:S04]  /*353d0*/  LDL.LU R127, [R1+0xa28] ;  /* 0x000a2800017f7983 */ /* 0x002ee80000300800 */
[----:B------:R1:W-:Y:S01]  /*353e0*/  LDGSTS.E [R3+0x2400], [R124.64], P3 ;  /* 0x024000007c037fae */ /* 0x0003e20009921848 */
[----:B------:R-:W-:-:S02]  /*353f0*/  SEL R126, R126, RZ, !P0 ;  /* 0x000000ff7e7e7207 */ /* 0x000fc40004000000 */
[----:B------:R-:W-:Y:S01]  /*35400*/  IADD3 R129, P4, R129, R138, RZ ;  /* 0x0000008a81817210 */ /* 0x000fe20007f9e0ff */
[----:B-1----:R-:W-:Y:S02]  /*35410*/  IMAD.MOV.U32 R124, RZ, RZ, R136 ;  /* 0x000000ffff7c7224 */ /* 0x002fe400078e0088 */
[----:B------:R-:W-:Y:S02]  /*35420*/  IMAD.MOV.U32 R125, RZ, RZ, R137 ;  /* 0x000000ffff7d7224 */ /* 0x000fe400078e0089 */
[----:B------:R-:W-:Y:S04]  /*35430*/  STL [R1+0x9c8], R129 ;  /* 0x0009c88101007387 */ /* 0x000fe80000100800 */
[----:B------:R-:W3:Y:S01]  /*35440*/  LDL.LU R136, [R1+0xc78] ;  /* 0x000c780001887983 */ /* 0x000ee20000300800 */
[----:B--2---:R-:W-:Y:S01]  /*35450*/  IMAD.X R134, R134, 0x1, R0, P6 ;  /* 0x0000000186867824 */ /* 0x004fe200030e0600 */
[----:B------:R-:W-:-:S02]  /*35460*/  ISETP.GT.AND P6, PT, R2, 0x1d, PT ;  /* 0x0000001d0200780c */ /* 0x000fc40003fc4270 */
[----:B------:R1:W-:Y:S01]  /*35470*/  LDGSTS.E [R3+0x2600], [R124.64], P3 ;  /* 0x026000007c037fae */ /* 0x0003e20009921848 */
[----:B------:R-:W-:Y:S02]  /*35480*/  ISETP.NE.U32.AND P3, PT, R126, RZ, PT ;  /* 0x000000ff7e00720c */ /* 0x000fe40003f65070 */
[----:B------:R-:W-:Y:S01]  /*35490*/  SEL R126, RZ, 0x4, !P6 ;  /* 0x00000004ff7e7807 */ /* 0x000fe20007000000 */
[----:B------:R2:W-:Y:S01]  /*354a0*/  STL [R1+0xc88], R134 ;  /* 0x000c888601007387 */ /* 0x0005e20000100800 */
[----:B-1----:R-:W-:Y:S02]  /*354b0*/  IMAD.MOV.U32 R124, RZ, RZ, R133 ;  /* 0x000000ffff7c7224 */ /* 0x002fe400078e0085 */
[----:B------:R-:W-:Y:S02]  /*354c0*/  IMAD.MOV.U32 R125, RZ, RZ, R134 ;  /* 0x000000ffff7d7224 */ /* 0x000fe400078e0086 */
[----:B------:R-:W-:Y:S01]  /*354d0*/  IMAD.X R131, R131, 0x1, R0, P4 ;  /* 0x0000000183837824 */ /* 0x000fe200020e0600 */
[----:B--2---:R-:W2:Y:S01]  /*354e0*/  LDL.LU R134, [R1+0xa24] ;  /* 0x000a240001867983 */ /* 0x004ea20000300800 */
[----:B------:R-:W-:-:S03]  /*354f0*/  IADD3 R132, P6, R132, R138, RZ ;  /* 0x0000008a84847210 */ /* 0x000fc60007fde0ff */
[----:B------:R1:W-:Y:S04]  /*35500*/  LDGSTS.E [R3+0x3400], [R124.64], P1 ;  /* 0x034000007c037fae */ /* 0x0003e80008921848 */
[----:B------:R1:W-:Y:S04]  /*35510*/  STL [R1+0x9c4], R131 ;  /* 0x0009c48301007387 */ /* 0x0003e80000100800 */
[----:B------:R-:W2:Y:S01]  /*35520*/  LDL.LU R137, [R1+0xc70] ;  /* 0x000c700001897983 */ /* 0x000ea20000300800 */
[----:B-1----:R-:W-:-:S03]  /*35530*/  IMAD.MOV.U32 R124, RZ, RZ, R129 ;  /* 0x000000ffff7c7224 */ /* 0x002fc600078e0081 */
[----:B------:R-:W2:Y:S01]  /*35540*/  LDL.LU R129, [R1+0xc7c] ;  /* 0x000c7c0001817983 */ /* 0x000ea20000300800 */
[----:B------:R-:W-:-:S03]  /*35550*/  MOV R125, R131 ;  /* 0x00000083007d7202 */ /* 0x000fc60000000f00 */
[----:B------:R1:W-:Y:S04]  /*35560*/  STL [R1+0xc8c], R132 ;  /* 0x000c8c8401007387 */ /* 0x0003e80000100800 */
[----:B------:R-:W2:Y:S04]  /*35570*/  LDL.LU R140, [R1+0xa54] ;  /* 0x000a5400018c7983 */ /* 0x000ea80000300800 */
[----:B------:R-:W2:Y:S04]  /*35580*/  LDL.LU R131, [R1+0xa58] ;  /* 0x000a580001837983 */ /* 0x000ea80000300800 */
[----:B------:R-:W2:Y:S04]  /*35590*/  LDL.LU R133, [R1+0xc74] ;  /* 0x000c740001857983 */ /* 0x000ea80000300800 */
[----:B------:R1:W-:Y:S02]  /*355a0*/  LDGSTS.E [R3+0x3600], [R124.64], P1 ;  /* 0x036000007c037fae */ /* 0x0003e40008921848 */
[----:B-1----:R-:W-:-:S04]  /*355b0*/  SEL R124, R126, RZ, !P0 ;  /* 0x000000ff7e7c7207 */ /* 0x002fc80004000000 */
[----:B------:R-:W-:Y:S01]  /*355c0*/  ISETP.NE.U32.AND P1, PT, R124, RZ, PT ;  /* 0x000000ff7c00720c */ /* 0x000fe20003f25070 */
[----:B------:R-:W-:Y:S02]  /*355d0*/  IMAD.MOV.U32 R124, RZ, RZ, R132 ;  /* 0x000000ffff7c7224 */ /* 0x000fe400078e0084 */
[----:B----4-:R-:W-:Y:S01]  /*355e0*/  IMAD.X R142, R142, 0x1, R0, P6 ;  /* 0x000000018e8e7824 */ /* 0x010fe200030e0600 */
[----:B------:R-:W-:Y:S02]  /*355f0*/  ISETP.GT.AND P6, PT, R2, 0x21, PT ;  /* 0x000000210200780c */ /* 0x000fe40003fc4270 */
[----:B---3--:R-:W-:Y:S01]  /*35600*/  IADD3 R139, P4, R139, R138, RZ ;  /* 0x0000008a8b8b7210 */ /* 0x008fe20007f9e0ff */
[----:B------:R-:W-:Y:S01]  /*35610*/  IMAD.MOV.U32 R125, RZ, RZ, R142 ;  /* 0x000000ffff7d7224 */ /* 0x000fe200078e008e */
[----:B------:R-:W-:-:S03]  /*35620*/  SEL R126, RZ, 0x4, !P6 ;  /* 0x00000004ff7e7807 */ /* 0x000fc60007000000 */
[----:B------:R1:W-:Y:S04]  /*35630*/  STL [R1+0x9f8], R139 ;  /* 0x0009f88b01007387 */ /* 0x0003e80000100800 */
[----:B------:R-:W-:Y:S04]  /*35640*/  STL [R1+0xc80], R142 ;  /* 0x000c808e01007387 */ /* 0x000fe80000100800 */
[----:B------:R3:W-:Y:S01]  /*35650*/  LDGSTS.E [R3+0x4400], [R124.64], P5 ;  /* 0x044000007c037fae */ /* 0x0007e2000a921848 */
[----:B------:R-:W-:Y:S01]  /*35660*/  SEL R126, R126, RZ, !P0 ;  /* 0x000000ff7e7e7207 */ /* 0x000fe20004000000 */
[----:B------:R-:W-:Y:S01]  /*35670*/  IMAD.X R141, R141, 0x1, R0, P4 ;  /* 0x000000018d8d7824 */ /* 0x000fe200020e0600 */
[----:B------:R-:W-:Y:S01]  /*35680*/  IADD3 R130, P4, R130, R138, RZ ;  /* 0x0000008a82827210 */ /* 0x000fe20007f9e0ff */
[----:B---3--:R-:W-:-:S02]  /*35690*/  IMAD.MOV.U32 R124, RZ, RZ, R139 ;  /* 0x000000ffff7c7224 */ /* 0x008fc400078e008b */
[----:B------:R-:W-:Y:S01]  /*356a0*/  IMAD.MOV.U32 R125, RZ, RZ, R141 ;  /* 0x000000ffff7d7224 */ /* 0x000fe200078e008d */
[----:B------:R-:W-:Y:S01]  /*356b0*/  STL [R1+0x9f4], R141 ;  /* 0x0009f48d01007387 */ /* 0x000fe20000100800 */
[----:B------:R-:W-:-:S03]  /*356c0*/  IADD3 R127, P6, R127, R138, RZ ;  /* 0x0000008a7f7f7210 */ /* 0x000fc60007fde0ff */
[----:B------:R-:W3:Y:S04]  /*356d0*/  LDL.LU R132, [R1+0xa88] ;  /* 0x000a880001847983 */ /* 0x000ee80000300800 */
[----:B------:R-:W-:Y:S04]  /*356e0*/  STL [R1+0xc84], R130 ;  /* 0x000c848201007387 */ /* 0x000fe80000100800 */
[----:B------:R-:W-:Y:S04]  /*356f0*/  STL [R1+0xa28], R127 ;  /* 0x000a287f01007387 */ /* 0x000fe80000100800 */
[----:B-1----:R-:W4:Y:S04]  /*35700*/  LDL.LU R139, [R1+0xc68] ;  /* 0x000c6800018b7983 */ /* 0x002f280000300800 */
[----:B------:R1:W-:Y:S01]  /*35710*/  LDGSTS.E [R3+0x4600], [R124.64], P5 ;  /* 0x046000007c037fae */ /* 0x0003e2000a921848 */
[----:B------:R-:W-:Y:S01]  /*35720*/  IMAD.X R136, R136, 0x1, R0, P4 ;  /* 0x0000000188887824 */ /* 0x000fe200020e0600 */
[----:B------:R-:W-:-:S04]  /*35730*/  ISETP.GT.AND P5, PT, R2, 0x25, PT ;  /* 0x000000250200780c */ /* 0x000fc80003fa4270 */
[----:B------:R2:W-:Y:S01]  /*35740*/  STL [R1+0xc78], R136 ;  /* 0x000c788801007387 */ /* 0x0005e20000100800 */
[----:B-1----:R-:W-:Y:S02]  /*35750*/  IMAD.MOV.U32 R125, RZ, RZ, R136 ;  /* 0x000000ffff7d7224 */ /* 0x002fe400078e0088 */
[----:B------:R-:W-:Y:S01]  /*35760*/  IMAD.MOV.U32 R124, RZ, RZ, R130 ;  /* 0x000000ffff7c7224 */ /* 0x000fe200078e0082 */
[----:B------:R-:W-:Y:S01]  /*35770*/  ISETP.NE.U32.AND P4, PT, R126, RZ, PT ;  /* 0x000000ff7e00720c */ /* 0x000fe20003f85070 */
[----:B--2---:R-:W2:Y:S01]  /*35780*/  LDL.LU R136, [R1+0xa84] ;  /* 0x000a840001887983 */ /* 0x004ea20000300800 */
[----:B------:R-:W-:-:S03]  /*35790*/  SEL R126, RZ, 0x4, !P5 ;  /* 0x00000004ff7e7807 */ /* 0x000fc60006800000 */
[----:B------:R-:W2:Y:S01]  /*357a0*/  LDL.LU R130, [R1+0xc6c] ;  /* 0x000c6c0001827983 */ /* 0x000ea20000300800 */
[----:B------:R-:W-:-:S03]  /*357b0*/  IADD3.X R134, R134, R0, RZ, P6, !PT ;  /* 0x0000000086867210 */ /* 0x000fc600037fe4ff */
[----:B------:R1:W-:Y:S04]  /*357c0*/  LDGSTS.E [R3+0x5400], [R124.64], P2 ;  /* 0x054000007c037fae */ /* 0x0003e80009121848 */
[----:B------:R1:W-:Y:S04]  /*357d0*/  STL [R1+0xa24], R134 ;  /* 0x000a248601007387 */ /* 0x0003e80000100800 */
[----:B------:R-:W2:Y:S01]  /*357e0*/  LDL.LU R142, [R1+0xc60] ;  /* 0x000c6000018e7983 */ /* 0x000ea20000300800 */
[----:B-1----:R-:W-:Y:S01]  /*357f0*/  IMAD.MOV.U32 R124, RZ, RZ, R127 ;  /* 0x000000ffff7c7224 */ /* 0x002fe200078e007f */
[----:B------:R-:W-:Y:S01]  /*35800*/  IADD3 R129, P5, R129, R138, RZ ;  /* 0x0000008a81817210 */ /* 0x000fe20007fbe0ff */
[----:B------:R-:W-:-:S02]  /*35810*/  IMAD.MOV.U32 R125, RZ, RZ, R134 ;  /* 0x000000ffff7d7224 */ /* 0x000fc400078e0086 */
[----:B------:R-:W2:Y:S02]  /*35820*/  LDL.LU R134, [R1+0xab8] ;  /* 0x000ab80001867983 */ /* 0x000ea40000300800 */
[--C-:B------:R-:W-:Y:S01]  /*35830*/  IMAD.X R137, R137, 0x1, R0.reuse, P5 ;  /* 0x0000000189897824 */ /* 0x100fe200028e0600 */
[----:B------:R-:W-:Y:S01]  /*35840*/  IADD3 R131, P6, R131, R138, RZ ;  /* 0x0000008a83837210 */ /* 0x000fe20007fde0ff */
[----:B------:R-:W-:Y:S04]  /*35850*/  STL [R1+0xc7c], R129 ;  /* 0x000c7c8101007387 */ /* 0x000fe80000100800 */
[----:B------:R-:W-:Y:S01]  /*35860*/  IMAD.X R140, R140, 0x1, R0, P6 ;  /* 0x000000018c8c7824 */ /* 0x000fe200030e0600 */
[----:B------:R-:W2:Y:S04]  /*35870*/  LDL.LU R127, [R1+0xc64] ;  /* 0x000c6400017f7983 */ /* 0x000ea80000300800 */
[----:B------:R-:W-:Y:S04]  /*35880*/  STL [R1+0xa58], R131 ;  /* 0x000a588301007387 */ /* 0x000fe80000100800 */
[----:B------:R1:W-:Y:S04]  /*35890*/  LDGSTS.E [R3+0x5600], [R124.64], P2 ;  /* 0x056000007c037fae */ /* 0x0003e80009121848 */
[----:B------:R1:W-:Y:S04]  /*358a0*/  STL [R1+0xc70], R137 ;  /* 0x000c708901007387 */ /* 0x0003e80000100800 */
[----:B------:R-:W-:Y:S01]  /*358b0*/  STL [R1+0xa54], R140 ;  /* 0x000a548c01007387 */ /* 0x000fe20000100800 */
[----:B-1----:R-:W-:-:S03]  /*358c0*/  MOV R125, R137 ;  /* 0x00000089007d7202 */ /* 0x002fc60000000f00 */
[----:B------:R-:W2:Y:S01]  /*358d0*/  LDL.LU R137, [R1+0xab4] ;  /* 0x000ab40001897983 */ /* 0x000ea20000300800 */
[----:B------:R-:W-:Y:S02]  /*358e0*/  SEL R124, R126, RZ, !P0 ;  /* 0x000000ff7e7c7207 */ /* 0x000fe40004000000 */
[----:B------:R-:W-:Y:S02]  /*358f0*/  IADD3 R133, P6, R133, R138, RZ ;  /* 0x0000008a85857210 */ /* 0x000fe40007fde0ff */
[----:B------:R-:W-:Y:S01]  /*35900*/  ISETP.NE.U32.AND P2, PT, R124, RZ, PT ;  /* 0x000000ff7c00720c */ /* 0x000fe20003f45070 */
[----:B------:R-:W-:Y:S02]  /*35910*/  IMAD.MOV.U32 R124, RZ, RZ, R129 ;  /* 0x000000ffff7c7224 */ /* 0x000fe400078e0081 */
[----:B------:R1:W-:Y:S04]  /*35920*/  STL [R1+0xc74], R133 ;  /* 0x000c748501007387 */ /* 0x0003e80000100800 */
[----:B------:R-:W2:Y:S01]  /*35930*/  LDL.LU R129, [R1+0xae8] ;  /* 0x000ae80001817983 */ /* 0x000ea20000300800 */
[----:B------:R-:W-:-:S03]  /*35940*/  ISETP.GT.AND P5, PT, R2, 0x29, PT ;  /* 0x000000290200780c */ /* 0x000fc60003fa4270 */
[----:B------:R1:W-:Y:S01]  /*35950*/  LDGSTS.E [R3+0x6400], [R124.64], P3 ;  /* 0x064000007c037fae */ /* 0x0003e20009921848 */
[----:B------:R-:W-:Y:S01]  /*35960*/  SEL R126, RZ, 0x4, !P5 ;  /* 0x00000004ff7e7807 */ /* 0x000fe20006800000 */
[----:B-1----:R-:W-:Y:S02]  /*35970*/  IMAD.MOV.U32 R124, RZ, RZ, R131 ;  /* 0x000000ffff7c7224 */ /* 0x002fe400078e0083 */
[----:B------:R-:W-:-:S05]  /*35980*/  IMAD.MOV.U32 R125, RZ, RZ, R140 ;  /* 0x000000ffff7d7224 */ /* 0x000fca00078e008c */
[----:B------:R1:W-:Y:S01]  /*35990*/  LDGSTS.E [R3+0x6600], [R124.64], P3 ;  /* 0x066000007c037fae */ /* 0x0003e20009921848 */
[----:B------:R-:W-:Y:S01]  /*359a0*/  SEL R126, R126, RZ, !P0 ;  /* 0x000000ff7e7e7207 */ /* 0x000fe20004000000 */
[----:B-1----:R-:W-:-:S03]  /*359b0*/  IMAD.MOV.U32 R124, RZ, RZ, R133 ;  /* 0x000000ffff7c7224 */ /* 0x002fc600078e0085 */
[----:B------:R-:W-:Y:S02]  /*359c0*/  ISETP.NE.U32.AND P3, PT, R126, RZ, PT ;  /* 0x000000ff7e00720c */ /* 0x000fe40003f65070 */
[----:B---3--:R-:W-:-:S05]  /*359d0*/  IADD3 R132, P5, R132, R138, RZ ;  /* 0x0000008a84847210 */ /* 0x008fca0007fbe0ff */
[----:B------:R1:W-:Y:S04]  /*359e0*/  STL [R1+0xa88], R132 ;  /* 0x000a888401007387 */ /* 0x0003e80000100800 */
[----:B------:R-:W3:Y:S01]  /*359f0*/  LDL.LU R131, [R1+0xc58] ;  /* 0x000c580001837983 */ /* 0x000ee20000300800 */
[----:B----4-:R-:W-:-:S04]  /*35a00*/  IMAD.X R139, R139, 0x1, R0, P6 ;  /* 0x000000018b8b7824 */ /* 0x010fc800030e0600 */
[----:B------:R-:W-:Y:S01]  /*35a10*/  IMAD.MOV.U32 R125, RZ, RZ, R139 ;  /* 0x000000ffff7d7224 */ /* 0x000fe200078e008b */
[----:B------:R4:W-:Y:S04]  /*35a20*/  STL [R1+0xc68], R139 ;  /* 0x000c688b01007387 */ /* 0x0009e80000100800 */
[----:B------:R-:W3:Y:S04]  /*35a30*/  LDL.LU R133, [R1+0xae4] ;  /* 0x000ae40001857983 */ /* 0x000ee80000300800 */
[----:B------:R1:W-:Y:S01]  /*35a40*/  LDGSTS.E [R3+0x7400], [R124.64], P1 ;  /* 0x074000007c037fae */ /* 0x0003e20008921848 */
[----:B------:R-:W-:Y:S01]  /*35a50*/  ISETP.GT.AND P6, PT, R2, 0x2d, PT ;  /* 0x0000002d0200780c */ /* 0x000fe20003fc4270 */
[----:B--2---:R-:W-:Y:S01]  /*35a60*/  IMAD.X R136, R136, 0x1, R0, P5 ;  /* 0x0000000188887824 */ /* 0x004fe200028e0600 */
[----:B------:R-:W-:-:S04]  /*35a70*/  IADD3 R130, P5, R130, R138, RZ ;  /* 0x0000008a82827210 */ /* 0x000fc80007fbe0ff */
[----:B------:R2:W-:Y:S01]  /*35a80*/  STL [R1+0xa84], R136 ;  /* 0x000a848801007387 */ /* 0x0005e20000100800 */
[----:B-1----:R-:W-:-:S03]  /*35a90*/  IMAD.MOV.U32 R124, RZ, RZ, R132 ;  /* 0x000000ffff7c7224 */ /* 0x002fc600078e0084 */
[----:B------:R-:W3:Y:S04]  /*35aa0*/  LDL.LU R140, [R1+0xc50] ;  /* 0x000c5000018c7983 */ /* 0x000ee80000300800 */
[----:B------:R-:W3:Y:S04]  /*35ab0*/  LDL.LU R132, [R1+0xc5c] ;  /* 0x000c5c0001847983 */ /* 0x000ee80000300800 */
[----:B------:R1:W-:Y:S04]  /*35ac0*/  STL [R1+0xc6c], R130 ;  /* 0x000c6c8201007387 */ /* 0x0003e80000100800 */
[----:B------:R-:W3:Y:S01]  /*35ad0*/  LDL.LU R141, [R1+0xb14] ;  /* 0x000b1400018d7983 */ /* 0x000ee20000300800 */
[----:B------:R-:W-:-:S03]  /*35ae0*/  SEL R126, RZ, 0x4, !P6 ;  /* 0x00000004ff7e7807 */ /* 0x000fc60007000000 */
[----:B----4-:R-:W4:Y:S01]  /*35af0*/  LDL.LU R139, [R1+0xb18] ;  /* 0x000b1800018b7983 */ /* 0x010f220000300800 */
[----:B------:R-:W-:Y:S02]  /*35b00*/  MOV R125, R136 ;  /* 0x00000088007d7202 */ /* 0x000fe40000000f00 */
[----:B------:R-:W-:Y:S01]  /*35b10*/  IADD3 R134, P6, R134, R138, RZ ;  /* 0x0000008a86867210 */ /* 0x000fe20007fde0ff */
[----:B------:R-:W-:Y:S01]  /*35b20*/  IMAD.X R142, R142, 0x1, R0, P5 ;  /* 0x000000018e8e7824 */ /* 0x000fe200028e0600 */
[----:B--2---:R-:W4:Y:S04]  /*35b30*/  LDL.LU R136, [R1+0xc54] ;  /* 0x000c540001887983 */ /* 0x004f280000300800 */
[----:B------:R1:W-:Y:S04]  /*35b40*/  LDGSTS.E [R3+0x7600], [R124.64], P1 ;  /* 0x076000007c037fae */ /* 0x0003e80008921848 */
[----:B------:R-:W-:Y:S04]  /*35b50*/  STL [R1+0xab8], R134 ;  /* 0x000ab88601007387 */ /* 0x000fe80000100800 */
[----:B------:R-:W-:Y:S01]  /*35b60*/  STL [R1+0xc60], R142 ;  /* 0x000c608e01007387 */ /* 0x000fe20000100800 */
[----:B-1----:R-:W-:-:S04]  /*35b70*/  SEL R124, R126, RZ, !P0 ;  /* 0x000000ff7e7c7207 */ /* 0x002fc80004000000 */
[----:B------:R-:W-:Y:S01]  /*35b80*/  ISETP.NE.U32.AND P1, PT, R124, RZ, PT ;  /* 0x000000ff7c00720c */ /* 0x000fe20003f25070 */
[----:B------:R-:W-:Y:S02]  /*35b90*/  IMAD.MOV.U32 R124, RZ, RZ, R130 ;  /* 0x000000ffff7c7224 */ /* 0x000fe400078e0082 */
[----:B------:R-:W-:-:S05]  /*35ba0*/  IMAD.X R137, R137, 0x1, R0, P6 ;  /* 0x0000000189897824 */ /* 0x000fca00030e0600 */
[----:B------:R1:W-:Y:S04]  /*35bb0*/  STL [R1+0xab4], R137 ;  /* 0x000ab48901007387 */ /* 0x0003e80000100800 */
[----:B------:R-:W4:Y:S01]  /*35bc0*/  LDL.LU R130, [R1+0xb48] ;  /* 0x000b480001827983 */ /* 0x000f220000300800 */
[----:B------:R-:W-:Y:S01]  /*35bd0*/  ISETP.GT.AND P5, PT, R2, 0x31, PT ;  /* 0x000000310200780c */ /* 0x000fe20003fa4270 */
[----:B------:R-:W-:Y:S01]  /*35be0*/  IMAD.MOV.U32 R125, RZ, RZ, R142 ;  /* 0x000000ffff7d7224 */ /* 0x000fe200078e008e */
[-C--:B------:R-:W-:Y:S02]  /*35bf0*/  IADD3 R127, P6, R127, R138.reuse, RZ ;  /* 0x0000008a7f7f7210 */ /* 0x080fe40007fde0ff */
[----:B------:R-:W-:Y:S02]  /*35c00*/  SEL R126, RZ, 0x4, !P5 ;  /* 0x00000004ff7e7807 */ /* 0x000fe40006800000 */
[----:B------:R-:W-:Y:S01]  /*35c10*/  IADD3 R129, P5, R129, R138, RZ ;  /* 0x0000008a81817210 */ /* 0x000fe20007fbe0ff */
[----:B------:R-:W-:Y:S04]  /*35c20*/  STL [R1+0xc64], R127 ;  /* 0x000c647f01007387 */ /* 0x000fe80000100800 */
[----:B------:R1:W-:Y:S04]  /*35c30*/  LDGSTS.E [R3+0x8400], [R124.64], P4 ;  /* 0x084000007c037fae */ /* 0x0003e8000a121848 */
[----:B------:R-:W-:Y:S01]  /*35c40*/  STL [R1+0xae8], R129 ;  /* 0x000ae88101007387 */ /* 0x000fe20000100800 */
[----:B-1----:R-:W-:-:S03]  /*35c50*/  IMAD.MOV.U32 R125, RZ, RZ, R137 ;  /* 0x000000ffff7d7224 */ /* 0x002fc600078e0089 */
[----:B------:R-:W4:Y:S01]  /*35c60*/  LDL.LU R137, [R1+0xc48] ;  /* 0x000c480001897983 */ /* 0x000f220000300800 */
[----:B------:R-:W-:Y:S01]  /*35c70*/  IMAD.MOV.U32 R124, RZ, RZ, R134 ;  /* 0x000000ffff7c7224 */ /* 0x000fe200078e0086 */
[----:B------:R-:W-:-:S04]  /*35c80*/  SEL R126, R126, RZ, !P0 ;  /* 0x000000ff7e7e7207 */ /* 0x000fc80004000000 */
[----:B------:R1:W-:Y:S01]  /*35c90*/  LDGSTS.E [R3+0x8600], [R124.64], P4 ;  /* 0x086000007c037fae */ /* 0x0003e2000a121848 */
[----:B------:R-:W-:Y:S01]  /*35ca0*/  ISETP.NE.U32.AND P4, PT, R126, RZ, PT ;  /* 0x000000ff7e00720c */ /* 0x000fe20003f85070 */
[----:B-1----:R-:W-:Y:S02]  /*35cb0*/  IMAD.MOV.U32 R124, RZ, RZ, R127 ;  /* 0x000000ffff7c7224 */ /* 0x002fe400078e007f */
[----:B---3--:R-:W-:Y:S01]  /*35cc0*/  IMAD.X R131, R131, 0x1, R0, P6 ;  /* 0x0000000183837824 */ /* 0x008fe200030e0600 */
[----:B------:R-:W-:-:S03]  /*35cd0*/  ISETP.GT.AND P6, PT, R2, 0x35, PT ;  /* 0x000000350200780c */ /* 0x000fc60003fc4270 */
[----:B------:R-:W-:Y:S01]  /*35ce0*/  IMAD.MOV.U32 R125, RZ, RZ, R131 ;  /* 0x000000ffff7d7224 */ /* 0x000fe200078e0083 */
[----:B------:R-:W-:Y:S01]  /*35cf0*/  SEL R126, RZ, 0x4, !P6 ;  /* 0x00000004ff7e7807 */ /* 0x000fe20007000000 */
[----:B------:R1:W-:Y:S04]  /*35d00*/  STL [R1+0xc58], R131 ;  /* 0x000c588301007387 */ /* 0x0003e80000100800 */
[----:B------:R3:W-:Y:S01]  /*35d10*/  LDGSTS.E [R3+0x9400], [R124.64], P2 ;  /* 0x094000007c037fae */ /* 0x0007e20009121848 */
[----:B------:R-:W-:-:S03]  /*35d20*/  IADD3.X R133, R133, R0, RZ, P5, !PT ;  /* 0x0000000085857210 */ /* 0x000fc60002ffe4ff */
[----:B-1----:R-:W2:Y:S04]  /*35d30*/  LDL.LU R131, [R1+0xb44] ;  /* 0x000b440001837983 */ /* 0x002ea80000300800 */
[----:B------:R-:W2:Y:S01]  /*35d40*/  LDL.LU R127, [R1+0xc4c] ;  /* 0x000c4c00017f7983 */ /* 0x000ea20000300800 */
[----:B---3--:R-:W-:-:S03]  /*35d50*/  IMAD.MOV.U32 R124, RZ, RZ, R129 ;  /* 0x000000ffff7c7224 */ /* 0x008fc600078e0081 */
[----:B------:R1:W-:Y:S01]  /*35d60*/  STL [R1+0xae4], R133 ;  /* 0x000ae48501007387 */ /* 0x0003e20000100800 */
[----:B------:R-:W-:-:S03]  /*35d70*/  IMAD.MOV.U32 R125, RZ, RZ, R133 ;  /* 0x000000ffff7d7224 */ /* 0x000fc600078e0085 */
[----:B------:R-:W3:Y:S04]  /*35d80*/  LDL.LU R134, [R1+0xb74] ;  /* 0x000b740001867983 */ /* 0x000ee80000300800 */
[----:B------:R4:W-:Y:S04]  /*35d90*/  LDGSTS.E [R3+0x9600], [R124.64], P2 ;  /* 0x096000007c037fae */ /* 0x0009e80009121848 */
[----:B-1----:R-:W3:Y:S01]  /*35da0*/  LDL.LU R133, [R1+0xb7c] ;  /* 0x000b7c0001857983 */ /* 0x002ee20000300800 */
[----:B------:R-:W-:-:S05]  /*35db0*/  IADD3 R132, P5, R132, R138, RZ ;  /* 0x0000008a84847210 */ /* 0x000fca0007fbe0ff */
[----:B------:R-:W-:Y:S01]  /*35dc0*/  IMAD.X R140, R140, 0x1, R0, P5 ;  /* 0x000000018c8c7824 */ /* 0x000fe200028e0600 */
[----:B------:R-:W-:Y:S01]  /*35dd0*/  STL [R1+0xc5c], R132 ;  /* 0x000c5c8401007387 */ /* 0x000fe20000100800 */
[----:B----4-:R-:W-:-:S03]  /*35de0*/  IADD3 R139, P6, R139, R138, RZ ;  /* 0x0000008a8b8b7210 */ /* 0x010fc60007fde0ff */
[----:B------:R-:W4:Y:S02]  /*35df0*/  LDL.LU R129, [R1+0xbac] ;  /* 0x000bac0001817983 */ /* 0x000f240000300800 */
[----:B------:R-:W-:Y:S02]  /*35e00*/  IMAD.X R141, R141, 0x1, R0, P6 ;  /* 0x000000018d8d7824 */ /* 0x000fe400030e0600 */
[----:B------:R-:W-:Y:S01]  /*35e10*/  STL [R1+0xb18], R139 ;  /* 0x000b188b01007387 */ /* 0x000fe20000100800 */
[----:B------:R-:W-:Y:S02]  /*35e20*/  ISETP.GT.AND P5, PT, R2, 0x39, PT ;  /* 0x000000390200780c */ /* 0x000fe40003fa4270 */
[----:B------:R-:W-:Y:S01]  /*35e30*/  MOV R125, R140 ;  /* 0x0000008c007d7202 */ /* 0x000fe20000000f00 */
[----:B------:R1:W-:Y:S01]  /*35e40*/  STL [R1+0xc50], R140 ;  /* 0x000c508c01007387 */ /* 0x0003e20000100800 */
[----:B------:R-:W-:-:S03]  /*35e50*/  SEL R124, R126, RZ, !P0 ;  /* 0x000000ff7e7c7207 */ /* 0x000fc60004000000 */
[----:B------:R2:W-:Y:S01]  /*35e60*/  STL [R1+0xb14], R141 ;  /* 0x000b148d01007387 */ /* 0x0005e20000100800 */
[-C--:B------:R-:W-:Y:S02]  /*35e70*/  IADD3 R136, P6, R136, R138.reuse, RZ ;  /* 0x0000008a88887210 */ /* 0x080fe40007fde0ff */
[----:B------:R-:W-:Y:S01]  /*35e80*/  SEL R126, RZ, 0x4, !P5 ;  /* 0x00000004ff7e7807 */ /* 0x000fe20006800000 */
[----:B-1----:R-:W4:Y:S01]  /*35e90*/  LDL.LU R140, [R1+0xb78] ;  /* 0x000b7800018c7983 */ /* 0x002f220000300800 */
[----:B------:R-:W-:Y:S01]  /*35ea0*/  ISETP.NE.U32.AND P2, PT, R124, RZ, PT ;  /* 0x000000ff7c00720c */ /* 0x000fe20003f45070 */
[----:B------:R-:W-:Y:S02]  /*35eb0*/  IMAD.MOV.U32 R124, RZ, RZ, R132 ;  /* 0x000000ffff7c7224 */ /* 0x000fe400078e0084 */
[----:B------:R-:W-:Y:S04]  /*35ec0*/  STL [R1+0xc54], R136 ;  /* 0x000c548801007387 */ /* 0x000fe80000100800 */
[----:B------:R-:W4:Y:S04]  /*35ed0*/  LDL.LU R132, [R1+0xbb4] ;  /* 0x000bb40001847983 */ /* 0x000f280000300800 */
[----:B------:R1:W-:Y:S01]  /*35ee0*/  LDGSTS.E [R3+0xa400], [R124.64], P3 ;  /* 0x0a4000007c037fae */ /* 0x0003e20009921848 */
[----:B------:R-:W-:-:S05]  /*35ef0*/  IADD3 R130, P5, R130, R138, RZ ;  /* 0x0000008a82827210 */ /* 0x000fca0007fbe0ff */
[----:B------:R-:W-:Y:S04]  /*35f00*/  STL [R1+0xb48], R130 ;  /* 0x000b488201007387 */ /* 0x000fe80000100800 */
[----:B------:R-:W4:Y:S01]  /*35f10*/  LDL.LU R142, [R1+0xba8] ;  /* 0x000ba800018e7983 */ /* 0x000f220000300800 */
[----:B-1----:R-:W-:Y:S02]  /*35f20*/  IMAD.MOV.U32 R124, RZ, RZ, R139 ;  /* 0x000000ffff7c7224 */ /* 0x002fe400078e008b */
[----:B------:R-:W-:-:S05]  /*35f30*/  IMAD.X R137, R137, 0x1, R0, P6 ;  /* 0x0000000189897824 */ /* 0x000fca00030e0600 */
[----:B------:R1:W-:Y:S04]  /*35f40*/  STL [R1+0xc48], R137 ;  /* 0x000c488901007387 */ /* 0x0003e80000100800 */
[----:B------:R-:W4:Y:S01]  /*35f50*/  LDL.LU R139, [R1+0xbb0] ;  /* 0x000bb000018b7983 */ /* 0x000f220000300800 */
[----:B------:R-:W-:Y:S01]  /*35f60*/  IMAD.MOV.U32 R125, RZ, RZ, R141 ;  /* 0x000000ffff7d7224 */ /* 0x000fe200078e008d */
[----:B------:R-:W-:Y:S02]  /*35f70*/  SEL R126, R126, RZ, !P0 ;  /* 0x000000ff7e7e7207 */ /* 0x000fe40004000000 */
[----:B------:R-:W-:Y:S02]  /*35f80*/  ISETP.GT.AND P6, PT, R2, 0x3d, PT ;  /* 0x0000003d0200780c */ /* 0x000fe40003fc4270 */
[----:B------:R1:W-:Y:S01]  /*35f90*/  LDGSTS.E [R3+0xa600], [R124.64], P3 ;  /* 0x0a6000007c037fae */ /* 0x0003e20009921848 */
[----:B------:R-:W-:-:S02]  /*35fa0*/  ISETP.NE.U32.AND P3, PT, R126, RZ, PT ;  /* 0x000000ff7e00720c */ /* 0x000fc40003f65070 */
[----:B------:R-:W-:Y:S01]  /*35fb0*/  SEL R126, RZ, 0x4, !P6 ;  /* 0x00000004ff7e7807 */ /* 0x000fe20007000000 */
[----:B-1----:R-:W-:Y:S02]  /*35fc0*/  IMAD.MOV.U32 R124, RZ, RZ, R136 ;  /* 0x000000ffff7c7224 */ /* 0x002fe400078e0088 */
[----:B------:R-:W-:-:S05]  /*35fd0*/  IMAD.MOV.U32 R125, RZ, RZ, R137 ;  /* 0x000000ffff7d7224 */ /* 0x000fca00078e0089 */
[----:B------:R1:W-:Y:S02]  /*35fe0*/  LDGSTS.E [R3+0xb400], [R124.64], P1 ;  /* 0x0b4000007c037fae */ /* 0x0003e40008921848 */
[----:B-1----:R-:W-:Y:S02]  /*35ff0*/  IMAD.MOV.U32 R124, RZ, RZ, R130 ;  /* 0x000000ffff7c7224 */ /* 0x002fe400078e0082 */
[----:B--2---:R-:W-:Y:S01]  /*36000*/  IMAD.X R131, R131, 0x1, R0, P5 ;  /* 0x0000000183837824 */ /* 0x004fe200028e0600 */
[----:B------:R-:W-:-:S04]  /*36010*/  IADD3 R127, P5, R127, R138, RZ ;  /* 0x0000008a7f7f7210 */ /* 0x000fc80007fbe0ff */
[----:B------:R1:W-:Y:S01]  /*36020*/  STL [R1+0xb44], R131 ;  /* 0x000b448301007387 */ /* 0x0003e20000100800 */
[----:B------:R-:W-:-:S03]  /*36030*/  MOV R125, R131 ;  /* 0x00000083007d7202 */ /* 0x000fc60000000f00 */
[----:B------:R-:W2:Y:S04]  /*36040*/  LDL.LU R141, [R1+0xbe0] ;  /* 0x000be000018d7983 */ /* 0x000ea80000300800 */
[----:B------:R-:W2:Y:S01]  /*36050*/  LDL.LU R137, [R1+0xbe4] ;  /* 0x000be40001897983 */ /* 0x000ea20000300800 */
[----:B---3--:R-:W-:Y:S01]  /*36060*/  IMAD.X R134, R134, 0x1, R0, P5 ;  /* 0x0000000186867824 */ /* 0x008fe200028e0600 */
[----:B------:R-:W-:Y:S02]  /*36070*/  IADD3 R133, P6, R133, R138, RZ ;  /* 0x0000008a85857210 */ /* 0x000fe40007fde0ff */
[----:B------:R-:W-:Y:S01]  /*36080*/  STL [R1+0xc4c], R127 ;  /* 0x000c4c7f01007387 */ /* 0x000fe20000100800 */
[----:B------:R-:W-:-:S03]  /*36090*/  ISETP.GT.AND P5, PT, R2, 0x2, PT ;  /* 0x000000020200780c */ /* 0x000fc60003fa4270 */
[----:B------:R-:W3:Y:S04]  /*360a0*/  LDL.LU R136, [R1+0xbe8] ;  /* 0x000be80001887983 */ /* 0x000ee80000300800 */
[----:B------:R-:W3:Y:S04]  /*360b0*/  LDL.LU R130, [R1+0xbec] ;  /* 0x000bec0001827983 */ /* 0x000ee80000300800 */
[----:B------:R1:W-:Y:S04]  /*360c0*/  LDGSTS.E [R3+0xb600], [R124.64], P1 ;  /* 0x0b6000007c037fae */ /* 0x0003e80008921848 */
[----:B-1----:R-:W3:Y:S04]  /*360d0*/  LDL.LU R131, [R1+0xc1c] ;  /* 0x000c1c0001837983 */ /* 0x002ee80000300800 */
[----:B------:R-:W-:Y:S01]  /*360e0*/  STL [R1+0xb7c], R133 ;  /* 0x000b7c8501007387 */ /* 0x000fe20000100800 */
[----:B------:R-:W-:-:S03]  /*360f0*/  SEL R124, R126, RZ, !P0 ;  /* 0x000000ff7e7c7207 */ /* 0x000fc60004000000 */
[----:B------:R1:W-:Y:S01]  /*36100*/  STL [R1+0xb74], R134 ;  /* 0x000b748601007387 */ /* 0x0003e20000100800 */
[----:B------:R-:W-:Y:S01]  /*36110*/  IMAD.MOV.U32 R125, RZ, RZ, R134 ;  /* 0x000000ffff7d7224 */ /* 0x000fe200078e0086 */
[----:B------:R-:W-:Y:S02]  /*36120*/  SEL R126, RZ, 0x4, !P5 ;  /* 0x00000004ff7e7807 */ /* 0x000fe40006800000 */
[----:B------:R-:W-:Y:S01]  /*36130*/  ISETP.NE.U32.AND P1, PT, R124, RZ, PT ;  /* 0x000000ff7c00720c */ /* 0x000fe20003f25070 */
[----:B----4-:R-:W-:Y:S01]  /*36140*/  IMAD.X R140, R140, 0x1, R0, P6 ;  /* 0x000000018c8c7824 */ /* 0x010fe200030e0600 */
[----:B------:R-:W-:Y:S01]  /*36150*/  IADD3 R129, P6, R129, R138, RZ ;  /* 0x0000008a81817210 */ /* 0x000fe20007fde0ff */
[----:B------:R-:W-:-:S03]  /*36160*/  IMAD.MOV.U32 R124, RZ, RZ, R127 ;  /* 0x000000ffff7c7224 */ /* 0x000fc600078e007f */
[----:B------:R4:W-:Y:S04]  /*36170*/  STL [R1+0xb78], R140 ;  /* 0x000b788c01007387 */ /* 0x0009e80000100800 */
[----:B-1----:R-:W3:Y:S01]  /*36180*/  LDL.LU R134, [R1+0xc18] ;  /* 0x000c180001867983 */ /* 0x002ee20000300800 */
[----:B------:R-:W-:-:S03]  /*36190*/  IADD3 R132, P5, R132, R138, RZ ;  /* 0x0000008a84847210 */ /* 0x000fc60007fbe0ff */
[----:B------:R1:W-:Y:S04]  /*361a0*/  STL [R1+0xbac], R129 ;  /* 0x000bac8101007387 */ /* 0x0003e80000100800 */
[----:B------:R-:W3:Y:S04]  /*361b0*/  LDL.LU R127, [R1+0xc24] ;  /* 0x000c2400017f7983 */ /* 0x000ee80000300800 */
[----:B------:R1:W-:Y:S04]  /*361c0*/  LDGSTS.E [R3+0xc400], [R124.64], P4 ;  /* 0x0c4000007c037fae */ /* 0x0003e8000a121848 */
[----:B------:R-:W-:Y:S01]  /*361d0*/  STL [R1+0xbb4], R132 ;  /* 0x000bb48401007387 */ /* 0x000fe20000100800 */
[----:B-1----:R-:W-:-:S03]  /*361e0*/  IMAD.MOV.U32 R125, RZ, RZ, R140 ;  /* 0x000000ffff7d7224 */ /* 0x002fc600078e008c */
[----:B----4-:R-:W2:Y:S01]  /*361f0*/  LDL.LU R140, [R1+0xc20] ;  /* 0x000c2000018c7983 */ /* 0x010ea20000300800 */
[----:B------:R-:W-:Y:S02]  /*36200*/  IMAD.X R142, R142, 0x1, R0, P6 ;  /* 0x000000018e8e7824 */ /* 0x000fe400030e0600 */
[----:B------:R-:W-:-:S03]  /*36210*/  IMAD.MOV.U32 R124, RZ, RZ, R133 ;  /* 0x000000ffff7c7224 */ /* 0x000fc600078e0085 */
[----:B------:R-:W-:Y:S04]  /*36220*/  STL [R1+0xba8], R142 ;  /* 0x000ba88e01007387 */ /* 0x000fe80000100800 */
[----:B------:R-:W2:Y:S04]  /*36230*/  LDL.LU R133, [R1+0xd24] ;  /* 0x000d240001857983 */ /* 0x000ea80000300800 */
[----:B------:R1:W-:Y:S02]  /*36240*/  LDGSTS.E [R3+0xc600], [R124.64], P4 ;  /* 0x0c6000007c037fae */ /* 0x0003e4000a121848 */
[----:B-1----:R-:W-:Y:S01]  /*36250*/  IMAD.MOV.U32 R124, RZ, RZ, R129 ;  /* 0x000000ffff7c7224 */ /* 0x002fe200078e0081 */
[----:B------:R-:W-:Y:S01]  /*36260*/  IADD3.X R139, R139, R0, RZ, P5, !PT ;  /* 0x000000008b8b7210 */ /* 0x000fe20002ffe4ff */
[----:B------:R-:W-:Y:S01]  /*36270*/  IMAD.MOV.U32 R125, RZ, RZ, R142 ;  /* 0x000000ffff7d7224 */ /* 0x000fe200078e008e */
[----:B------:R-:W2:Y:S04]  /*36280*/  LDL.LU R129, [R1+0x948] ;  /* 0x0009480001817983 */ /* 0x000ea80000300800 */
[----:B------:R1:W-:Y:S04]  /*36290*/  LDGSTS.E [R3+0xd400], [R124.64], P2 ;  /* 0x0d4000007c037fae */ /* 0x0003e80009121848 */
[----:B------:R1:W-:Y:S02]  /*362a0*/  STL [R1+0xbb0], R139 ;  /* 0x000bb08b01007387 */ /* 0x0003e40000100800 */
[----:B-1----:R-:W-:-:S02]  /*362b0*/  IMAD.MOV.U32 R125, RZ, RZ, R139 ;  /* 0x000000ffff7d7224 */ /* 0x002fc400078e008b */
[----:B------:R-:W-:Y:S01]  /*362c0*/  IMAD.MOV.U32 R124, RZ, RZ, R132 ;  /* 0x000000ffff7c7224 */ /* 0x000fe200078e0084 */
[----:B------:R-:W2:Y:S04]  /*362d0*/  LDL.LU R139, [R1+0xd18] ;  /* 0x000d1800018b7983 */ /* 0x000ea80000300800 */
[----:B------:R-:W2:Y:S01]  /*362e0*/  LDL.LU R132, [R1+0x944] ;  /* 0x0009440001847983 */ /* 0x000ea20000300800 */
[----:B------:R-:W-:Y:S02]  /*362f0*/  SEL R126, R126, RZ, !P0 ;  /* 0x000000ff7e7e7207 */ /* 0x000fe40004000000 */
[----:B------:R-:W-:Y:S01]  /*36300*/  ISETP.GT.AND P6, PT, R2, 0x6, PT ;  /* 0x000000060200780c */ /* 0x000fe20003fc4270 */
[----:B------:R1:W-:Y:S01]  /*36310*/  LDGSTS.E [R3+0xd600], [R124.64], P2 ;  /* 0x0d6000007c037fae */ /* 0x0003e20009121848 */
[----:B------:R-:W-:-:S02]  /*36320*/  ISETP.NE.U32.AND P4, PT, R126, RZ, PT ;  /* 0x000000ff7e00720c */ /* 0x000fc40003f85070 */
[----:B------:R-:W-:-:S04]  /*36330*/  SEL R126, RZ, 0x4, !P6 ;  /* 0x00000004ff7e7807 */ /* 0x000fc80007000000 */
[----:B-1----:R-:W-:-:S04]  /*36340*/  SEL R124, R126, RZ, !P0 ;  /* 0x000000ff7e7c7207 */ /* 0x002fc80004000000 */
[----:B------:R-:W-:Y:S01]  /*36350*/  ISETP.NE.U32.AND P2, PT, R124, RZ, PT ;  /* 0x000000ff7c00720c */ /* 0x000fe20003f45070 */
[----:B------:R-:W-:Y:S01]  /*36360*/  IMAD.SHL.U32 R252, R252, 0x4, RZ ;  /* 0x00000004fcfc7824 */ /* 0x000fe200078e00ff */
[----:B--2---:R-:W-:-:S05]  /*36370*/  IADD3 R137, P5, R137, R138, RZ ;  /* 0x0000008a89897210 */ /* 0x004fca0007fbe0ff */
[----:B------:R-:W-:Y:S01]  /*36380*/  IMAD.X R141, R141, 0x1, R0, P5 ;  /* 0x000000018d8d7824 */ /* 0x000fe200028e0600 */
[----:B------:R-:W-:Y:S01]  /*36390*/  ISETP.GT.AND P5, PT, R2, 0xa, PT ;  /* 0x0000000a0200780c */ /* 0x000fe20003fa4270 */
[----:B------:R-:W-:Y:S01]  /*363a0*/  IMAD.MOV.U32 R124, RZ, RZ, R137 ;  /* 0x000000ffff7c7224 */ /* 0x000fe200078e0089 */
[----:B------:R-:W-:Y:S02]  /*363b0*/  STL [R1+0xbe4], R137 ;  /* 0x000be48901007387 */ /* 0x000fe40000100800 */
[----:B------:R-:W-:Y:S02]  /*363c0*/  SEL R126, RZ, 0x4, !P5 ;  /* 0x00000004ff7e7807 */ /* 0x000fe40006800000 */
[----:B---3--:R-:W-:Y:S02]  /*363d0*/  IADD3 R130, P6, R130, R138, RZ ;  /* 0x0000008a82827210 */ /* 0x008fe40007fde0ff */
[----:B------:R-:W-:-:S03]  /*363e0*/  MOV R125, R141 ;  /* 0x0000008d007d7202 */ /* 0x000fc60000000f00 */
[----:B------:R-:W-:Y:S01]  /*363f0*/  IMAD.X R136, R136, 0x1, R0, P6 ;  /* 0x0000000188887824 */ /* 0x000fe200030e0600 */
[----:B------:R-:W-:Y:S01]  /*36400*/  STL [R1+0xbec], R130 ;  /* 0x000bec8201007387 */ /* 0x000fe20000100800 */
[----:B------:R-:W-:-:S03]  /*36410*/  IADD3 R131, P6, R131, R138, RZ ;  /* 0x0000008a83837210 */ /* 0x000fc60007fde0ff */
[----:B------:R-:W-:Y:S04]  /*36420*/  STL [R1+0xbe0], R141 ;  /* 0x000be08d01007387 */ /* 0x000fe80000100800 */
[----:B------:R1:W-:Y:S04]  /*36430*/  STL [R1+0xbe8], R136 ;  /* 0x000be88801007387 */ /* 0x0003e80000100800 */
[----:B------:R2:W-:Y:S04]  /*36440*/  LDGSTS.E [R3+0xe400], [R124.64], P3 ;  /* 0x0e4000007c037fae */ /* 0x0005e80009921848 */
[----:B------:R3:W-:Y:S01]  /*36450*/  STL [R1+0xc1c], R131 ;  /* 0x000c1c8301007387 */ /* 0x0007e20000100800 */
[----:B--2---:R-:W-:-:S02]  /*36460*/  IMAD.MOV.U32 R125, RZ, RZ, R136 ;  /* 0x000000ffff7d7224 */ /* 0x004fc400078e0088 */
[----:B------:R-:W-:Y:S02]  /*36470*/  IMAD.MOV.U32 R124, RZ, RZ, R130 ;  /* 0x000000ffff7c7224 */ /* 0x000fe400078e0082 */
[----:B------:R-:W-:-:S03]  /*36480*/  IMAD.X R134, R134, 0x1, R0, P6 ;  /* 0x0000000186867824 */ /* 0x000fc600030e0600 */
[----:B------:R2:W-:Y:S01]  /*36490*/  LDGSTS.E [R3+0xe600], [R124.64], P3 ;  /* 0x0e6000007c037fae */ /* 0x0005e20009921848 */
[----:B------:R-:W-:-:S05]  /*364a0*/  IADD3 R127, P5, R127, R138, RZ ;  /* 0x0000008a7f7f7210 */ /* 0x000fca0007fbe0ff */
[----:B------:R-:W-:Y:S04]  /*364b0*/  STL [R1+0xc24], R127 ;  /* 0x000c247f01007387 */ /* 0x000fe80000100800 */
[----:B-1----:R-:W4:Y:S04]  /*364c0*/  LDL.LU R136, [R1+0x970] ;  /* 0x0009700001887983 */ /* 0x002f280000300800 */
[----:B------:R1:W-:Y:S04]  /*364d0*/  STL [R1+0xc18], R134 ;  /* 0x000c188601007387 */ /* 0x0003e80000100800 */
[----:B------:R-:W4:Y:S01]  /*364e0*/  LDL.LU R130, [R1+0x978] ;  /* 0x0009780001827983 */ /* 0x000f220000300800 */
[----:B--2---:R-:W-:-:S03]  /*364f0*/  IMAD.X R140, R140, 0x1, R0, P5 ;  /* 0x000000018c8c7824 */ /* 0x004fc600028e0600 */
[----:B------:R-:W2:Y:S01]  /*36500*/  LDL.LU R137, [R1+0x96c] ;  /* 0x00096c0001897983 */ /* 0x000ea20000300800 */
[----:B------:R-:W-:Y:S01]  /*36510*/  IMAD.MOV.U32 R124, RZ, RZ, R131 ;  /* 0x000000ffff7c7224 */ /* 0x000fe200078e0083 */
[----:B------:R-:W-:Y:S01]  /*36520*/  IADD3 R133, P6, R133, R138, RZ ;  /* 0x0000008a85857210 */ /* 0x000fe20007fde0ff */
[----:B------:R-:W-:-:S04]  /*36530*/  IMAD.MOV.U32 R125, RZ, RZ, R134 ;  /* 0x000000ffff7d7224 */ /* 0x000fc800078e0086 */
[----:B------:R1:W-:Y:S04]  /*36540*/  STL [R1+0xd24], R133 ;  /* 0x000d248501007387 */ /* 0x0003e80000100800 */
[----:B------:R-:W-:Y:S04]  /*36550*/  STL [R1+0xc20], R140 ;  /* 0x000c208c01007387 */ /* 0x000fe80000100800 */
[----:B---3--:R-:W3:Y:S04]  /*36560*/  LDL.LU R131, [R1+0x974] ;  /* 0x0009740001837983 */ /* 0x008ee80000300800 */
[----:B------:R-:W3:Y:S04]  /*36570*/  LDL.LU R143, [R1+0x9a0] ;  /* 0x0009a000018f7983 */ /* 0x000ee80000300800 */
[----:B-1----:R-:W3:Y:S01]  /*36580*/  LDL.LU R134, [R1+0x9a8] ;  /* 0x0009a80001867983 */ /* 0x002ee20000300800 */
[----:B------:R-:W-:-:S02]  /*36590*/  SEL R126, R126, RZ, !P0 ;  /* 0x000000ff7e7e7207 */ /* 0x000fc40004000000 */
[----:B------:R-:W-:Y:S01]  /*365a0*/  IADD3 R129, P5, R129, R138, RZ ;  /* 0x0000008a81817210 */ /* 0x000fe20007fbe0ff */
[----:B------:R1:W-:Y:S01]  /*365b0*/  LDGSTS.E [R3+0xf400], [R124.64], P1 ;  /* 0x0f4000007c037fae */ /* 0x0003e20008921848 */
[----:B------:R-:W-:Y:S02]  /*365c0*/  ISETP.NE.U32.AND P3, PT, R126, RZ, PT ;  /* 0x000000ff7e00720c */ /* 0x000fe40003f65070 */
[----:B------:R-:W-:Y:S02]  /*365d0*/  MOV R126, UR5 ;  /* 0x00000005007e7c02 */ /* 0x000fe40008000f00 */
[----:B------:R-:W-:Y:S01]  /*365e0*/  LOP3.LUT R141, R252, 0x40, RZ, 0x3c, !PT ;  /* 0x00000040fc8d7812 */ /* 0x000fe200078e3cff */
[----:B------:R-:W-:Y:S01]  /*365f0*/  STL [R1+0x948], R129 ;  /* 0x0009488101007387 */ /* 0x000fe20000100800 */
[--C-:B------:R-:W-:Y:S02]  /*36600*/  IMAD.X R139, R139, 0x1, R0.reuse, P6 ;  /* 0x000000018b8b7824 */ /* 0x100fe400030e0600 */
[----:B------:R-:W-:-:S03]  /*36610*/  IMAD.X R132, R132, 0x1, R0, P5 ;  /* 0x0000000184847824 */ /* 0x000fc600028e0600 */
[----:B------:R-:W-:Y:S01]  /*36620*/  STL [R1+0xd18], R139 ;  /* 0x000d188b01007387 */ /* 0x000fe20000100800 */
[----:B-1----:R-:W-:Y:S02]  /*36630*/  IMAD R124, R126, 0x10000, R141 ;  /* 0x000100007e7c7824 */ /* 0x002fe400078e028d */
[----:B------:R-:W-:Y:S01]  /*36640*/  IMAD.MOV.U32 R126, RZ, RZ, R127 ;  /* 0x000000ffff7e7224 */ /* 0x000fe200078e007f */
[----:B------:R1:W-:Y:S01]  /*36650*/  STL [R1+0x944], R132 ;  /* 0x0009448401007387 */ /* 0x0003e20000100800 */
[----:B------:R-:W-:-:S03]  /*36660*/  IMAD.MOV.U32 R127, RZ, RZ, R140 ;  /* 0x000000ffff7f7224 */ /* 0x000fc600078e008c */
[----:B------:R-:W3:Y:S04]  /*36670*/  LDL.LU R176, [R1+0x99c] ;  /* 0x00099c0001b07983 */ /* 0x000ee80000300800 */
[----:B------:R1:W-:Y:S04]  /*36680*/  LDGSTS.E [R3+0xf600], [R126.64], P1 ;  /* 0x0f6000007e037fae */ /* 0x0003e80008921848 */
[----:B------:R-:W3:Y:S04]  /*36690*/  LDL.LU R142, [R1+0x9a4] ;  /* 0x0009a400018e7983 */ /* 0x000ee80000300800 */
[----:B------:R-:W3:Y:S01]  /*366a0*/  LDL.LU R141, [R1+0x9cc] ;  /* 0x0009cc00018d7983 */ /* 0x000ee20000300800 */
[----:B-1----:R-:W-:-:S03]  /*366b0*/  IMAD.MOV.U32 R126, RZ, RZ, R133 ;  /* 0x000000ffff7e7224 */ /* 0x002fc600078e0085 */
[----:B------:R-:W3:Y:S01]  /*366c0*/  LDL.LU R133, [R1+0x9d0] ;  /* 0x0009d00001857983 */ /* 0x000ee20000300800 */
[C---:B------:R-:W-:Y:S01]  /*366d0*/  ISETP.GT.AND P1, PT, R2.reuse, 0xe, PT ;  /* 0x0000000e0200780c */ /* 0x040fe20003f24270 */
[----:B------:R-:W-:Y:S01]  /*366e0*/  IMAD.MOV.U32 R127, RZ, RZ, R139 ;  /* 0x000000ffff7f7224 */ /* 0x000fe200078e008b */
[C---:B------:R-:W-:Y:S02]  /*366f0*/  ISETP.GT.AND P5, PT, R2.reuse, 0x12, PT ;  /* 0x000000120200780c */ /* 0x040fe40003fa4270 */
[----:B------:R-:W-:Y:S02]  /*36700*/  SEL R125, RZ, 0x4, !P1 ;  /* 0x00000004ff7d7807 */ /* 0x000fe40004800000 */
[----:B------:R1:W-:Y:S01]  /*36710*/  LDGSTS.E [R124+0x800], [R126.64], P4 ;  /* 0x008000007e7c7fae */ /* 0x0003e2000a121848 */
[----:B------:R-:W-:Y:S02]  /*36720*/  SEL R3, RZ, 0x4, !P5 ;  /* 0x00000004ff037807 */ /* 0x000fe40006800000 */
[----:B------:R-:W-:-:S02]  /*36730*/  ISETP.GT.AND P6, PT, R2, 0x16, PT ;  /* 0x000000160200780c */ /* 0x000fc40003fc4270 */
[----:B------:R-:W-:Y:S02]  /*36740*/  SEL R3, R3, RZ, !P0 ;  /* 0x000000ff03037207 */ /* 0x000fe40004000000 */
[----:B-1----:R-:W-:Y:S01]  /*36750*/  MOV R126, R129 ;  /* 0x00000081007e7202 */ /* 0x002fe20000000f00 */
[----:B------:R-:W-:Y:S02]  /*36760*/  IMAD.MOV.U32 R127, RZ, RZ, R132 ;  /* 0x000000ffff7f7224 */ /* 0x000fe400078e0084 */
[----:B------:R-:W3:Y:S04]  /*36770*/  LDL.LU R132, [R1+0x9d4] ;  /* 0x0009d40001847983 */ /* 0x000ee80000300800 */
[----:B------:R-:W3:Y:S04]  /*36780*/  LDL.LU R129, [R1+0x9d8] ;  /* 0x0009d80001817983 */ /* 0x000ee80000300800 */
[----:B------:R1:W-:Y:S01]  /*36790*/  LDGSTS.E [R124+0xa00], [R126.64], P4 ;  /* 0x00a000007e7c7fae */ /* 0x0003e2000a121848 */
[----:B------:R-:W-:-:S04]  /*367a0*/  SEL R125, R125, RZ, !P0 ;  /* 0x000000ff7d7d7207 */ /* 0x000fc80004000000 */
[----:B------:R-:W-:Y:S02]  /*367b0*/  ISETP.NE.U32.AND P4, PT, R125, RZ, PT ;  /* 0x000000ff7d00720c */ /* 0x000fe40003f85070 */
[-C--:B----4-:R-:W-:Y:S02]  /*367c0*/  IADD3 R136, P1, R136, R138.reuse, RZ ;  /* 0x0000008a88887210 */ /* 0x090fe40007f3e0ff */
[----:B------:R-:W-:-:S03]  /*367d0*/  IADD3 R130, P5, R130, R138, RZ ;  /* 0x0000008a82827210 */ /* 0x000fc60007fbe0ff */
[----:B--2---:R-:W-:Y:S01]  /*367e0*/  IMAD.X R137, R137, 0x1, R0, P1 ;  /* 0x0000000189897824 */ /* 0x004fe200008e0600 */
[----:B------:R-:W-:Y:S01]  /*367f0*/  ISETP.NE.U32.AND P1, PT, R3, RZ, PT ;  /* 0x000000ff0300720c */ /* 0x000fe20003f25070 */
[----:B-1----:R-:W-:Y:S02]  /*36800*/  IMAD.MOV.U32 R126, RZ, RZ, R136 ;  /* 0x000000ffff7e7224 */ /* 0x002fe400078e0088 */
[----:B------:R-:W-:Y:S01]  /*36810*/  IMAD.MOV.U32 R127, RZ, RZ, R137 ;  /* 0x000000ffff7f7224 */ /* 0x000fe200078e0089 */
[----:B------:R-:W-:Y:S01]  /*36820*/  STL [R1+0x970], R136 ;  /* 0x0009708801007387 */ /* 0x000fe20000100800 */
[----:B------:R-:W-:-:S03]  /*36830*/  SEL R3, RZ, 0x4, !P6 ;  /* 0x00000004ff037807 */ /* 0x000fc60007000000 */
[----:B------:R-:W-:Y:S04]  /*36840*/  STL [R1+0x978], R130 ;  /* 0x0009788201007387 */ /* 0x000fe80000100800 */
[----:B------:R-:W-:Y:S04]  /*36850*/  STL [R1+0x96c], R137 ;  /* 0x00096c8901007387 */ /* 0x000fe80000100800 */
[----:B------:R1:W-:Y:S01]  /*36860*/  LDGSTS.E [R124+0x1800], [R126.64], P2 ;  /* 0x018000007e7c7fae */ /* 0x0003e20009121848 */
[----:B---3--:R-:W-:Y:S01]  /*36870*/  IMAD.X R131, R131, 0x1, R0, P5 ;  /* 0x0000000183837824 */ /* 0x008fe200028e0600 */
[----:B------:R-:W-:-:S04]  /*36880*/  IADD3 R143, P5, R143, R138, RZ ;  /* 0x0000008a8f8f7210 */ /* 0x000fc80007fbe0ff */
[----:B------:R2:W-:Y:S01]  /*36890*/  STL [R1+0x974], R131 ;  /* 0x0009748301007387 */ /* 0x0005e20000100800 */
[----:B------:R-:W-:Y:S01]  /*368a0*/  IADD3 R134, P6, R134, R138, RZ ;  /* 0x0000008a86867210 */ /* 0x000fe20007fde0ff */
[----:B-1----:R-:W-:Y:S02]  /*368b0*/  IMAD.MOV.U32 R127, RZ, RZ, R131 ;  /* 0x000000ffff7f7224 */ /* 0x002fe400078e0083 */
[----:B------:R-:W-:Y:S01]  /*368c0*/  STL [R1+0x9a0], R143 ;  /* 0x0009a08f01007387 */ /* 0x000fe20000100800 */
[----:B------:R-:W-:-:S03]  /*368d0*/  IMAD.MOV.U32 R126, RZ, RZ, R130 ;  /* 0x000000ffff7e7224 */ /* 0x000fc600078e0082 */
[----:B--2---:R-:W2:Y:S04]  /*368e0*/  LDL.LU R131, [R1+0x9fc] ;  /* 0x0009fc0001837983 */ /* 0x004ea80000300800 */
[----:B------:R1:W-:Y:S04]  /*368f0*/  STL [R1+0x9a8], R134 ;  /* 0x0009a88601007387 */ /* 0x0003e80000100800 */
[----:B------:R-:W3:Y:S04]  /*36900*/  LDL.LU R130, [R1+0xa00] ;  /* 0x000a000001827983 */ /* 0x000ee80000300800 */
[----:B------:R-:W4:Y:S04]  /*36910*/  LDL.LU R140, [R1+0xa04] ;  /* 0x000a0400018c7983 */ /* 0x000f280000300800 */
[----:B------:R-:W4:Y:S04]  /*36920*/  LDL.LU R139, [R1+0xa08] ;  /* 0x000a0800018b7983 */ /* 0x000f280000300800 */
[----:B------:R-:W4:Y:S04]  /*36930*/  LDL.LU R137, [R1+0xa2c] ;  /* 0x000a2c0001897983 */ /* 0x000f280000300800 */
[----:B------:R-:W4:Y:S04]  /*36940*/  LDL.LU R136, [R1+0xa30] ;  /* 0x000a300001887983 */ /* 0x000f280000300800 */
[----:B------:R-:W4:Y:S01]  /*36950*/  LDL.LU R125, [R1+0xa38] ;  /* 0x000a3800017d7983 */ /* 0x000f220000300800 */
[----:B------:R-:W-:Y:S01]  /*36960*/  IADD3.X R176, R176, R0, RZ, P5, !PT ;  /* 0x00000000b0b07210 */ /* 0x000fe20002ffe4ff */
[----:B------:R-:W-:-:S02]  /*36970*/  IMAD.X R142, R142, 0x1, R0, P6 ;  /* 0x000000018e8e7824 */ /* 0x000fc400030e0600 */
[----:B------:R1:W-:Y:S04]  /*36980*/  LDGSTS.E [R124+0x1a00], [R126.64], P2 ;  /* 0x01a000007e7c7fae */ /* 0x0003e80009121848 */
[----:B------:R-:W-:Y:S01]  /*36990*/  STL [R1+0x99c], R176 ;  /* 0x00099cb001007387 */ /* 0x000fe20000100800 */
[----:B------:R-:W-:Y:S01]  /*369a0*/  IADD3 R133, P6, R133, R138, RZ ;  /* 0x0000008a85857210 */ /* 0x000fe20007fde0ff */
[----:B-1----:R-:W-:Y:S02]  /*369b0*/  IMAD.MOV.U32 R126, RZ, RZ, R143 ;  /* 0x000000ffff7e7224 */ /* 0x002fe400078e008f */
[----:B------:R-:W-:Y:S01]  /*369c0*/  IMAD.MOV.U32 R127, RZ, RZ, R176 ;  /* 0x000000ffff7f7224 */ /* 0x000fe200078e00b0 */
[----:B------:R-:W-:Y:S04]  /*369d0*/  STL [R1+0x9a4], R142 ;  /* 0x0009a48e01007387 */ /* 0x000fe80000100800 */
[----:B------:R1:W-:Y:S04]  /*369e0*/  LDGSTS.E [R124+0x2800], [R126.64], P3 ;  /* 0x028000007e7c7fae */ /* 0x0003e80009921848 */
[----:B------:R1:W-:Y:S02]  /*369f0*/  STL [R1+0x9d0], R133 ;  /* 0x0009d08501007387 */ /* 0x0003e40000100800 */
[----:B-1----:R-:W-:-:S02]  /*36a00*/  IMAD.MOV.U32 R126, RZ, RZ, R134 ;  /* 0x000000ffff7e7224 */ /* 0x002fc400078e0086 */
[----:B------:R-:W4:Y:S01]  /*36a10*/  LDL.LU R134, [R1+0xa34] ;  /* 0x000a340001867983 */ /* 0x000f220000300800 */
[----:B------:R-:W-:Y:S02]  /*36a20*/  SEL R3, R3, RZ, !P0 ;  /* 0x000000ff03037207 */ /* 0x000fe40004000000 */
[----:B------:R-:W-:Y:S01]  /*36a30*/  ISETP.GT.AND P2, PT, R2, 0x1a, PT ;  /* 0x0000001a0200780c */ /* 0x000fe20003f44270 */
[----:B------:R-:W-:Y:S01]  /*36a40*/  IMAD.MOV.U32 R127, RZ, RZ, R142 ;  /* 0x000000ffff7f7224 */ /* 0x000fe200078e008e */
[----:B------:R-:W-:Y:S01]  /*36a50*/  ISETP.NE.U32.AND P5, PT, R3, RZ, PT ;  /* 0x000000ff0300720c */ /* 0x000fe20003fa5070 */
[----:B------:R-:W-:Y:S01]  /*36a60*/  IMAD.X R141, R141, 0x1, R0, P6 ;  /* 0x000000018d8d7824 */ /* 0x000fe200030e0600 */
[----:B------:R-:W-:Y:S02]  /*36a70*/  SEL R3, RZ, 0x4, !P2 ;  /* 0x00000004ff037807 */ /* 0x000fe40005000000 */
[----:B------:R-:W-:Y:S01]  /*36a80*/  IADD3 R129, P2, R129, R138, RZ ;  /* 0x0000008a81817210 */ /* 0x000fe20007f5e0ff */
[----:B------:R1:W-:Y:S01]  /*36a90*/  LDGSTS.E [R124+0x2a00], [R126.64], P3 ;  /* 0x02a000007e7c7fae */ /* 0x0003e20009921848 */
[----:B------:R-:W-:-:S03]  /*36aa0*/  SEL R3, R3, RZ, !P0 ;  /* 0x000000ff03037207 */ /* 0x000fc60004000000 */
[----:B------:R-:W-:Y:S01]  /*36ab0*/  IMAD.X R132, R132, 0x1, R0, P2 ;  /* 0x0000000184847824 */ /* 0x000fe200010e0600 */
[----:B------:R-:W-:Y:S02]  /*36ac0*/  ISETP.GT.AND P3, PT, R2, 0x1e, PT ;  /* 0x0000001e0200780c */ /* 0x000fe40003f64270 */
[----:B-1----:R-:W-:Y:S01]  /*36ad0*/  MOV R126, R133 ;  /* 0x00000085007e7202 */ /* 0x002fe20000000f00 */
[----:B------:R-:W-:Y:S01]  /*36ae0*/  IMAD.MOV.U32 R127, RZ, RZ, R141 ;  /* 0x000000ffff7f7224 */ /* 0x000fe200078e008d */
[----:B------:R-:W-:-:S04]  /*36af0*/  ISETP.NE.U32.AND P2, PT, R3, RZ, PT ;  /* 0x000000ff0300720c */ /* 0x000fc80003f45070 */
[----:B------:R1:W-:Y:S01]  /*36b00*/  LDGSTS.E [R124+0x3800], [R126.64], P4 ;  /* 0x038000007e7c7fae */ /* 0x0003e2000a121848 */
[----:B------:R-:W-:-:S03]  /*36b10*/  SEL R3, RZ, 0x4, !P3 ;  /* 0x00000004ff037807 */ /* 0x000fc60005800000 */
[----:B------:R-:W-:Y:S01]  /*36b20*/  STL [R1+0x9cc], R141 ;  /* 0x0009cc8d01007387 */ /* 0x000fe20000100800 */
[----:B-1----:R-:W-:Y:S02]  /*36b30*/  IMAD.MOV.U32 R126, RZ, RZ, R129 ;  /* 0x000000ffff7e7224 */ /* 0x002fe400078e0081 */
[----:B------:R-:W-:Y:S01]  /*36b40*/  IMAD.MOV.U32 R127, RZ, RZ, R132 ;  /* 0x000000ffff7f7224 */ /* 0x000fe200078e0084 */
[----:B------:R-:W-:Y:S04]  /*36b50*/  STL [R1+0x9d8], R129 ;  /* 0x0009d88101007387 */ /* 0x000fe80000100800 */
[----:B------:R1:W-:Y:S04]  /*36b60*/  LDGSTS.E [R124+0x3a00], [R126.64], P4 ;  /* 0x03a000007e7c7fae */ /* 0x0003e8000a121848 */
[----:B------:R1:W-:Y:S04]  /*36b70*/  STL [R1+0x9d4], R132 ;  /* 0x0009d48401007387 */ /* 0x0003e80000100800 */
[----:B------:R-:W4:Y:S04]  /*36b80*/  LDL.LU R133, [R1+0xa5c] ;  /* 0x000a5c0001857983 */ /* 0x000f280000300800 */
[----:B-1----:R-:W4:Y:S04]  /*36b90*/  LDL.LU R132, [R1+0xa60] ;  /* 0x000a600001847983 */ /* 0x002f280000300800 */
[----:B------:R-:W4:Y:S01]  /*36ba0*/  LDL.LU R129, [R1+0xa68] ;  /* 0x000a680001817983 */ /* 0x000f220000300800 */
[----:B---3--:R-:W-:-:S05]  /*36bb0*/  IADD3 R130, P3, R130, R138, RZ ;  /* 0x0000008a82827210 */ /* 0x008fca0007f7e0ff */
[--C-:B--2---:R-:W-:Y:S01]  /*36bc0*/  IMAD.X R131, R131, 0x1, R0.reuse, P3 ;  /* 0x0000000183837824 */ /* 0x104fe200018e0600 */
[-C--:B----4-:R-:W-:Y:S01]  /*36bd0*/  IADD3 R139, P4, R139, R138.reuse, RZ ;  /* 0x0000008a8b8b7210 */ /* 0x090fe20007f9e0ff */
[----:B------:R-:W-:Y:S04]  /*36be0*/  STL [R1+0xa00], R130 ;  /* 0x000a008201007387 */ /* 0x000fe80000100800 */
[----:B------:R-:W-:Y:S01]  /*36bf0*/  IMAD.X R140, R140, 0x1, R0, P4 ;  /* 0x000000018c8c7824 */ /* 0x000fe200020e0600 */
[-C--:B------:R-:W-:Y:S01]  /*36c00*/  IADD3 R136, P6, R136, R138.reuse, RZ ;  /* 0x0000008a88887210 */ /* 0x080fe20007fde0ff */
[----:B------:R-:W-:Y:S01]  /*36c10*/  STL [R1+0xa08], R139 ;  /* 0x000a088b01007387 */ /* 0x000fe20000100800 */
[----:B------:R-:W-:-:S03]  /*36c20*/  IADD3 R125, P4, R125, R138, RZ ;  /* 0x0000008a7d7d7210 */ /* 0x000fc60007f9e0ff */
[----:B------:R1:W-:Y:S01]  /*36c30*/  STL [R1+0x9fc], R131 ;  /* 0x0009fc8301007387 */ /* 0x0003e20000100800 */
[----:B------:R-:W-:Y:S01]  /*36c40*/  IMAD.X R137, R137, 0x1, R0, P6 ;  /* 0x0000000189897824 */ /* 0x000fe200030e0600 */
[----:B------:R-:W-:Y:S02]  /*36c50*/  MOV R127, R131 ;  /* 0x00000083007f7202 */ /* 0x000fe40000000f00 */
[----:B------:R-:W-:Y:S04]  /*36c60*/  STL [R1+0xa30], R136 ;  /* 0x000a308801007387 */ /* 0x000fe80000100800 */
[----:B------:R2:W-:Y:S04]  /*36c70*/  STL [R1+0xa04], R140 ;  /* 0x000a048c01007387 */ /* 0x0005e80000100800 */
[----:B-1----:R-:W3:Y:S01]  /*36c80*/  LDL.LU R131, [R1+0xa64] ;  /* 0x000a640001837983 */ /* 0x002ee20000300800 */
[----:B------:R-:W-:-:S03]  /*36c90*/  IMAD.MOV.U32 R126, RZ, RZ, R130 ;  /* 0x000000ffff7e7224 */ /* 0x000fc600078e0082 */
[----:B------:R-:W-:Y:S04]  /*36ca0*/  STL [R1+0xa38], R125 ;  /* 0x000a387d01007387 */ /* 0x000fe80000100800 */
[----:B------:R1:W-:Y:S04]  /*36cb0*/  STL [R1+0xa2c], R137 ;  /* 0x000a2c8901007387 */ /* 0x0003e80000100800 */
[----:B------:R-:W4:Y:S04]  /*36cc0*/  LDL.LU R143, [R1+0xa90] ;  /* 0x000a9000018f7983 */ /* 0x000f280000300800 */
[----:B------:R-:W4:Y:S04]  /*36cd0*/  LDL.LU R130, [R1+0xa98] ;  /* 0x000a980001827983 */ /* 0x000f280000300800 */
[----:B------:R1:W-:Y:S01]  /*36ce0*/  LDGSTS.E [R124+0x4800], [R126.64], P1 ;  /* 0x048000007e7c7fae */ /* 0x0003e20008921848 */
[----:B------:R-:W-:-:S05]  /*36cf0*/  IMAD.X R134, R134, 0x1, R0, P4 ;  /* 0x0000000186867824 */ /* 0x000fca00020e0600 */
[----:B------:R2:W-:Y:S04]  /*36d00*/  STL [R1+0xa34], R134 ;  /* 0x000a348601007387 */ /* 0x0005e80000100800 */
[----:B------:R-:W4:Y:S01]  /*36d10*/  LDL.LU R176, [R1+0xa8c] ;  /* 0x000a8c0001b07983 */ /* 0x000f220000300800 */
[----:B-1----:R-:W-:-:S03]  /*36d20*/  IMAD.MOV.U32 R127, RZ, RZ, R140 ;  /* 0x000000ffff7f7224 */ /* 0x002fc600078e008c */
[----:B------:R-:W4:Y:S04]  /*36d30*/  LDL.LU R142, [R1+0xa94] ;  /* 0x000a9400018e7983 */ /* 0x000f280000300800 */
[----:B------:R-:W4:Y:S04]  /*36d40*/  LDL.LU R141, [R1+0xabc] ;  /* 0x000abc00018d7983 */ /* 0x000f280000300800 */
[----:B--2---:R-:W2:Y:S01]  /*36d50*/  LDL.LU R140, [R1+0xac0] ;  /* 0x000ac000018c7983 */ /* 0x004ea20000300800 */
[----:B------:R-:W-:Y:S01]  /*36d60*/  IMAD.MOV.U32 R126, RZ, RZ, R139 ;  /* 0x000000ffff7e7224 */ /* 0x000fe200078e008b */
[----:B------:R-:W-:-:S02]  /*36d70*/  SEL R3, R3, RZ, !P0 ;  /* 0x000000ff03037207 */ /* 0x000fc40004000000 */
[C---:B------:R-:W-:Y:S01]  /*36d80*/  ISETP.GT.AND P4, PT, R2.reuse, 0x26, PT ;  /* 0x000000260200780c */ /* 0x040fe20003f84270 */
[----:B------:R-:W2:Y:S04]  /*36d90*/  LDL.LU R139, [R1+0xac4] ;  /* 0x000ac400018b7983 */ /* 0x000ea80000300800 */
[----:B------:R1:W-:Y:S01]  /*36da0*/  LDGSTS.E [R124+0x4a00], [R126.64], P1 ;  /* 0x04a000007e7c7fae */ /* 0x0003e20008921848 */
[----:B------:R-:W-:Y:S02]  /*36db0*/  ISETP.GT.AND P1, PT, R2, 0x22, PT ;  /* 0x000000220200780c */ /* 0x000fe40003f24270 */
[----:B------:R-:W-:Y:S01]  /*36dc0*/  ISETP.NE.U32.AND P3, PT, R3, RZ, PT ;  /* 0x000000ff0300720c */ /* 0x000fe20003f65070 */
[----:B-1----:R-:W-:Y:S02]  /*36dd0*/  IMAD.MOV.U32 R126, RZ, RZ, R136 ;  /* 0x000000ffff7e7224 */ /* 0x002fe400078e0088 */
[----:B------:R-:W-:Y:S01]  /*36de0*/  IMAD.MOV.U32 R127, RZ, RZ, R137 ;  /* 0x000000ffff7f7224 */ /* 0x000fe200078e0089 */
[----:B------:R-:W-:Y:S01]  /*36df0*/  SEL R3, RZ, 0x4, !P4 ;  /* 0x00000004ff037807 */ /* 0x000fe20006000000 */
[----:B------:R-:W2:Y:S04]  /*36e00*/  LDL.LU R137, [R1+0xac8] ;  /* 0x000ac80001897983 */ /* 0x000ea80000300800 */
[----:B------:R1:W-:Y:S01]  /*36e10*/  LDGSTS.E [R124+0x5800], [R126.64], P5 ;  /* 0x058000007e7c7fae */ /* 0x0003e2000a921848 */
[----:B------:R-:W-:-:S02]  /*36e20*/  SEL R3, R3, RZ, !P0 ;  /* 0x000000ff03037207 */ /* 0x000fc40004000000 */
[----:B------:R-:W-:Y:S01]  /*36e30*/  ISETP.GT.AND P6, PT, R2, 0x2a, PT ;  /* 0x0000002a0200780c */ /* 0x000fe20003fc4270 */
[----:B-1----:R-:W-:Y:S02]  /*36e40*/  IMAD.MOV.U32 R126, RZ, RZ, R125 ;  /* 0x000000ffff7e7224 */ /* 0x002fe400078e007d */
[----:B------:R-:W-:Y:S01]  /*36e50*/  IMAD.MOV.U32 R127, RZ, RZ, R134 ;  /* 0x000000ffff7f7224 */ /* 0x000fe200078e0086 */
[----:B------:R-:W-:Y:S02]  /*36e60*/  SEL R125, RZ, 0x4, !P1 ;  /* 0x00000004ff7d7807 */ /* 0x000fe40004800000 */
[-C--:B------:R-:W-:Y:S02]  /*36e70*/  IADD3 R132, P1, R132, R138.reuse, RZ ;  /* 0x0000008a84847210 */ /* 0x080fe40007f3e0ff */
[----:B------:R1:W-:Y:S01]  /*36e80*/  LDGSTS.E [R124+0x5a00], [R126.64], P5 ;  /* 0x05a000007e7c7fae */ /* 0x0003e2000a921848 */
[----:B------:R-:W-:Y:S02]  /*36e90*/  IADD3 R129, P5, R129, R138, RZ ;  /* 0x0000008a81817210 */ /* 0x000fe40007fbe0ff */
[----:B------:R-:W-:Y:S01]  /*36ea0*/  IADD3.X R133, R133, R0, RZ, P1, !PT ;  /* 0x0000000085857210 */ /* 0x000fe20000ffe4ff */
[----:B------:R-:W-:Y:S01]  /*36eb0*/  STL [R1+0xa60], R132 ;  /* 0x000a608401007387 */ /* 0x000fe20000100800 */
[----:B------:R-:W-:-:S02]  /*36ec0*/  ISETP.NE.U32.AND P1, PT, R3, RZ, PT ;  /* 0x000000ff0300720c */ /* 0x000fc40003f25070 */
[----:B------:R-:W-:Y:S01]  /*36ed0*/  SEL R3, RZ, 0x4, !P6 ;  /* 0x00000004ff037807 */ /* 0x000fe20007000000 */
[----:B------:R3:W-:Y:S01]  /*36ee0*/  STL [R1+0xa68], R129 ;  /* 0x000a688101007387 */ /* 0x0007e20000100800 */
[----:B-1----:R-:W-:Y:S02]  /*36ef0*/  IMAD.MOV.U32 R126, RZ, RZ, R132 ;  /* 0x000000ffff7e7224 */ /* 0x002fe400078e0084 */
[----:B------:R-:W-:Y:S01]  /*36f00*/  IMAD.MOV.U32 R127, RZ, RZ, R133 ;  /* 0x000000ffff7f7224 */ /* 0x000fe200078e0085 */
[----:B------:R1:W-:Y:S04]  /*36f10*/  STL [R1+0xa5c], R133 ;  /* 0x000a5c8501007387 */ /* 0x0003e80000100800 */
[----:B------:R1:W-:Y:S01]  /*36f20*/  LDGSTS.E [R124+0x6800], [R126.64], P2 ;  /* 0x068000007e7c7fae */ /* 0x0003e20009121848 */
[----:B------:R-:W-:Y:S01]  /*36f30*/  SEL R125, R125, RZ, !P0 ;  /* 0x000000ff7d7d7207 */ /* 0x000fe20004000000 */
[----:B-1----:R-:W-:-:S03]  /*36f40*/  IMAD.MOV.U32 R126, RZ, RZ, R129 ;  /* 0x000000ffff7e7224 */ /* 0x002fc600078e0081 */
[----:B------:R-:W-:Y:S01]  /*36f50*/  ISETP.NE.U32.AND P4, PT, R125, RZ, PT ;  /* 0x000000ff7d00720c */ /* 0x000fe20003f85070 */
[----:B---3--:R-:W-:-:S05]  /*36f60*/  IMAD.X R131, R131, 0x1, R0, P5 ;  /* 0x0000000183837824 */ /* 0x008fca00028e0600 */
[----:B------:R1:W-:Y:S01]  /*36f70*/  STL [R1+0xa64], R131 ;  /* 0x000a648301007387 */ /* 0x0003e20000100800 */
[-C--:B----4-:R-:W-:Y:S02]  /*36f80*/  IADD3 R143, P5, R143, R138.reuse, RZ ;  /* 0x0000008a8f8f7210 */ /* 0x090fe40007fbe0ff */
[----:B------:R-:W-:-:S03]  /*36f90*/  IADD3 R130, P6, R130, R138, RZ ;  /* 0x0000008a82827210 */ /* 0x000fc60007fde0ff */
[----:B------:R-:W-:Y:S04]  /*36fa0*/  STL [R1+0xa90], R143 ;  /* 0x000a908f01007387 */ /* 0x000fe80000100800 */
[----:B------:R-:W3:Y:S04]  /*36fb0*/  LDL.LU R134, [R1+0xaec] ;  /* 0x000aec0001867983 */ /* 0x000ee80000300800 */
[----:B------:R4:W-:Y:S04]  /*36fc0*/  STL [R1+0xa98], R130 ;  /* 0x000a988201007387 */ /* 0x0009e80000100800 */
[----:B------:R-:W3:Y:S01]  /*36fd0*/  LDL.LU R129, [R1+0xaf0] ;  /* 0x000af00001817983 */ /* 0x000ee20000300800 */
[----:B------:R-:W-:-:S03]  /*36fe0*/  IMAD.MOV.U32 R127, RZ, RZ, R131 ;  /* 0x000000ffff7f7224 */ /* 0x000fc600078e0083 */
[----:B------:R-:W3:Y:S04]  /*36ff0*/  LDL.LU R136, [R1+0xaf4] ;  /* 0x000af40001887983 */ /* 0x000ee80000300800 */
[----:B------:R-:W3:Y:S04]  /*37000*/  LDL.LU R133, [R1+0xaf8] ;  /* 0x000af80001857983 */ /* 0x000ee80000300800 */
[----:B------:R-:W3:Y:S04]  /*37010*/  LDL.LU R132, [R1+0xb1c] ;  /* 0x000b1c0001847983 */ /* 0x000ee80000300800 */
[----:B-1----:R-:W3:Y:S01]  /*37020*/  LDL.LU R131, [R1+0xb20] ;  /* 0x000b200001837983 */ /* 0x002ee20000300800 */
[----:B------:R-:W-:-:S03]  /*37030*/  IMAD.X R176, R176, 0x1, R0, P5 ;  /* 0x00000001b0b07824 */ /* 0x000fc600028e0600 */
[----:B------:R-:W3:Y:S01]  /*37040*/  LDL.LU R125, [R1+0xb28] ;  /* 0x000b2800017d7983 */ /* 0x000ee20000300800 */
[----:B------:R-:W-:Y:S01]  /*37050*/  IMAD.X R142, R142, 0x1, R0, P6 ;  /* 0x000000018e8e7824 */ /* 0x000fe200030e0600 */
[----:B--2---:R-:W-:Y:S02]  /*37060*/  IADD3 R140, P6, R140, R138, RZ ;  /* 0x0000008a8c8c7210 */ /* 0x004fe40007fde0ff */
[----:B------:R1:W-:Y:S04]  /*37070*/  LDGSTS.E [R124+0x6a00], [R126.64], P2 ;  /* 0x06a000007e7c7fae */ /* 0x0003e80009121848 */
[----:B------:R-:W-:Y:S01]  /*37080*/  STL [R1+0xa8c], R176 ;  /* 0x000a8cb001007387 */ /* 0x000fe20000100800 */
[----:B-1----:R-:W-:Y:S01]  /*37090*/  MOV R126, R143 ;  /* 0x0000008f007e7202 */ /* 0x002fe20000000f00 */
[----:B------:R-:W-:-:S02]  /*370a0*/  IMAD.MOV.U32 R127, RZ, RZ, R176 ;  /* 0x000000ffff7f7224 */ /* 0x000fc400078e00b0 */
[----:B------:R1:W-:Y:S04]  /*370b0*/  STL [R1+0xa94], R142 ;  /* 0x000a948e01007387 */ /* 0x0003e80000100800 */
[----:B------:R2:W-:Y:S04]  /*370c0*/  LDGSTS.E [R124+0x7800], [R126.64], P3 ;  /* 0x078000007e7c7fae */ /* 0x0005e80009921848 */
[----:B------:R-:W-:Y:S01]  /*370d0*/  STL [R1+0xac0], R140 ;  /* 0x000ac08c01007387 */ /* 0x000fe20000100800 */
[----:B--2---:R-:W-:-:S03]  /*370e0*/  IMAD.MOV.U32 R126, RZ, RZ, R130 ;  /* 0x000000ffff7e7224 */ /* 0x004fc600078e0082 */
[----:B----4-:R-:W2:Y:S01]  /*370f0*/  LDL.LU R130, [R1+0xb24] ;  /* 0x000b240001827983 */ /* 0x010ea20000300800 */
        /* <DEDUP_REMOVED lines=10> */
[----:B------:R-:W-:Y:S01]  /*371a0*/  ISETP.GT.AND P3, PT, R2, 0x32, PT ;  /* 0x000000320200780c */ /* 0x000fe20003f64270 */
[----:B----4-:R-:W-:Y:S02]  /*371b0*/  IMAD.MOV.U32 R126, RZ, RZ, R140 ;  /* 0x000000ffff7e7224 */ /* 0x010fe400078e008c */
[----:B------:R-:W-:Y:S01]  /*371c0*/  IMAD.MOV.U32 R127, RZ, RZ, R141 ;  /* 0x000000ffff7f7224 */ /* 0x000fe200078e008d */
[----:B------:R-:W-:-:S04]  /*371d0*/  ISETP.NE.U32.AND P2, PT, R3, RZ, PT ;  /* 0x000000ff0300720c */ /* 0x000fc80003f45070 */
[----:B------:R4:W-:Y:S01]  /*371e0*/  LDGSTS.E [R124+0x8800], [R126.64], P4 ;  /* 0x088000007e7c7fae */ /* 0x0009e2000a121848 */
[----:B------:R-:W-:-:S03]  /*371f0*/  SEL R3, RZ, 0x4, !P3 ;  /* 0x00000004ff037807 */ /* 0x000fc60005800000 */
[----:B------:R1:W-:Y:S01]  /*37200*/  STL [R1+0xabc], R141 ;  /* 0x000abc8d01007387 */ /* 0x0003e20000100800 */
[----:B----4-:R-:W-:Y:S01]  /*37210*/  MOV R126, R137 ;  /* 0x00000089007e7202 */ /* 0x010fe20000000f00 */
[----:B------:R-:W-:Y:S02]  /*37220*/  IMAD.MOV.U32 R127, RZ, RZ, R139 ;  /* 0x000000ffff7f7224 */ /* 0x000fe400078e008b */
[----:B------:R-:W-:Y:S04]  /*37230*/  STL [R1+0xac8], R137 ;  /* 0x000ac88901007387 */ /* 0x000fe80000100800 */
[----:B------:R4:W-:Y:S04]  /*37240*/  LDGSTS.E [R124+0x8a00], [R126.64], P4 ;  /* 0x08a000007e7c7fae */ /* 0x0009e8000a121848 */
[----:B------:R4:W-:Y:S04]  /*37250*/  STL [R1+0xac4], R139 ;  /* 0x000ac48b01007387 */ /* 0x0009e80000100800 */
[----:B-1----:R-:W2:Y:S04]  /*37260*/  LDL.LU R142, [R1+0xb4c] ;  /* 0x000b4c00018e7983 */ /* 0x002ea80000300800 */
[----:B------:R-:W2:Y:S04]  /*37270*/  LDL.LU R141, [R1+0xb50] ;  /* 0x000b5000018d7983 */ /* 0x000ea80000300800 */
[----:B----4-:R-:W2:Y:S01]  /*37280*/  LDL.LU R139, [R1+0xb58] ;  /* 0x000b5800018b7983 */ /* 0x010ea20000300800 */
[----:B---3--:R-:W-:-:S05]  /*37290*/  IADD3 R129, P3, R129, R138, RZ ;  /* 0x0000008a81817210 */ /* 0x008fca0007f7e0ff */
[--C-:B------:R-:W-:Y:S01]  /*372a0*/  IMAD.X R134, R134, 0x1, R0.reuse, P3 ;  /* 0x0000000186867824 */ /* 0x100fe200018e0600 */
[-C--:B------:R-:W-:Y:S01]  /*372b0*/  IADD3 R133, P4, R133, R138.reuse, RZ ;  /* 0x0000008a85857210 */ /* 0x080fe20007f9e0ff */
[----:B------:R1:W-:Y:S04]  /*372c0*/  STL [R1+0xaf0], R129 ;  /* 0x000af08101007387 */ /* 0x0003e80000100800 */
[----:B------:R-:W-:Y:S01]  /*372d0*/  IMAD.X R136, R136, 0x1, R0, P4 ;  /* 0x0000000188887824 */ /* 0x000fe200020e0600 */
[-C--:B------:R-:W-:Y:S01]  /*372e0*/  IADD3 R131, P6, R131, R138.reuse, RZ ;  /* 0x0000008a83837210 */ /* 0x080fe20007fde0ff */
[----:B------:R-:W-:Y:S01]  /*372f0*/  STL [R1+0xaf8], R133 ;  /* 0x000af88501007387 */ /* 0x000fe20000100800 */
[----:B------:R-:W-:-:S03]  /*37300*/  IADD3 R125, P4, R125, R138, RZ ;  /* 0x0000008a7d7d7210 */ /* 0x000fc60007f9e0ff */
[----:B------:R3:W-:Y:S01]  /*37310*/  STL [R1+0xaec], R134 ;  /* 0x000aec8601007387 */ /* 0x0007e20000100800 */
[----:B------:R-:W-:-:S03]  /*37320*/  IMAD.X R132, R132, 0x1, R0, P6 ;  /* 0x0000000184847824 */ /* 0x000fc600030e0600 */
[----:B------:R-:W-:Y:S01]  /*37330*/  STL [R1+0xb20], R131 ;  /* 0x000b208301007387 */ /* 0x000fe20000100800 */
[----:B------:R-:W-:-:S03]  /*37340*/  IMAD.MOV.U32 R126, RZ, RZ, R129 ;  /* 0x000000ffff7e7224 */ /* 0x000fc600078e0081 */
[----:B------:R1:W-:Y:S01]  /*37350*/  STL [R1+0xaf4], R136 ;  /* 0x000af48801007387 */ /* 0x0003e20000100800 */
[----:B------:R-:W-:-:S03]  /*37360*/  IMAD.MOV.U32 R127, RZ, RZ, R134 ;  /* 0x000000ffff7f7224 */ /* 0x000fc600078e0086 */
[----:B------:R-:W4:Y:S04]  /*37370*/  LDL.LU R140, [R1+0xb54] ;  /* 0x000b5400018c7983 */ /* 0x000f280000300800 */
[----:B------:R-:W-:Y:S04]  /*37380*/  STL [R1+0xb28], R125 ;  /* 0x000b287d01007387 */ /* 0x000fe80000100800 */
[----:B------:R2:W-:Y:S04]  /*37390*/  STL [R1+0xb1c], R132 ;  /* 0x000b1c8401007387 */ /* 0x0005e80000100800 */
[----:B-1----:R-:W4:Y:S04]  /*373a0*/  LDL.LU R129, [R1+0xb84] ;  /* 0x000b840001817983 */ /* 0x002f280000300800 */
[----:B---3--:R-:W3:Y:S04]  /*373b0*/  LDL.LU R134, [R1+0xb8c] ;  /* 0x000b8c0001867983 */ /* 0x008ee80000300800 */
[----:B------:R1:W-:Y:S04]  /*373c0*/  LDGSTS.E [R124+0x9800], [R126.64], P1 ;  /* 0x098000007e7c7fae */ /* 0x0003e80008921848 */
[----:B------:R-:W3:Y:S01]  /*373d0*/  LDL.LU R137, [R1+0xb80] ;  /* 0x000b800001897983 */ /* 0x000ee20000300800 */
[----:B--2---:R-:W-:Y:S01]  /*373e0*/  IMAD.X R130, R130, 0x1, R0, P4 ;  /* 0x0000000182827824 */ /* 0x004fe200020e0600 */
[----:B-1----:R-:W-:Y:S01]  /*373f0*/  MOV R127, R136 ;  /* 0x00000088007f7202 */ /* 0x002fe20000000f00 */
[----:B------:R-:W-:Y:S01]  /*37400*/  IMAD.MOV.U32 R126, RZ, RZ, R133 ;  /* 0x000000ffff7e7224 */ /* 0x000fe200078e0085 */
[----:B------:R-:W2:Y:S04]  /*37410*/  LDL.LU R136, [R1+0xb88] ;  /* 0x000b880001887983 */ /* 0x000ea80000300800 */
[----:B------:R1:W-:Y:S04]  /*37420*/  LDGSTS.E [R124+0x9a00], [R126.64], P1 ;  /* 0x09a000007e7c7fae */ /* 0x0003e80008921848 */
[----:B------:R1:W-:Y:S02]  /*37430*/  STL [R1+0xb24], R130 ;  /* 0x000b248201007387 */ /* 0x0003e40000100800 */
[----:B-1----:R-:W-:-:S02]  /*37440*/  IMAD.MOV.U32 R127, RZ, RZ, R132 ;  /* 0x000000ffff7f7224 */ /* 0x002fc400078e0084 */
[----:B------:R-:W2:Y:S04]  /*37450*/  LDL.LU R132, [R1+0xbbc] ;  /* 0x000bbc0001847983 */ /* 0x000ea80000300800 */
[----:B------:R-:W2:Y:S01]  /*37460*/  LDL.LU R133, [R1+0xbb8] ;  /* 0x000bb80001857983 */ /* 0x000ea20000300800 */
[----:B------:R-:W-:Y:S01]  /*37470*/  IMAD.MOV.U32 R126, RZ, RZ, R131 ;  /* 0x000000ffff7e7224 */ /* 0x000fe200078e0083 */
[----:B------:R-:W-:Y:S02]  /*37480*/  SEL R3, R3, RZ, !P0 ;  /* 0x000000ff03037207 */ /* 0x000fe40004000000 */
[----:B------:R-:W2:Y:S01]  /*37490*/  LDL.LU R131, [R1+0xbc0] ;  /* 0x000bc00001837983 */ /* 0x000ea20000300800 */
[----:B------:R-:W-:-:S03]  /*374a0*/  ISETP.GT.AND P4, PT, R2, 0x3a, PT ;  /* 0x0000003a0200780c */ /* 0x000fc60003f84270 */
[----:B------:R1:W-:Y:S01]  /*374b0*/  LDGSTS.E [R124+0xa800], [R126.64], P5 ;  /* 0x0a8000007e7c7fae */ /* 0x0003e2000a921848 */
[----:B------:R-:W-:Y:S02]  /*374c0*/  ISETP.GT.AND P1, PT, R2, 0x36, PT ;  /* 0x000000360200780c */ /* 0x000fe40003f24270 */
[----:B------:R-:W-:Y:S02]  /*374d0*/  ISETP.NE.U32.AND P3, PT, R3, RZ, PT ;  /* 0x000000ff0300720c */ /* 0x000fe40003f65070 */
[----:B------:R-:W-:Y:S01]  /*374e0*/  SEL R3, RZ, 0x4, !P4 ;  /* 0x00000004ff037807 */ /* 0x000fe20006000000 */
[----:B-1----:R-:W-:Y:S02]  /*374f0*/  IMAD.MOV.U32 R127, RZ, RZ, R130 ;  /* 0x000000ffff7f7224 */ /* 0x002fe400078e0082 */
[----:B------:R-:W2:Y:S01]  /*37500*/  LDL.LU R130, [R1+0xbc4] ;  /* 0x000bc40001827983 */ /* 0x000ea20000300800 */
[----:B------:R-:W-:Y:S01]  /*37510*/  IMAD.MOV.U32 R126, RZ, RZ, R125 ;  /* 0x000000ffff7e7224 */ /* 0x000fe200078e007d */
[----:B------:R-:W-:-:S02]  /*37520*/  SEL R125, RZ, 0x4, !P1 ;  /* 0x00000004ff7d7807 */ /* 0x000fc40004800000 */
[-C--:B------:R-:W-:Y:S02]  /*37530*/  IADD3 R141, P1, R141, R138.reuse, RZ ;  /* 0x0000008a8d8d7210 */ /* 0x080fe40007f3e0ff */
[----:B------:R1:W-:Y:S01]  /*37540*/  LDGSTS.E [R124+0xaa00], [R126.64], P5 ;  /* 0x0aa000007e7c7fae */ /* 0x0003e2000a921848 */
[----:B------:R-:W-:Y:S02]  /*37550*/  SEL R3, R3, RZ, !P0 ;  /* 0x000000ff03037207 */ /* 0x000fe40004000000 */
[----:B------:R-:W-:Y:S02]  /*37560*/  IADD3 R139, P5, R139, R138, RZ ;  /* 0x0000008a8b8b7210 */ /* 0x000fe40007fbe0ff */
[----:B------:R-:W-:Y:S01]  /*37570*/  ISETP.GT.AND P6, PT, R2, 0x3e, PT ;  /* 0x0000003e0200780c */ /* 0x000fe20003fc4270 */
[----:B------:R-:W-:Y:S01]  /*37580*/  IMAD.X R142, R142, 0x1, R0, P1 ;  /* 0x000000018e8e7824 */ /* 0x000fe200008e0600 */
[----:B------:R-:W-:Y:S02]  /*37590*/  ISETP.NE.U32.AND P4, PT, R3, RZ, PT ;  /* 0x000000ff0300720c */ /* 0x000fe40003f85070 */
[----:B------:R-:W-:Y:S01]  /*375a0*/  SEL R3, RZ, 0x4, !P6 ;  /* 0x00000004ff037807 */ /* 0x000fe20007000000 */
[----:B------:R-:W-:Y:S01]  /*375b0*/  STL [R1+0xb50], R141 ;  /* 0x000b508d01007387 */ /* 0x000fe20000100800 */
[----:B-1----:R-:W-:Y:S01]  /*375c0*/  MOV R126, R141 ;  /* 0x0000008d007e7202 */ /* 0x002fe20000000f00 */
[----:B------:R-:W-:-:S02]  /*375d0*/  IMAD.MOV.U32 R127, RZ, RZ, R142 ;  /* 0x000000ffff7f7224 */ /* 0x000fc400078e008e */
[----:B------:R-:W-:Y:S04]  /*375e0*/  STL [R1+0xb58], R139 ;  /* 0x000b588b01007387 */ /* 0x000fe80000100800 */
[----:B------:R-:W-:Y:S04]  /*375f0*/  STL [R1+0xb4c], R142 ;  /* 0x000b4c8e01007387 */ /* 0x000fe80000100800 */
[----:B------:R1:W-:Y:S02]  /*37600*/  LDGSTS.E [R124+0xb800], [R126.64], P2 ;  /* 0x0b8000007e7c7fae */ /* 0x0003e40009121848 */
[----:B-1----:R-:W-:-:S02]  /*37610*/  IMAD.MOV.U32 R126, RZ, RZ, R139 ;  /* 0x000000ffff7e7224 */ /* 0x002fc400078e008b */
[----:B----4-:R-:W-:-:S05]  /*37620*/  IMAD.X R140, R140, 0x1, R0, P5 ;  /* 0x000000018c8c7824 */ /* 0x010fca00028e0600 */
[----:B------:R1:W-:Y:S01]  /*37630*/  STL [R1+0xb54], R140 ;  /* 0x000b548c01007387 */ /* 0x0003e20000100800 */
[-C--:B------:R-:W-:Y:S02]  /*37640*/  IADD3 R129, P5, R129, R138.reuse, RZ ;  /* 0x0000008a81817210 */ /* 0x080fe40007fbe0ff */
[----:B---3--:R-:W-:-:S03]  /*37650*/  IADD3 R134, P6, R134, R138, RZ ;  /* 0x0000008a86867210 */ /* 0x008fc60007fde0ff */
[----:B------:R-:W-:Y:S01]  /*37660*/  STL [R1+0xb84], R129 ;  /* 0x000b848101007387 */ /* 0x000fe20000100800 */
[----:B------:R-:W-:-:S03]  /*37670*/  IMAD.MOV.U32 R127, RZ, RZ, R140 ;  /* 0x000000ffff7f7224 */ /* 0x000fc600078e008c */
[----:B------:R-:W3:Y:S01]  /*37680*/  LDL.LU R143, [R1+0xbf4] ;  /* 0x000bf400018f7983 */ /* 0x000ee20000300800 */
[----:B------:R-:W-:-:S03]  /*37690*/  IMAD.X R137, R137, 0x1, R0, P5 ;  /* 0x0000000189897824 */ /* 0x000fc600028e0600 */
[----:B------:R-:W-:Y:S04]  /*376a0*/  STL [R1+0xb8c], R134 ;  /* 0x000b8c8601007387 */ /* 0x000fe80000100800 */
[----:B-1----:R-:W4:Y:S01]  /*376b0*/  LDL.LU R140, [R1+0xbfc] ;  /* 0x000bfc00018c7983 */ /* 0x002f220000300800 */
[----:B--2---:R-:W-:-:S03]  /*376c0*/  IMAD.X R136, R136, 0x1, R0, P6 ;  /* 0x0000000188887824 */ /* 0x004fc600030e0600 */
[----:B------:R1:W-:Y:S04]  /*376d0*/  STL [R1+0xb80], R137 ;  /* 0x000b808901007387 */ /* 0x0003e80000100800 */
[----:B------:R2:W-:Y:S04]  /*376e0*/  STL [R1+0xb88], R136 ;  /* 0x000b888801007387 */ /* 0x0005e80000100800 */
[----:B------:R-:W4:Y:S04]  /*376f0*/  LDL.LU R176, [R1+0xbf0] ;  /* 0x000bf00001b07983 */ /* 0x000f280000300800 */
[----:B------:R1:W-:Y:S04]  /*37700*/  LDGSTS.E [R124+0xba00], [R126.64], P2 ;  /* 0x0ba000007e7c7fae */ /* 0x0003e80009121848 */
[----:B------:R-:W4:Y:S01]  /*37710*/  LDL.LU R141, [R1+0xbf8] ;  /* 0x000bf800018d7983 */ /* 0x000f220000300800 */
[----:B------:R-:W-:-:S04]  /*37720*/  IADD3 R132, P6, R132, R138, RZ ;  /* 0x0000008a84847210 */ /* 0x000fc80007fde0ff */
[----:B------:R-:W-:Y:S01]  /*37730*/  IADD3.X R133, R133, R0, RZ, P6, !PT ;  /* 0x0000000085857210 */ /* 0x000fe200037fe4ff */
[----:B------:R-:W-:Y:S01]  /*37740*/  STL [R1+0xbbc], R132 ;  /* 0x000bbc8401007387 */ /* 0x000fe20000100800 */
[----:B-1----:R-:W-:Y:S02]  /*37750*/  IMAD.MOV.U32 R126, RZ, RZ, R129 ;  /* 0x000000ffff7e7224 */ /* 0x002fe400078e0081 */
[----:B------:R-:W-:Y:S02]  /*37760*/  IMAD.MOV.U32 R127, RZ, RZ, R137 ;  /* 0x000000ffff7f7224 */ /* 0x000fe400078e0089 */
[----:B------:R-:W4:Y:S04]  /*37770*/  LDL.LU R137, [R1+0xc2c] ;  /* 0x000c2c0001897983 */ /* 0x000f280000300800 */
[----:B------:R-:W4:Y:S04]  /*37780*/  LDL.LU R129, [R1+0xc34] ;  /* 0x000c340001817983 */ /* 0x000f280000300800 */
[----:B------:R1:W-:Y:S04]  /*37790*/  LDGSTS.E [R124+0xc800], [R126.64], P3 ;  /* 0x0c8000007e7c7fae */ /* 0x0003e80009921848 */
[----:B------:R-:W4:Y:S04]  /*377a0*/  LDL.LU R139, [R1+0xc28] ;  /* 0x000c2800018b7983 */ /* 0x000f280000300800 */
[----:B------:R2:W-:Y:S01]  /*377b0*/  STL [R1+0xbb8], R133 ;  /* 0x000bb88501007387 */ /* 0x0005e20000100800 */
[----:B-1----:R-:W-:-:S03]  /*377c0*/  IMAD.MOV.U32 R127, RZ, RZ, R136 ;  /* 0x000000ffff7f7224 */ /* 0x002fc600078e0088 */
[----:B--2---:R-:W2:Y:S01]  /*377d0*/  LDL.LU R136, [R1+0xc30] ;  /* 0x000c300001887983 */ /* 0x004ea20000300800 */
[----:B------:R-:W-:Y:S02]  /*377e0*/  SEL R3, R3, RZ, !P0 ;  /* 0x000000ff03037207 */ /* 0x000fe40004000000 */
[----:B------:R-:W-:Y:S02]  /*377f0*/  ISETP.GT.AND P2, PT, R2, 0x3, PT ;  /* 0x000000030200780c */ /* 0x000fe40003f44270 */
[----:B------:R-:W-:Y:S02]  /*37800*/  SEL R125, R125, RZ, !P0 ;  /* 0x000000ff7d7d7207 */ /* 0x000fe40004000000 */
[----:B------:R-:W-:Y:S02]  /*37810*/  ISETP.NE.U32.AND P5, PT, R3, RZ, PT ;  /* 0x000000ff0300720c */ /* 0x000fe40003fa5070 */
[----:B------:R-:W-:Y:S02]  /*37820*/  SEL R3, RZ, 0x4, !P2 ;  /* 0x00000004ff037807 */ /* 0x000fe40005000000 */
[----:B------:R-:W-:-:S02]  /*37830*/  IADD3 R130, P2, R130, R138, RZ ;  /* 0x0000008a82827210 */ /* 0x000fc40007f5e0ff */
[----:B------:R-:W-:Y:S01]  /*37840*/  ISETP.NE.U32.AND P1, PT, R125, RZ, PT ;  /* 0x000000ff7d00720c */ /* 0x000fe20003f25070 */
[----:B------:R-:W-:Y:S02]  /*37850*/  IMAD.MOV.U32 R126, RZ, RZ, R134 ;  /* 0x000000ffff7e7224 */ /* 0x000fe400078e0086 */
[----:B------:R-:W-:Y:S01]  /*37860*/  IMAD.X R131, R131, 0x1, R0, P2 ;  /* 0x0000000183837824 */ /* 0x000fe200010e0600 */
[----:B------:R1:W-:Y:S04]  /*37870*/  STL [R1+0xbc4], R130 ;  /* 0x000bc48201007387 */ /* 0x0003e80000100800 */
[----:B------:R1:W-:Y:S04]  /*37880*/  LDGSTS.E [R124+0xca00], [R126.64], P3 ;  /* 0x0ca000007e7c7fae */ /* 0x0003e80009921848 */
[----:B------:R1:W-:Y:S04]  /*37890*/  STL [R1+0xbc0], R131 ;  /* 0x000bc08301007387 */ /* 0x0003e80000100800 */
[----:B------:R-:W2:Y:S01]  /*378a0*/  LDL.LU R134, [R1+0x94c] ;  /* 0x00094c0001867983 */ /* 0x000ea20000300800 */
[----:B-1----:R-:W-:-:S02]  /*378b0*/  IMAD.MOV.U32 R126, RZ, RZ, R132 ;  /* 0x000000ffff7e7224 */ /* 0x002fc400078e0084 */
[----:B------:R-:W-:Y:S02]  /*378c0*/  IMAD.MOV.U32 R127, RZ, RZ, R133 ;  /* 0x000000ffff7f7224 */ /* 0x000fe400078e0085 */
[----:B------:R-:W2:Y:S01]  /*378d0*/  LDL.LU R133, [R1+0x950] ;  /* 0x0009500001857983 */ /* 0x000ea20000300800 */
[----:B------:R-:W-:-:S03]  /*378e0*/  SEL R3, R3, RZ, !P0 ;  /* 0x000000ff03037207 */ /* 0x000fc60004000000 */
[----:B------:R1:W-:Y:S01]  /*378f0*/  LDGSTS.E [R124+0xd800], [R126.64], P1 ;  /* 0x0d8000007e7c7fae */ /* 0x0003e20008921848 */
[----:B------:R-:W-:-:S03]  /*37900*/  ISETP.GT.AND P3, PT, R2, 0x7, PT ;  /* 0x000000070200780c */ /* 0x000fc60003f64270 */
[----:B------:R-:W2:Y:S01]  /*37910*/  LDL.LU R132, [R1+0x954] ;  /* 0x0009540001847983 */ /* 0x000ea20000300800 */
[----:B------:R-:W-:Y:S02]  /*37920*/  ISETP.NE.U32.AND P2, PT, R3, RZ, PT ;  /* 0x000000ff0300720c */ /* 0x000fe40003f45070 */
[----:B------:R-:W-:Y:S01]  /*37930*/  SEL R3, RZ, 0x4, !P3 ;  /* 0x00000004ff037807 */ /* 0x000fe20005800000 */
[----:B-1----:R-:W-:Y:S02]  /*37940*/  IMAD.MOV.U32 R126, RZ, RZ, R130 ;  /* 0x000000ffff7e7224 */ /* 0x002fe400078e0082 */
[----:B------:R-:W2:Y:S01]  /*37950*/  LDL.LU R130, [R1+0x958] ;  /* 0x0009580001827983 */ /* 0x000ea20000300800 */
[----:B------:R-:W-:-:S03]  /*37960*/  IMAD.MOV.U32 R127, RZ, RZ, R131 ;  /* 0x000000ffff7f7224 */ /* 0x000fc600078e0083 */
[----:B------:R-:W2:Y:S04]  /*37970*/  LDL.LU R142, [R1+0x980] ;  /* 0x00098000018e7983 */ /* 0x000ea80000300800 */
[----:B------:R1:W-:Y:S01]  /*37980*/  LDGSTS.E [R124+0xda00], [R126.64], P1 ;  /* 0x0da000007e7c7fae */ /* 0x0003e20008921848 */
[----:B------:R-:W-:-:S03]  /*37990*/  ISETP.GT.AND P1, PT, R2, 0xb, PT ;  /* 0x0000000b0200780c */ /* 0x000fc60003f24270 */
[----:B------:R-:W2:Y:S01]  /*379a0*/  LDL.LU R131, [R1+0x988] ;  /* 0x0009880001837983 */ /* 0x000ea20000300800 */
[----:B------:R-:W-:Y:S02]  /*379b0*/  SEL R125, RZ, 0x4, !P1 ;  /* 0x00000004ff7d7807 */ /* 0x000fe40004800000 */
[----:B---3--:R-:W-:-:S05]  /*379c0*/  IADD3 R143, P3, R143, R138, RZ ;  /* 0x0000008a8f8f7210 */ /* 0x008fca0007f7e0ff */
[----:B-1----:R-:W-:Y:S01]  /*379d0*/  IMAD.MOV.U32 R126, RZ, RZ, R143 ;  /* 0x000000ffff7e7224 */ /* 0x002fe200078e008f */
[----:B----4-:R-:W-:Y:S01]  /*379e0*/  IADD3 R140, P6, R140, R138, RZ ;  /* 0x0000008a8c8c7210 */ /* 0x010fe20007fde0ff */
[----:B------:R1:W-:Y:S01]  /*379f0*/  STL [R1+0xbf4], R143 ;  /* 0x000bf48f01007387 */ /* 0x0003e20000100800 */
[----:B------:R-:W-:-:S05]  /*37a00*/  IADD3.X R176, R176, R0, RZ, P3, !PT ;  /* 0x00000000b0b07210 */ /* 0x000fca0001ffe4ff */
[----:B------:R-:W-:Y:S02]  /*37a10*/  IMAD.MOV.U32 R127, RZ, RZ, R176 ;  /* 0x000000ffff7f7224 */ /* 0x000fe400078e00b0 */
[----:B------:R-:W-:-:S03]  /*37a20*/  IMAD.X R141, R141, 0x1, R0, P6 ;  /* 0x000000018d8d7824 */ /* 0x000fc600030e0600 */
[----:B------:R3:W-:Y:S04]  /*37a30*/  LDGSTS.E [R124+0xe800], [R126.64], P4 ;  /* 0x0e8000007e7c7fae */ /* 0x0007e8000a121848 */
[----:B------:R-:W-:Y:S01]  /*37a40*/  STL [R1+0xbfc], R140 ;  /* 0x000bfc8c01007387 */ /* 0x000fe20000100800 */
[-C--:B------:R-:W-:Y:S02]  /*37a50*/  IADD3 R137, P1, R137, R138.reuse, RZ ;  /* 0x0000008a89897210 */ /* 0x080fe40007f3e0ff */
[----:B------:R-:W-:Y:S01]  /*37a60*/  IADD3 R129, P6, R129, R138, RZ ;  /* 0x0000008a81817210 */ /* 0x000fe20007fde0ff */
[----:B---3--:R-:W-:Y:S02]  /*37a70*/  IMAD.MOV.U32 R126, RZ, RZ, R140 ;  /* 0x000000ffff7e7224 */ /* 0x008fe400078e008c */
[----:B------:R-:W-:Y:S01]  /*37a80*/  IMAD.MOV.U32 R127, RZ, RZ, R141 ;  /* 0x000000ffff7f7224 */ /* 0x000fe200078e008d */
[----:B------:R-:W-:Y:S01]  /*37a90*/  STL [R1+0xbf0], R176 ;  /* 0x000bf0b001007387 */ /* 0x000fe20000100800 */
[----:B------:R-:W-:-:S03]  /*37aa0*/  IMAD.X R139, R139, 0x1, R0, P1 ;  /* 0x000000018b8b7824 */ /* 0x000fc600008e0600 */
[----:B------:R-:W-:Y:S04]  /*37ab0*/  STL [R1+0xc2c], R137 ;  /* 0x000c2c8901007387 */ /* 0x000fe80000100800 */
[----:B------:R3:W-:Y:S01]  /*37ac0*/  STL [R1+0xbf8], R141 ;  /* 0x000bf88d01007387 */ /* 0x0007e20000100800 */
[----:B--2---:R-:W-:-:S03]  /*37ad0*/  IMAD.X R136, R136, 0x1, R0, P6 ;  /* 0x0000000188887824 */ /* 0x004fc600030e0600 */
[----:B------:R-:W-:Y:S04]  /*37ae0*/  STL [R1+0xc34], R129 ;  /* 0x000c348101007387 */ /* 0x000fe80000100800 */
[----:B------:R2:W-:Y:S04]  /*37af0*/  LDGSTS.E [R124+0xea00], [R126.64], P4 ;  /* 0x0ea000007e7c7fae */ /* 0x0005e8000a121848 */
[----:B------:R-:W-:Y:S04]  /*37b00*/  STL [R1+0xc28], R139 ;  /* 0x000c288b01007387 */ /* 0x000fe80000100800 */
[----:B------:R4:W-:Y:S01]  /*37b10*/  STL [R1+0xc30], R136 ;  /* 0x000c308801007387 */ /* 0x0009e20000100800 */
[----:B--2---:R-:W-:Y:S01]  /*37b20*/  MOV R126, R137 ;  /* 0x00000089007e7202 */ /* 0x004fe20000000f00 */
[----:B------:R-:W-:-:S02]  /*37b30*/  IMAD.MOV.U32 R127, RZ, RZ, R139 ;  /* 0x000000ffff7f7224 */ /* 0x000fc400078e008b */
[----:B-1----:R-:W2:Y:S04]  /*37b40*/  LDL.LU R143, [R1+0x97c] ;  /* 0x00097c00018f7983 */ /* 0x002ea80000300800 */
[----:B------:R1:W-:Y:S04]  /*37b50*/  LDGSTS.E [R124+0xf800], [R126.64], P5 ;  /* 0x0f8000007e7c7fae */ /* 0x0003e8000a921848 */
[----:B---3--:R-:W3:Y:S04]  /*37b60*/  LDL.LU R141, [R1+0x984] ;  /* 0x00098400018d7983 */ /* 0x008ee80000300800 */
[----:B------:R-:W3:Y:S01]  /*37b70*/  LDL.LU R140, [R1+0x9ac] ;  /* 0x0009ac00018c7983 */ /* 0x000ee20000300800 */
[----:B-1----:R-:W-:-:S03]  /*37b80*/  IMAD.MOV.U32 R127, RZ, RZ, R136 ;  /* 0x000000ffff7f7224 */ /* 0x002fc600078e0088 */
[----:B----4-:R-:W4:Y:S01]  /*37b90*/  LDL.LU R136, [R1+0x9b0] ;  /* 0x0009b00001887983 */ /* 0x010f220000300800 */
[----:B------:R-:W-:Y:S01]  /*37ba0*/  IMAD.MOV.U32 R126, RZ, RZ, R129 ;  /* 0x000000ffff7e7224 */ /* 0x000fe200078e0081 */
[----:B------:R-:W-:Y:S02]  /*37bb0*/  ISETP.GT.AND P4, PT, R2, 0xf, PT ;  /* 0x0000000f0200780c */ /* 0x000fe40003f84270 */
[----:B------:R-:W-:Y:S01]  /*37bc0*/  SEL R3, R3, RZ, !P0 ;  /* 0x000000ff03037207 */ /* 0x000fe20004000000 */
[----:B------:R-:W4:Y:S04]  /*37bd0*/  LDL.LU R129, [R1+0x9b8] ;  /* 0x0009b80001817983 */ /* 0x000f280000300800 */
[----:B------:R1:W-:Y:S01]  /*37be0*/  LDGSTS.E [R124+0xfa00], [R126.64], P5 ;  /* 0x0fa000007e7c7fae */ /* 0x0003e2000a921848 */
[----:B------:R-:W-:-:S02]  /*37bf0*/  ISETP.NE.U32.AND P3, PT, R3, RZ, PT ;  /* 0x000000ff0300720c */ /* 0x000fc40003f65070 */
[----:B------:R-:W-:Y:S02]  /*37c00*/  SEL R3, R125, RZ, !P0 ;  /* 0x000000ff7d037207 */ /* 0x000fe40004000000 */
[----:B------:R-:W-:Y:S02]  /*37c10*/  LOP3.LUT R135, R135, 0x60, RZ, 0x3c, !PT ;  /* 0x0000006087877812 */ /* 0x000fe400078e3cff */
[----:B-1----:R-:W-:Y:S02]  /*37c20*/  SEL R124, RZ, 0x4, !P4 ;  /* 0x00000004ff7c7807 */ /* 0x002fe40006000000 */
[-C--:B------:R-:W-:Y:S02]  /*37c30*/  IADD3 R133, P4, R133, R138.reuse, RZ ;  /* 0x0000008a85857210 */ /* 0x080fe40007f9e0ff */
[----:B------:R-:W-:Y:S02]  /*37c40*/  IADD3 R130, P5, R130, R138, RZ ;  /* 0x0000008a82827210 */ /* 0x000fe40007fbe0ff */
[----:B------:R-:W-:Y:S01]  /*37c50*/  ISETP.NE.U32.AND P1, PT, R3, RZ, PT ;  /* 0x000000ff0300720c */ /* 0x000fe20003f25070 */
[----:B------:R-:W-:Y:S01]  /*37c60*/  IMAD.X R134, R134, 0x1, R0, P4 ;  /* 0x0000000186867824 */ /* 0x000fe200020e0600 */
[----:B------:R-:W-:Y:S01]  /*37c70*/  SEL R124, R124, RZ, !P0 ;  /* 0x000000ff7c7c7207 */ /* 0x000fe20004000000 */
[----:B------:R-:W-:Y:S01]  /*37c80*/  IMAD.U32 R3, RZ, RZ, UR5 ;  /* 0x00000005ff037e24 */ /* 0x000fe2000f8e00ff */
[----:B------:R-:W-:Y:S01]  /*37c90*/  STL [R1+0x950], R133 ;  /* 0x0009508501007387 */ /* 0x000fe20000100800 */
[----:B------:R-:W-:-:S02]  /*37ca0*/  ISETP.GT.AND P6, PT, R2, 0x13, PT ;  /* 0x000000130200780c */ /* 0x000fc40003fc4270 */
[----:B------:R-:W-:Y:S01]  /*37cb0*/  IMAD R3, R3, 0x10000, R135 ;  /* 0x0001000003037824 */ /* 0x000fe200078e0287 */
[----:B------:R-:W-:Y:S01]  /*37cc0*/  STL [R1+0x958], R130 ;  /* 0x0009588201007387 */ /* 0x000fe20000100800 */
[----:B------:R-:W-:Y:S01]  /*37cd0*/  ISETP.NE.U32.AND P4, PT, R124, RZ, PT ;  /* 0x000000ff7c00720c */ /* 0x000fe20003f85070 */
[----:B------:R-:W-:Y:S02]  /*37ce0*/  IMAD.X R132, R132, 0x1, R0, P5 ;  /* 0x0000000184847824 */ /* 0x000fe400028e0600 */
[----:B------:R-:W-:Y:S01]  /*37cf0*/  STL [R1+0x94c], R134 ;  /* 0x00094c8601007387 */ /* 0x000fe20000100800 */
[----:B------:R-:W-:Y:S01]  /*37d00*/  MOV R124, R133 ;  /* 0x00000085007c7202 */ /* 0x000fe20000000f00 */
[----:B------:R-:W-:Y:S02]  /*37d10*/  IMAD.MOV.U32 R125, RZ, RZ, R134 ;  /* 0x000000ffff7d7224 */ /* 0x000fe400078e0086 */
[----:B------:R-:W4:Y:S01]  /*37d20*/  LDL.LU R135, [R1+0x9b4] ;  /* 0x0009b40001877983 */ /* 0x000f220000300800 */
[----:B------:R-:W-:-:S02]  /*37d30*/  IADD3 R142, P5, R142, R138, RZ ;  /* 0x0000008a8e8e7210 */ /* 0x000fc40007fbe0ff */
[----:B------:R-:W-:Y:S01]  /*37d40*/  SEL R126, RZ, 0x4, !P6 ;  /* 0x00000004ff7e7807 */ /* 0x000fe20007000000 */
[----:B------:R1:W-:Y:S01]  /*37d50*/  LDGSTS.E [R3+0xc00], [R124.64], P2 ;  /* 0x00c000007c037fae */ /* 0x0003e20009121848 */
[----:B------:R-:W-:-:S03]  /*37d60*/  IADD3 R131, P6, R131, R138, RZ ;  /* 0x0000008a83837210 */ /* 0x000fc60007fde0ff */
[----:B------:R1:W-:Y:S04]  /*37d70*/  STL [R1+0x954], R132 ;  /* 0x0009548401007387 */ /* 0x0003e80000100800 */
[----:B------:R-:W-:Y:S01]  /*37d80*/  STL [R1+0x980], R142 ;  /* 0x0009808e01007387 */ /* 0x000fe20000100800 */
[----:B-1----:R-:W-:-:S03]  /*37d90*/  IMAD.MOV.U32 R125, RZ, RZ, R132 ;  /* 0x000000ffff7d7224 */ /* 0x002fc600078e0084 */
[----:B------:R-:W4:Y:S04]  /*37da0*/  LDL.LU R132, [R1+0x9dc] ;  /* 0x0009dc0001847983 */ /* 0x000f280000300800 */
[----:B------:R1:W-:Y:S04]  /*37db0*/  STL [R1+0x988], R131 ;  /* 0x0009888301007387 */ /* 0x0003e80000100800 */
[----:B------:R-:W4:Y:S04]  /*37dc0*/  LDL.LU R127, [R1+0x9e0] ;  /* 0x0009e000017f7983 */ /* 0x000f280000300800 */
[----:B------:R-:W4:Y:S04]  /*37dd0*/  LDL.LU R139, [R1+0x9e4] ;  /* 0x0009e400018b7983 */ /* 0x000f280000300800 */
[----:B------:R-:W4:Y:S01]  /*37de0*/  LDL.LU R137, [R1+0x9e8] ;  /* 0x0009e80001897983 */ /* 0x000f220000300800 */
[----:B------:R-:W-:-:S03]  /*37df0*/  IMAD.MOV.U32 R124, RZ, RZ, R130 ;  /* 0x000000ffff7c7224 */ /* 0x000fc600078e0082 */
[----:B------:R-:W4:Y:S04]  /*37e00*/  LDL.LU R134, [R1+0xa0c] ;  /* 0x000a0c0001867983 */ /* 0x000f280000300800 */
[----:B------:R-:W4:Y:S04]  /*37e10*/  LDL.LU R133, [R1+0xa10] ;  /* 0x000a100001857983 */ /* 0x000f280000300800 */
[----:B------:R1:W-:Y:S04]  /*37e20*/  LDGSTS.E [R3+0xe00], [R124.64], P2 ;  /* 0x00e000007c037fae */ /* 0x0003e80009121848 */
[----:B------:R-:W4:Y:S01]  /*37e30*/  LDL.LU R130, [R1+0xa18] ;  /* 0x000a180001827983 */ /* 0x000f220000300800 */
[----:B-1----:R-:W-:-:S02]  /*37e40*/  IMAD.MOV.U32 R124, RZ, RZ, R142 ;  /* 0x000000ffff7c7224 */ /* 0x002fc400078e008e */
[----:B--2---:R-:W-:-:S04]  /*37e50*/  IMAD.X R143, R143, 0x1, R0, P5 ;  /* 0x000000018f8f7824 */ /* 0x004fc800028e0600 */
[----:B------:R-:W-:Y:S02]  /*37e60*/  IMAD.MOV.U32 R125, RZ, RZ, R143 ;  /* 0x000000ffff7d7224 */ /* 0x000fe400078e008f */
[----:B---3--:R-:W-:Y:S01]  /*37e70*/  IMAD.X R141, R141, 0x1, R0, P6 ;  /* 0x000000018d8d7824 */ /* 0x008fe200030e0600 */
[----:B------:R-:W-:Y:S04]  /*37e80*/  STL [R1+0x97c], R143 ;  /* 0x00097c8f01007387 */ /* 0x000fe80000100800 */
[----:B------:R-:W-:Y:S04]  /*37e90*/  STL [R1+0x984], R141 ;  /* 0x0009848d01007387 */ /* 0x000fe80000100800 */
[----:B------:R1:W-:Y:S01]  /*37ea0*/  LDGSTS.E [R3+0x1c00], [R124.64], P3 ;  /* 0x01c000007c037fae */ /* 0x0003e20009921848 */
[----:B----4-:R-:W-:-:S05]  /*37eb0*/  IADD3 R136, P6, R136, R138, RZ ;  /* 0x0000008a88887210 */ /* 0x010fca0007fde0ff */
[----:B------:R2:W-:Y:S01]  /*37ec0*/  STL [R1+0x9b0], R136 ;  /* 0x0009b08801007387 */ /* 0x0005e20000100800 */
[----:B-1----:R-:W-:-:S03]  /*37ed0*/  IMAD.MOV.U32 R124, RZ, RZ, R131 ;  /* 0x000000ffff7c7224 */ /* 0x002fc600078e0083 */
[----:B------:R-:W3:Y:S01]  /*37ee0*/  LDL.LU R131, [R1+0xa14] ;  /* 0x000a140001837983 */ /* 0x000ee20000300800 */
[----:B------:R-:W-:Y:S02]  /*37ef0*/  SEL R126, R126, RZ, !P0 ;  /* 0x000000ff7e7e7207 */ /* 0x000fe40004000000 */
[----:B------:R-:W-:Y:S01]  /*37f00*/  ISETP.GT.AND P2, PT, R2, 0x17, PT ;  /* 0x000000170200780c */ /* 0x000fe20003f44270 */
[----:B------:R-:W-:Y:S01]  /*37f10*/  IMAD.MOV.U32 R125, RZ, RZ, R141 ;  /* 0x000000ffff7d7224 */ /* 0x000fe200078e008d */
[----:B------:R-:W-:Y:S02]  /*37f20*/  ISETP.NE.U32.AND P5, PT, R126, RZ, PT ;  /* 0x000000ff7e00720c */ /* 0x000fe40003fa5070 */
[----:B------:R-:W-:Y:S02]  /*37f30*/  IADD3.X R140, R140, R0, RZ, P6, !PT ;  /* 0x000000008c8c7210 */ /* 0x000fe400037fe4ff */
[----:B------:R-:W-:Y:S01]  /*37f40*/  SEL R126, RZ, 0x4, !P2 ;  /* 0x00000004ff7e7807 */ /* 0x000fe20005000000 */
[----:B------:R1:W-:Y:S01]  /*37f50*/  LDGSTS.E [R3+0x1e00], [R124.64], P3 ;  /* 0x01e000007c037fae */ /* 0x0003e20009921848 */
[----:B------:R-:W-:-:S02]  /*37f60*/  IADD3 R129, P2, R129, R138, RZ ;  /* 0x0000008a81817210 */ /* 0x000fc40007f5e0ff */
[----:B------:R-:W-:Y:S01]  /*37f70*/  SEL R126, R126, RZ, !P0 ;  /* 0x000000ff7e7e7207 */ /* 0x000fe20004000000 */
[----:B-1----:R-:W-:Y:S02]  /*37f80*/  IMAD.MOV.U32 R124, RZ, RZ, R136 ;  /* 0x000000ffff7c7224 */ /* 0x002fe400078e0088 */
[----:B------:R-:W-:Y:S01]  /*37f90*/  IMAD.MOV.U32 R125, RZ, RZ, R140 ;  /* 0x000000ffff7d7224 */ /* 0x000fe200078e008c */
[----:B------:R-:W-:-:S04]  /*37fa0*/  ISETP.GT.AND P3, PT, R2, 0x1b, PT ;  /* 0x0000001b0200780c */ /* 0x000fc80003f64270 */
[----:B------:R1:W-:Y:S01]  /*37fb0*/  LDGSTS.E [R3+0x2c00], [R124.64], P1 ;  /* 0x02c000007c037fae */ /* 0x0003e20008921848 */
[----:B------:R-:W-:Y:S01]  /*37fc0*/  IMAD.X R135, R135, 0x1, R0, P2 ;  /* 0x0000000187877824 */ /* 0x000fe200010e0600 */
[----:B------:R-:W-:Y:S02]  /*37fd0*/  ISETP.NE.U32.AND P2, PT, R126, RZ, PT ;  /* 0x000000ff7e00720c */ /* 0x000fe40003f45070 */
[----:B------:R-:W-:Y:S01]  /*37fe0*/  SEL R126, RZ, 0x4, !P3 ;  /* 0x00000004ff7e7807 */ /* 0x000fe20005800000 */
[----:B-1----:R-:W-:Y:S02]  /*37ff0*/  IMAD.MOV.U32 R124, RZ, RZ, R129 ;  /* 0x000000ffff7c7224 */ /* 0x002fe400078e0081 */
[----:B------:R-:W-:-:S05]  /*38000*/  IMAD.MOV.U32 R125, RZ, RZ, R135 ;  /* 0x000000ffff7d7224 */ /* 0x000fca00078e0087 */
[----:B------:R1:W-:Y:S01]  /*38010*/  LDGSTS.E [R3+0x2e00], [R124.64], P1 ;  /* 0x02e000007c037fae */ /* 0x0003e20008921848 */
[----:B------:R-:W-:-:S03]  /*38020*/  IADD3 R127, P1, R127, R138, RZ ;  /* 0x0000008a7f7f7210 */ /* 0x000fc60007f3e0ff */
[----:B------:R-:W-:Y:S01]  /*38030*/  STL [R1+0x9ac], R140 ;  /* 0x0009ac8c01007387 */ /* 0x000fe20000100800 */
[----:B-1----:R-:W-:Y:S02]  /*38040*/  SEL R124, R126, RZ, !P0 ;  /* 0x000000ff7e7c7207 */ /* 0x002fe40004000000 */
[----:B------:R-:W-:Y:S01]  /*38050*/  IADD3.X R132, R132, R0, RZ, P1, !PT ;  /* 0x0000000084847210 */ /* 0x000fe20000ffe4ff */
[----:B------:R-:W-:Y:S01]  /*38060*/  STL [R1+0x9b8], R129 ;  /* 0x0009b88101007387 */ /* 0x000fe20000100800 */
[-C--:B------:R-:W-:Y:S02]  /*38070*/  IADD3 R137, P3, R137, R138.reuse, RZ ;  /* 0x0000008a89897210 */ /* 0x080fe40007f7e0ff */
[----:B------:R-:W-:Y:S01]  /*38080*/  ISETP.NE.U32.AND P1, PT, R124, RZ, PT ;  /* 0x000000ff7c00720c */ /* 0x000fe20003f25070 */
[----:B------:R1:W-:Y:S01]  /*38090*/  STL [R1+0x9b4], R135 ;  /* 0x0009b48701007387 */ /* 0x0003e20000100800 */
[----:B------:R-:W-:Y:S02]  /*380a0*/  IMAD.MOV.U32 R124, RZ, RZ, R127 ;  /* 0x000000ffff7c7224 */ /* 0x000fe400078e007f */
[----:B------:R-:W-:Y:S01]  /*380b0*/  IMAD.MOV.U32 R125, RZ, RZ, R132 ;  /* 0x000000ffff7d7224 */ /* 0x000fe200078e0084 */
[----:B--2---:R-:W2:Y:S01]  /*380c0*/  LDL.LU R136, [R1+0xa3c] ;  /* 0x000a3c0001887983 */ /* 0x004ea20000300800 */
[----:B------:R-:W-:Y:S01]  /*380d0*/  IADD3 R133, P6, R133, R138, RZ ;  /* 0x0000008a85857210 */ /* 0x000fe20007fde0ff */
[----:B------:R-:W-:-:S02]  /*380e0*/  IMAD.X R139, R139, 0x1, R0, P3 ;  /* 0x000000018b8b7824 */ /* 0x000fc400018e0600 */
[----:B------:R4:W-:Y:S04]  /*380f0*/  LDGSTS.E [R3+0x3c00], [R124.64], P4 ;  /* 0x03c000007c037fae */ /* 0x0009e8000a121848 */
[----:B-1----:R-:W2:Y:S04]  /*38100*/  LDL.LU R135, [R1+0xa40] ;  /* 0x000a400001877983 */ /* 0x002ea80000300800 */
[----:B------:R-:W2:Y:S04]  /*38110*/  LDL.LU R129, [R1+0xa48] ;  /* 0x000a480001817983 */ /* 0x000ea80000300800 */
[----:B------:R-:W-:Y:S01]  /*38120*/  STL [R1+0x9e0], R127 ;  /* 0x0009e07f01007387 */ /* 0x000fe20000100800 */
[----:B------:R-:W-:-:S03]  /*38130*/  IADD3 R130, P3, R130, R138, RZ ;  /* 0x0000008a82827210 */ /* 0x000fc60007f7e0ff */
[----:B------:R-:W-:Y:S01]  /*38140*/  STL [R1+0x9e8], R137 ;  /* 0x0009e88901007387 */ /* 0x000fe20000100800 */
[----:B----4-:R-:W-:-:S03]  /*38150*/  IMAD.MOV.U32 R124, RZ, RZ, R137 ;  /* 0x000000ffff7c7224 */ /* 0x010fc600078e0089 */
[----:B------:R1:W-:Y:S01]  /*38160*/  STL [R1+0x9dc], R132 ;  /* 0x0009dc8401007387 */ /* 0x0003e20000100800 */
[----:B------:R-:W-:-:S03]  /*38170*/  IMAD.MOV.U32 R125, RZ, RZ, R139 ;  /* 0x000000ffff7d7224 */ /* 0x000fc600078e008b */
[----:B------:R-:W-:Y:S01]  /*38180*/  STL [R1+0xa10], R133 ;  /* 0x000a108501007387 */ /* 0x000fe20000100800 */
[----:B------:R-:W-:-:S03]  /*38190*/  IMAD.X R134, R134, 0x1, R0, P6 ;  /* 0x0000000186867824 */ /* 0x000fc600030e0600 */
[----:B------:R-:W-:Y:S04]  /*381a0*/  STL [R1+0x9e4], R139 ;  /* 0x0009e48b01007387 */ /* 0x000fe80000100800 */
[----:B-1----:R-:W2:Y:S04]  /*381b0*/  LDL.LU R132, [R1+0xa44] ;  /* 0x000a440001847983 */ /* 0x002ea80000300800 */
[----:B------:R-:W-:Y:S04]  /*381c0*/  STL [R1+0xa18], R130 ;  /* 0x000a188201007387 */ /* 0x000fe80000100800 */
[----:B------:R1:W-:Y:S04]  /*381d0*/  LDGSTS.E [R3+0x3e00], [R124.64], P4 ;  /* 0x03e000007c037fae */ /* 0x0003e8000a121848 */
[----:B------:R-:W-:Y:S04]  /*381e0*/  STL [R1+0xa0c], R134 ;  /* 0x000a0c8601007387 */ /* 0x000fe80000100800 */
[----:B------:R-:W2:Y:S01]  /*381f0*/  LDL.LU R127, [R1+0xa70] ;  /* 0x000a7000017f7983 */ /* 0x000ea20000300800 */
[----:B-1----:R-:W-:Y:S01]  /*38200*/  MOV R124, R133 ;  /* 0x00000085007c7202 */ /* 0x002fe20000000f00 */
[----:B------:R-:W-:-:S05]  /*38210*/  IMAD.MOV.U32 R125, RZ, RZ, R134 ;  /* 0x000000ffff7d7224 */ /* 0x000fca00078e0086 */
[----:B------:R1:W-:Y:S02]  /*38220*/  LDGSTS.E [R3+0x4c00], [R124.64], P5 ;  /* 0x04c000007c037fae */ /* 0x0003e4000a921848 */
[----:B-1----:R-:W-:Y:S02]  /*38230*/  IMAD.MOV.U32 R124, RZ, RZ, R130 ;  /* 0x000000ffff7c7224 */ /* 0x002fe400078e0082 */
[----:B---3--:R-:W-:-:S04]  /*38240*/  IMAD.X R131, R131, 0x1, R0, P3 ;  /* 0x0000000183837824 */ /* 0x008fc800018e0600 */
[----:B------:R-:W-:Y:S01]  /*38250*/  IMAD.MOV.U32 R125, RZ, RZ, R131 ;  /* 0x000000ffff7d7224 */ /* 0x000fe200078e0083 */
[----:B------:R1:W-:Y:S01]  /*38260*/  STL [R1+0xa14], R131 ;  /* 0x000a148301007387 */ /* 0x0003e20000100800 */
[----:B------:R-:W-:-:S03]  /*38270*/  ISETP.GT.AND P3, PT, R2, 0x1f, PT ;  /* 0x0000001f0200780c */ /* 0x000fc60003f64270 */
[----:B------:R3:W-:Y:S04]  /*38280*/  LDGSTS.E [R3+0x4e00], [R124.64], P5 ;  /* 0x04e000007c037fae */ /* 0x0007e8000a921848 */
[----:B-1----:R-:W4:Y:S04]  /*38290*/  LDL.LU R131, [R1+0xa6c] ;  /* 0x000a6c0001837983 */ /* 0x002f280000300800 */
[----:B------:R-:W4:Y:S04]  /*382a0*/  LDL.LU R176, [R1+0xa74] ;  /* 0x000a740001b07983 */ /* 0x000f280000300800 */
[----:B------:R-:W4:Y:S04]  /*382b0*/  LDL.LU R143, [R1+0xa78] ;  /* 0x000a7800018f7983 */ /* 0x000f280000300800 */
[----:B------:R-:W4:Y:S04]  /*382c0*/  LDL.LU R134, [R1+0xa9c] ;  /* 0x000a9c0001867983 */ /* 0x000f280000300800 */
[----:B------:R-:W4:Y:S04]  /*382d0*/  LDL.LU R130, [R1+0xaa0] ;  /* 0x000aa00001827983 */ /* 0x000f280000300800 */
[----:B------:R-:W4:Y:S04]  /*382e0*/  LDL.LU R142, [R1+0xaa4] ;  /* 0x000aa400018e7983 */ /* 0x000f280000300800 */
[----:B------:R-:W4:Y:S01]  /*382f0*/  LDL.LU R133, [R1+0xaa8] ;  /* 0x000aa80001857983 */ /* 0x000f220000300800 */
[----:B---3--:R-:W-:-:S02]  /*38300*/  SEL R125, RZ, 0x4, !P3 ;  /* 0x00000004ff7d7807 */ /* 0x008fc40005800000 */
[C---:B------:R-:W-:Y:S02]  /*38310*/  ISETP.GT.AND P4, PT, R2.reuse, 0x23, PT ;  /* 0x000000230200780c */ /* 0x040fe40003f84270 */
[----:B------:R-:W-:Y:S02]  /*38320*/  ISETP.GT.AND P6, PT, R2, 0x27, PT ;  /* 0x000000270200780c */ /* 0x000fe40003fc4270 */
[----:B------:R-:W-:Y:S02]  /*38330*/  SEL R124, RZ, 0x4, !P4 ;  /* 0x00000004ff7c7807 */ /* 0x000fe40006000000 */
[----:B------:R-:W-:Y:S02]  /*38340*/  SEL R125, R125, RZ, !P0 ;  /* 0x000000ff7d7d7207 */ /* 0x000fe40004000000 */
[----:B------:R-:W-:Y:S02]  /*38350*/  SEL R124, R124, RZ, !P0 ;  /* 0x000000ff7c7c7207 */ /* 0x000fe40004000000 */
[----:B------:R-:W-:-:S02]  /*38360*/  SEL R126, RZ, 0x4, !P6 ;  /* 0x00000004ff7e7807 */ /* 0x000fc40007000000 */
[----:B------:R-:W-:Y:S02]  /*38370*/  ISETP.NE.U32.AND P4, PT, R125, RZ, PT ;  /* 0x000000ff7d00720c */ /* 0x000fe40003f85070 */
[-C--:B--2---:R-:W-:Y:S02]  /*38380*/  IADD3 R135, P3, R135, R138.reuse, RZ ;  /* 0x0000008a87877210 */ /* 0x084fe40007f7e0ff */
[----:B------:R-:W-:-:S03]  /*38390*/  IADD3 R129, P5, R129, R138, RZ ;  /* 0x0000008a81817210 */ /* 0x000fc60007fbe0ff */
[----:B------:R-:W-:Y:S01]  /*383a0*/  IMAD.X R136, R136, 0x1, R0, P3 ;  /* 0x0000000188887824 */ /* 0x000fe200018e0600 */
[----:B------:R-:W-:Y:S04]  /*383b0*/  STL [R1+0xa40], R135 ;  /* 0x000a408701007387 */ /* 0x000fe80000100800 */
[----:B------:R-:W-:Y:S04]  /*383c0*/  STL [R1+0xa48], R129 ;  /* 0x000a488101007387 */ /* 0x000fe80000100800 */
[----:B------:R1:W-:Y:S01]  /*383d0*/  STL [R1+0xa3c], R136 ;  /* 0x000a3c8801007387 */ /* 0x0003e20000100800 */
[----:B------:R-:W-:Y:S01]  /*383e0*/  ISETP.NE.U32.AND P3, PT, R124, RZ, PT ;  /* 0x000000ff7c00720c */ /* 0x000fe20003f65070 */
[----:B------:R-:W-:-:S02]  /*383f0*/  IMAD.MOV.U32 R124, RZ, RZ, R135 ;  /* 0x000000ffff7c7224 */ /* 0x000fc400078e0087 */
[----:B------:R-:W-:-:S05]  /*38400*/  IMAD.MOV.U32 R125, RZ, RZ, R136 ;  /* 0x000000ffff7d7224 */ /* 0x000fca00078e0088 */
[----:B------:R2:W-:Y:S01]  /*38410*/  LDGSTS.E [R3+0x5c00], [R124.64], P2 ;  /* 0x05c000007c037fae */ /* 0x0005e20009121848 */
[----:B------:R-:W-:-:S05]  /*38420*/  IMAD.X R132, R132, 0x1, R0, P5 ;  /* 0x0000000184847824 */ /* 0x000fca00028e0600 */
[----:B------:R-:W-:Y:S04]  /*38430*/  STL [R1+0xa44], R132 ;  /* 0x000a448401007387 */ /* 0x000fe80000100800 */
[----:B------:R-:W3:Y:S04]  /*38440*/  LDL.LU R141, [R1+0xacc] ;  /* 0x000acc00018d7983 */ /* 0x000ee80000300800 */
[----:B------:R-:W3:Y:S01]  /*38450*/  LDL.LU R140, [R1+0xad0] ;  /* 0x000ad000018c7983 */ /* 0x000ee20000300800 */
[----:B------:R-:W-:Y:S01]  /*38460*/  IADD3 R127, P6, R127, R138, RZ ;  /* 0x0000008a7f7f7210 */ /* 0x000fe20007fde0ff */
[----:B--2---:R-:W-:-:S04]  /*38470*/  IMAD.MOV.U32 R125, RZ, RZ, R132 ;  /* 0x000000ffff7d7224 */ /* 0x004fc800078e0084 */
[----:B------:R-:W-:Y:S01]  /*38480*/  STL [R1+0xa70], R127 ;  /* 0x000a707f01007387 */ /* 0x000fe20000100800 */
[----:B------:R-:W-:-:S03]  /*38490*/  MOV R124, R129 ;  /* 0x00000081007c7202 */ /* 0x000fc60000000f00 */
[----:B------:R-:W2:Y:S04]  /*384a0*/  LDL.LU R139, [R1+0xad4] ;  /* 0x000ad400018b7983 */ /* 0x000ea80000300800 */
[----:B------:R-:W2:Y:S04]  /*384b0*/  LDL.LU R137, [R1+0xad8] ;  /* 0x000ad80001897983 */ /* 0x000ea80000300800 */
[----:B-1----:R-:W2:Y:S04]  /*384c0*/  LDL.LU R136, [R1+0xafc] ;  /* 0x000afc0001887983 */ /* 0x002ea80000300800 */
[----:B------:R-:W2:Y:S04]  /*384d0*/  LDL.LU R135, [R1+0xb00] ;  /* 0x000b000001877983 */ /* 0x000ea80000300800 */
[----:B------:R-:W2:Y:S04]  /*384e0*/  LDL.LU R129, [R1+0xb08] ;  /* 0x000b080001817983 */ /* 0x000ea80000300800 */
[----:B------:R1:W-:Y:S02]  /*384f0*/  LDGSTS.E [R3+0x5e00], [R124.64], P2 ;  /* 0x05e000007c037fae */ /* 0x0003e40009121848 */
[----:B-1----:R-:W-:-:S02]  /*38500*/  IMAD.MOV.U32 R124, RZ, RZ, R127 ;  /* 0x000000ffff7c7224 */ /* 0x002fc400078e007f */
[----:B----4-:R-:W-:Y:S01]  /*38510*/  IMAD.X R131, R131, 0x1, R0, P6 ;  /* 0x0000000183837824 */ /* 0x010fe200030e0600 */
[----:B------:R-:W-:-:S03]  /*38520*/  IADD3 R143, P5, R143, R138, RZ ;  /* 0x0000008a8f8f7210 */ /* 0x000fc60007fbe0ff */
[----:B------:R-:W-:Y:S02]  /*38530*/  IMAD.MOV.U32 R125, RZ, RZ, R131 ;  /* 0x000000ffff7d7224 */ /* 0x000fe400078e0083 */
[----:B------:R-:W-:Y:S01]  /*38540*/  IMAD.X R176, R176, 0x1, R0, P5 ;  /* 0x00000001b0b07824 */ /* 0x000fe200028e0600 */
[-C--:B------:R-:W-:Y:S01]  /*38550*/  IADD3 R130, P6, R130, R138.reuse, RZ ;  /* 0x0000008a82827210 */ /* 0x080fe20007fde0ff */
[----:B------:R-:W-:Y:S04]  /*38560*/  STL [R1+0xa78], R143 ;  /* 0x000a788f01007387 */ /* 0x000fe80000100800 */
[----:B------:R1:W-:Y:S01]  /*38570*/  STL [R1+0xa6c], R131 ;  /* 0x000a6c8301007387 */ /* 0x0003e20000100800 */
[----:B------:R-:W-:-:S03]  /*38580*/  IADD3 R133, P5, R133, R138, RZ ;  /* 0x0000008a85857210 */ /* 0x000fc60007fbe0ff */
[----:B------:R-:W-:Y:S01]  /*38590*/  STL [R1+0xaa0], R130 ;  /* 0x000aa08201007387 */ /* 0x000fe20000100800 */
[----:B------:R-:W-:-:S03]  /*385a0*/  IMAD.X R134, R134, 0x1, R0, P6 ;  /* 0x0000000186867824 */ /* 0x000fc600030e0600 */
[----:B------:R-:W-:Y:S01]  /*385b0*/  STL [R1+0xa74], R176 ;  /* 0x000a74b001007387 */ /* 0x000fe20000100800 */
[----:B------:R-:W-:-:S03]  /*385c0*/  IMAD.X R142, R142, 0x1, R0, P5 ;  /* 0x000000018e8e7824 */ /* 0x000fc600028e0600 */
[----:B-1----:R-:W4:Y:S04]  /*385d0*/  LDL.LU R131, [R1+0xb04] ;  /* 0x000b040001837983 */ /* 0x002f280000300800 */
[----:B------:R1:W-:Y:S04]  /*385e0*/  LDGSTS.E [R3+0x6c00], [R124.64], P1 ;  /* 0x06c000007c037fae */ /* 0x0003e80008921848 */
[----:B------:R-:W4:Y:S04]  /*385f0*/  LDL.LU R132, [R1+0xb30] ;  /* 0x000b300001847983 */ /* 0x000f280000300800 */
[----:B------:R-:W-:Y:S01]  /*38600*/  STL [R1+0xaa8], R133 ;  /* 0x000aa88501007387 */ /* 0x000fe20000100800 */
[----:B-1----:R-:W-:Y:S01]  /*38610*/  MOV R124, R143 ;  /* 0x0000008f007c7202 */ /* 0x002fe20000000f00 */
[----:B------:R-:W-:-:S02]  /*38620*/  IMAD.MOV.U32 R125, RZ, RZ, R176 ;  /* 0x000000ffff7d7224 */ /* 0x000fc400078e00b0 */
[----:B------:R-:W4:Y:S04]  /*38630*/  LDL.LU R127, [R1+0xb38] ;  /* 0x000b3800017f7983 */ /* 0x000f280000300800 */
[----:B------:R1:W-:Y:S04]  /*38640*/  STL [R1+0xa9c], R134 ;  /* 0x000a9c8601007387 */ /* 0x0003e80000100800 */
[----:B------:R1:W-:Y:S04]  /*38650*/  LDGSTS.E [R3+0x6e00], [R124.64], P1 ;  /* 0x06e000007c037fae */ /* 0x0003e80008921848 */
[----:B------:R-:W-:Y:S01]  /*38660*/  STL [R1+0xaa4], R142 ;  /* 0x000aa48e01007387 */ /* 0x000fe20000100800 */
[----:B-1----:R-:W-:-:S02]  /*38670*/  IMAD.MOV.U32 R125, RZ, RZ, R134 ;  /* 0x000000ffff7d7224 */ /* 0x002fc400078e0086 */
[----:B------:R-:W-:Y:S01]  /*38680*/  IMAD.MOV.U32 R124, RZ, RZ, R130 ;  /* 0x000000ffff7c7224 */ /* 0x000fe200078e0082 */
[----:B------:R-:W4:Y:S04]  /*38690*/  LDL.LU R134, [R1+0xb2c] ;  /* 0x000b2c0001867983 */ /* 0x000f280000300800 */
[----:B------:R-:W4:Y:S04]  /*386a0*/  LDL.LU R130, [R1+0xb34] ;  /* 0x000b340001827983 */ /* 0x000f280000300800 */
[----:B------:R1:W-:Y:S02]  /*386b0*/  LDGSTS.E [R3+0x7c00], [R124.64], P4 ;  /* 0x07c000007c037fae */ /* 0x0003e4000a121848 */
[----:B-1----:R-:W-:-:S02]  /*386c0*/  IMAD.MOV.U32 R124, RZ, RZ, R133 ;  /* 0x000000ffff7c7224 */ /* 0x002fc400078e0085 */
[----:B------:R-:W4:Y:S01]  /*386d0*/  LDL.LU R133, [R1+0xb60] ;  /* 0x000b600001857983 */ /* 0x000f220000300800 */
[----:B------:R-:W-:Y:S01]  /*386e0*/  IMAD.MOV.U32 R125, RZ, RZ, R142 ;  /* 0x000000ffff7d7224 */ /* 0x000fe200078e008e */
[----:B------:R-:W-:Y:S02]  /*386f0*/  SEL R126, R126, RZ, !P0 ;  /* 0x000000ff7e7e7207 */ /* 0x000fe40004000000 */
[----:B------:R-:W-:Y:S02]  /*38700*/  ISETP.GT.AND P5, PT, R2, 0x2b, PT ;  /* 0x0000002b0200780c */ /* 0x000fe40003fa4270 */
[----:B------:R-:W-:Y:S01]  /*38710*/  ISETP.NE.U32.AND P2, PT, R126, RZ, PT ;  /* 0x000000ff7e00720c */ /* 0x000fe20003f45070 */
[----:B------:R1:W-:Y:S01]  /*38720*/  LDGSTS.E [R3+0x7e00], [R124.64], P4 ;  /* 0x07e000007c037fae */ /* 0x0003e2000a121848 */
[----:B------:R-:W-:Y:S02]  /*38730*/  SEL R126, RZ, 0x4, !P5 ;  /* 0x00000004ff7e7807 */ /* 0x000fe40006800000 */
[----:B---3--:R-:W-:-:S05]  /*38740*/  IADD3 R140, P4, R140, R138, RZ ;  /* 0x0000008a8c8c7210 */ /* 0x008fca0007f9e0ff */
[----:B------:R-:W-:Y:S01]  /*38750*/  IMAD.X R141, R141, 0x1, R0, P4 ;  /* 0x000000018d8d7824 */ /* 0x000fe200020e0600 */
[----:B-1----:R-:W-:-:S03]  /*38760*/  SEL R124, R126, RZ, !P0 ;  /* 0x000000ff7e7c7207 */ /* 0x002fc60004000000 */
[----:B------:R-:W-:Y:S01]  /*38770*/  IMAD.MOV.U32 R125, RZ, RZ, R141 ;  /* 0x000000ffff7d7224 */ /* 0x000fe200078e008d */
[----:B------:R-:W-:Y:S02]  /*38780*/  ISETP.NE.U32.AND P4, PT, R124, RZ, PT ;  /* 0x000000ff7c00720c */ /* 0x000fe40003f85070 */
[----:B--2---:R-:W-:Y:S01]  /*38790*/  IADD3 R137, P5, R137, R138, RZ ;  /* 0x0000008a89897210 */ /* 0x004fe20007fbe0ff */
[----:B------:R-:W-:-:S04]  /*387a0*/  IMAD.MOV.U32 R124, RZ, RZ, R140 ;  /* 0x000000ffff7c7224 */ /* 0x000fc800078e008c */
[----:B------:R-:W-:Y:S01]  /*387b0*/  IMAD.X R139, R139, 0x1, R0, P5 ;  /* 0x000000018b8b7824 */ /* 0x000fe200028e0600 */
[----:B------:R1:W-:Y:S01]  /*387c0*/  LDGSTS.E [R3+0x8c00], [R124.64], P3 ;  /* 0x08c000007c037fae */ /* 0x0003e20009921848 */
[-C--:B------:R-:W-:Y:S02]  /*387d0*/  IADD3 R135, P1, R135, R138.reuse, RZ ;  /* 0x0000008a87877210 */ /* 0x080fe40007f3e0ff */
[----:B------:R-:W-:Y:S01]  /*387e0*/  IADD3 R129, P5, R129, R138, RZ ;  /* 0x0000008a81817210 */ /* 0x000fe20007fbe0ff */
[----:B------:R-:W-:Y:S01]  /*387f0*/  STL [R1+0xad0], R140 ;  /* 0x000ad08c01007387 */ /* 0x000fe20000100800 */
[----:B------:R-:W-:Y:S01]  /*38800*/  IADD3.X R136, R136, R0, RZ, P1, !PT ;  /* 0x0000000088887210 */ /* 0x000fe20000ffe4ff */
[----:B-1----:R-:W-:Y:S02]  /*38810*/  IMAD.MOV.U32 R124, RZ, RZ, R137 ;  /* 0x000000ffff7c7224 */ /* 0x002fe400078e0089 */
[----:B------:R-:W-:Y:S01]  /*38820*/  IMAD.MOV.U32 R125, RZ, RZ, R139 ;  /* 0x000000ffff7d7224 */ /* 0x000fe200078e008b */
[----:B------:R-:W-:Y:S04]  /*38830*/  STL [R1+0xad8], R137 ;  /* 0x000ad88901007387 */ /* 0x000fe80000100800 */
[----:B------:R-:W-:Y:S04]  /*38840*/  STL [R1+0xacc], R141 ;  /* 0x000acc8d01007387 */ /* 0x000fe80000100800 */
[----:B------:R1:W-:Y:S04]  /*38850*/  STL [R1+0xb00], R135 ;  /* 0x000b008701007387 */ /* 0x0003e80000100800 */
[----:B------:R-:W2:Y:S04]  /*38860*/  S2R R252, SR_TID.X ;  /* 0x0000000000fc7919 */ /* 0x000ea80000002100 */
[----:B------:R-:W-:Y:S04]  /*38870*/  STL [R1+0xad4], R139 ;  /* 0x000ad48b01007387 */ /* 0x000fe80000100800 */
[----:B------:R3:W-:Y:S04]  /*38880*/  LDGSTS.E [R3+0x8e00], [R124.64], P3 ;  /* 0x08e000007c037fae */ /* 0x0007e80009921848 */
[----:B------:R1:W-:Y:S04]  /*38890*/  STL [R1+0xb08], R129 ;  /* 0x000b088101007387 */ /* 0x0003e80000100800 */
[----:B------:R-:W-:Y:S01]  /*388a0*/  STL [R1+0xafc], R136 ;  /* 0x000afc8801007387 */ /* 0x000fe20000100800 */
[----:B---3--:R-:W-:-:S02]  /*388b0*/  IMAD.MOV.U32 R124, RZ, RZ, R135 ;  /* 0x000000ffff7c7224 */ /* 0x008fc400078e0087 */
[----:B------:R-:W-:-:S05]  /*388c0*/  IMAD.MOV.U32 R125, RZ, RZ, R136 ;  /* 0x000000ffff7d7224 */ /* 0x000fca00078e0088 */
[----:B------:R3:W-:Y:S02]  /*388d0*/  LDGSTS.E [R3+0x9c00], [R124.64], P2 ;  /* 0x09c000007c037fae */ /* 0x0007e40009121848 */
[----:B---3--:R-:W-:Y:S02]  /*388e0*/  MOV R124, R129 ;  /* 0x00000081007c7202 */ /* 0x008fe40000000f00 */
[----:B------:R-:W-:Y:S01]  /*388f0*/  ISETP.GT.AND P6, PT, R2, 0x37, PT ;  /* 0x000000370200780c */ /* 0x000fe20003fc4270 */
[----:B----4-:R-:W-:-:S05]  /*38900*/  IMAD.X R131, R131, 0x1, R0, P5 ;  /* 0x0000000183837824 */ /* 0x010fca00028e0600 */
[----:B------:R2:W-:Y:S01]  /*38910*/  STL [R1+0xb04], R131 ;  /* 0x000b048301007387 */ /* 0x0005e20000100800 */
[----:B------:R-:W-:-:S03]  /*38920*/  IADD3 R132, P1, R132, R138, RZ ;  /* 0x0000008a84847210 */ /* 0x000fc60007f3e0ff */
[----:B-1----:R-:W3:Y:S04]  /*38930*/  LDL.LU R135, [R1+0xb5c] ;  /* 0x000b5c0001877983 */ /* 0x002ee80000300800 */
[----:B------:R1:W-:Y:S04]  /*38940*/  STL [R1+0xb30], R132 ;  /* 0x000b308401007387 */ /* 0x0003e80000100800 */
[----:B------:R-:W4:Y:S01]  /*38950*/  LDL.LU R177, [R1+0xb64] ;  /* 0x000b640001b17983 */ /* 0x000f220000300800 */
[----:B------:R-:W-:-:S05]  /*38960*/  IADD3 R127, P3, R127, R138, RZ ;  /* 0x0000008a7f7f7210 */ /* 0x000fca0007f7e0ff */
[----:B------:R1:W-:Y:S04]  /*38970*/  STL [R1+0xb38], R127 ;  /* 0x000b387f01007387 */ /* 0x0003e80000100800 */
[----:B------:R-:W4:Y:S04]  /*38980*/  LDL.LU R129, [R1+0xb68] ;  /* 0x000b680001817983 */ /* 0x000f280000300800 */
[----:B------:R-:W4:Y:S01]  /*38990*/  LDL.LU R143, [R1+0xb94] ;  /* 0x000b9400018f7983 */ /* 0x000f220000300800 */
[--C-:B------:R-:W-:Y:S02]  /*389a0*/  IMAD.X R134, R134, 0x1, R0.reuse, P1 ;  /* 0x0000000186867824 */ /* 0x100fe400008e0600 */
[----:B------:R-:W-:-:S03]  /*389b0*/  IMAD.X R130, R130, 0x1, R0, P3 ;  /* 0x0000000182827824 */ /* 0x000fc600018e0600 */
[----:B------:R1:W-:Y:S04]  /*389c0*/  STL [R1+0xb2c], R134 ;  /* 0x000b2c8601007387 */ /* 0x0003e80000100800 */
[----:B------:R1:W-:Y:S04]  /*389d0*/  STL [R1+0xb34], R130 ;  /* 0x000b348201007387 */ /* 0x0003e80000100800 */
[----:B------:R-:W4:Y:S01]  /*389e0*/  LDL.LU R176, [R1+0xb90] ;  /* 0x000b900001b07983 */ /* 0x000f220000300800 */
[----:B------:R-:W-:Y:S01]  /*389f0*/  IMAD.MOV.U32 R125, RZ, RZ, R131 ;  /* 0x000000ffff7d7224 */ /* 0x000fe200078e0083 */
[----:B------:R-:W-:-:S02]  /*38a00*/  ISETP.GT.AND P3, PT, R2, 0x2f, PT ;  /* 0x0000002f0200780c */ /* 0x000fc40003f64270 */
[----:B--2---:R-:W-:Y:S01]  /*38a10*/  LOP3.LUT R131, R252, 0x3f, RZ, 0xc0, !PT ;  /* 0x0000003ffc837812 */ /* 0x004fe200078ec0ff */
[----:B------:R-:W3:Y:S01]  /*38a20*/  LDL.LU R141, [R1+0xb98] ;  /* 0x000b9800018d7983 */ /* 0x000ee20000300800 */
[C---:B------:R-:W-:Y:S02]  /*38a30*/  ISETP.GT.AND P5, PT, R2.reuse, 0x33, PT ;  /* 0x000000330200780c */ /* 0x040fe40003fa4270 */
[----:B------:R-:W-:Y:S01]  /*38a40*/  SEL R126, RZ, 0x4, !P3 ;  /* 0x00000004ff7e7807 */ /* 0x000fe20005800000 */
[----:B------:R1:W-:Y:S01]  /*38a50*/  LDGSTS.E [R3+0x9e00], [R124.64], P2 ;  /* 0x09e000007c037fae */ /* 0x0003e20009121848 */
[C---:B------:R-:W-:Y:S02]  /*38a60*/  ISETP.GT.AND P1, PT, R2.reuse, 0x3b, PT ;  /* 0x0000003b0200780c */ /* 0x040fe40003f24270 */
[----:B------:R-:W-:Y:S02]  /*38a70*/  ISETP.GT.AND P2, PT, R2, 0x3f, PT ;  /* 0x0000003f0200780c */ /* 0x000fe40003f44270 */
[----:B------:R-:W-:-:S02]  /*38a80*/  ISETP.GE.AND P3, PT, R131, R2, PT ;  /* 0x000000028300720c */ /* 0x000fc40003f66270 */
[----:B------:R-:W-:Y:S02]  /*38a90*/  SEL R2, RZ, 0x4, !P5 ;  /* 0x00000004ff027807 */ /* 0x000fe40006800000 */
[----:B------:R-:W-:Y:S01]  /*38aa0*/  IADD3 R133, P5, R133, R138, RZ ;  /* 0x0000008a85857210 */ /* 0x000fe20007fbe0ff */
[----:B-1----:R-:W-:-:S04]  /*38ab0*/  IMAD.MOV.U32 R124, RZ, RZ, R132 ;  /* 0x000000ffff7c7224 */ /* 0x002fc800078e0084 */
[----:B------:R-:W-:Y:S04]  /*38ac0*/  STL [R1+0xb60], R133 ;  /* 0x000b608501007387 */ /* 0x000fe80000100800 */
[----:B------:R-:W3:Y:S01]  /*38ad0*/  LDL.LU R132, [R1+0xb9c] ;  /* 0x000b9c0001847983 */ /* 0x000ee20000300800 */
[----:B------:R-:W-:-:S03]  /*38ae0*/  IMAD.MOV.U32 R125, RZ, RZ, R134 ;  /* 0x000000ffff7d7224 */ /* 0x000fc600078e0086 */
[----:B------:R-:W3:Y:S04]  /*38af0*/  LDL.LU R136, [R1+0xbc8] ;  /* 0x000bc80001887983 */ /* 0x000ee80000300800 */
[----:B------:R1:W-:Y:S02]  /*38b00*/  LDGSTS.E [R3+0xac00], [R124.64], P4 ;  /* 0x0ac000007c037fae */ /* 0x0003e4000a121848 */
[----:B-1----:R-:W-:Y:S02]  /*38b10*/  IMAD.MOV.U32 R124, RZ, RZ, R127 ;  /* 0x000000ffff7c7224 */ /* 0x002fe400078e007f */
[----:B------:R-:W3:Y:S04]  /*38b20*/  LDL.LU R127, [R1+0xbcc] ;  /* 0x000bcc00017f7983 */ /* 0x000ee80000300800 */
[----:B------:R-:W3:Y:S04]  /*38b30*/  LDL.LU R140, [R1+0xbd0] ;  /* 0x000bd000018c7983 */ /* 0x000ee80000300800 */
[----:B------:R-:W3:Y:S01]  /*38b40*/  LDL.LU R137, [R1+0xbd4] ;  /* 0x000bd40001897983 */ /* 0x000ee20000300800 */
[----:B------:R-:W-:Y:S01]  /*38b50*/  IMAD.MOV.U32 R125, RZ, RZ, R130 ;  /* 0x000000ffff7d7224 */ /* 0x000fe200078e0082 */
[----:B------:R-:W-:-:S02]  /*38b60*/  SEL R2, R2, RZ, !P0 ;  /* 0x000000ff02027207 */ /* 0x000fc40004000000 */
[----:B------:R-:W3:Y:S04]  /*38b70*/  LDL.LU R134, [R1+0xc04] ;  /* 0x000c040001867983 */ /* 0x000ee80000300800 */
[----:B------:R1:W-:Y:S01]  /*38b80*/  LDGSTS.E [R3+0xae00], [R124.64], P4 ;  /* 0x0ae000007c037fae */ /* 0x0003e2000a121848 */
[----:B------:R-:W-:-:S03]  /*38b90*/  SEL R126, R126, RZ, !P0 ;  /* 0x000000ff7e7e7207 */ /* 0x000fc60004000000 */
[----:B------:R-:W3:Y:S01]  /*38ba0*/  LDL.LU R130, [R1+0xc0c] ;  /* 0x000c0c0001827983 */ /* 0x000ee20000300800 */
[----:B-1----:R-:W-:Y:S02]  /*38bb0*/  SEL R124, RZ, 0x4, !P1 ;  /* 0x00000004ff7c7807 */ /* 0x002fe40004800000 */
[----:B------:R-:W-:Y:S02]  /*38bc0*/  SEL R125, RZ, 0x4, !P2 ;  /* 0x00000004ff7d7807 */ /* 0x000fe40005000000 */
[----:B------:R-:W-:Y:S02]  /*38bd0*/  SEL R124, R124, RZ, !P0 ;  /* 0x000000ff7c7c7207 */ /* 0x000fe40004000000 */
[----:B------:R-:W-:Y:S02]  /*38be0*/  ISETP.NE.U32.AND P4, PT, R126, RZ, PT ;  /* 0x000000ff7e00720c */ /* 0x000fe40003f85070 */
[----:B------:R-:W-:Y:S01]  /*38bf0*/  ISETP.NE.U32.AND P2, PT, R124, RZ, PT ;  /* 0x000000ff7c00720c */ /* 0x000fe20003f45070 */
[----:B------:R-:W-:Y:S01]  /*38c00*/  IMAD.MOV.U32 R124, RZ, RZ, R133 ;  /* 0x000000ffff7c7224 */ /* 0x000fe200078e0085 */
[----:B------:R-:W-:-:S02]  /*38c10*/  SEL R126, RZ, 0x4, P3 ;  /* 0x00000004ff7e7807 */ /* 0x000fc40001800000 */
[----:B---3--:R-:W-:Y:S02]  /*38c20*/  IADD3.X R135, R135, R0, RZ, P5, !PT ;  /* 0x0000000087877210 */ /* 0x008fe40002ffe4ff */
[----:B------:R-:W-:Y:S02]  /*38c30*/  ISETP.NE.U32.AND P5, PT, R2, RZ, PT ;  /* 0x000000ff0200720c */ /* 0x000fe40003fa5070 */
[----:B------:R-:W-:Y:S01]  /*38c40*/  SEL R2, RZ, 0x4, !P6 ;  /* 0x00000004ff027807 */ /* 0x000fe20007000000 */
[----:B------:R1:W-:Y:S03]  /*38c50*/  STL [R1+0xb5c], R135 ;  /* 0x000b5c8701007387 */ /* 0x0003e60000100800 */
[----:B------:R-:W-:Y:S02]  /*38c60*/  SEL R2, R2, RZ, !P0 ;  /* 0x000000ff02027207 */ /* 0x000fe40004000000 */
[----:B----4-:R-:W-:-:S02]  /*38c70*/  IADD3 R129, P6, R129, R138, RZ ;  /* 0x0000008a81817210 */ /* 0x010fc40007fde0ff */
[----:B------:R-:W-:-:S03]  /*38c80*/  IADD3 R143, P1, R143, R138, RZ ;  /* 0x0000008a8f8f7210 */ /* 0x000fc60007f3e0ff */
[----:B------:R-:W-:Y:S01]  /*38c90*/  IMAD.X R177, R177, 0x1, R0, P6 ;  /* 0x00000001b1b17824 */ /* 0x000fe200030e0600 */
[----:B------:R3:W-:Y:S01]  /*38ca0*/  STL [R1+0xb68], R129 ;  /* 0x000b688101007387 */ /* 0x0007e20000100800 */
[----:B------:R-:W-:-:S03]  /*38cb0*/  ISETP.NE.U32.AND P6, PT, R2, RZ, PT ;  /* 0x000000ff0200720c */ /* 0x000fc60003fc5070 */
[----:B------:R4:W-:Y:S01]  /*38cc0*/  STL [R1+0xb94], R143 ;  /* 0x000b948f01007387 */ /* 0x0009e20000100800 */
[----:B------:R-:W-:Y:S01]  /*38cd0*/  SEL R2, R125, RZ, !P0 ;  /* 0x000000ff7d027207 */ /* 0x000fe20004000000 */
[----:B------:R-:W-:Y:S02]  /*38ce0*/  IMAD.MOV.U32 R125, RZ, RZ, R135 ;  /* 0x000000ffff7d7224 */ /* 0x000fe400078e0087 */
[----:B------:R-:W-:Y:S04]  /*38cf0*/  STL [R1+0xb64], R177 ;  /* 0x000b64b101007387 */ /* 0x000fe80000100800 */
[----:B------:R1:W-:Y:S01]  /*38d00*/  LDGSTS.E [R3+0xbc00], [R124.64], P4 ;  /* 0x0bc000007c037fae */ /* 0x0003e2000a121848 */
[----:B------:R-:W-:-:S05]  /*38d10*/  IMAD.X R176, R176, 0x1, R0, P1 ;  /* 0x00000001b0b07824 */ /* 0x000fca00008e0600 */
[----:B------:R-:W-:Y:S04]  /*38d20*/  STL [R1+0xb90], R176 ;  /* 0x000b90b001007387 */ /* 0x000fe80000100800 */
[----:B------:R-:W2:Y:S04]  /*38d30*/  LDL.LU R139, [R1+0xc00] ;  /* 0x000c0000018b7983 */ /* 0x000ea80000300800 */
[----:B-1----:R-:W2:Y:S04]  /*38d40*/  LDL.LU R135, [R1+0xc08] ;  /* 0x000c080001877983 */ /* 0x002ea80000300800 */
[----:B------:R-:W2:Y:S01]  /*38d50*/  LDL.LU R133, [R1+0xc3c] ;  /* 0x000c3c0001857983 */ /* 0x000ea20000300800 */
[----:B------:R-:W-:-:S02]  /*38d60*/  ISETP.NE.U32.AND P1, PT, R2, RZ, PT ;  /* 0x000000ff0200720c */ /* 0x000fc40003f25070 */
[----:B------:R-:W-:Y:S01]  /*38d70*/  SEL R2, R126, RZ, !P0 ;  /* 0x000000ff7e027207 */ /* 0x000fe20004000000 */
[----:B------:R-:W2:Y:S01]  /*38d80*/  LDL.LU R142, [R1+0xc44] ;  /* 0x000c4400018e7983 */ /* 0x000ea20000300800 */
[----:B------:R-:W-:-:S03]  /*38d90*/  IMAD.MOV.U32 R124, RZ, RZ, R129 ;  /* 0x000000ffff7c7224 */ /* 0x000fc600078e0081 */
[----:B------:R-:W2:Y:S01]  /*38da0*/  LDL.LU R126, [R1+0xc38] ;  /* 0x000c3800017e7983 */ /* 0x000ea20000300800 */
[----:B------:R-:W-:Y:S01]  /*38db0*/  IMAD.MOV.U32 R125, RZ, RZ, R177 ;  /* 0x000000ffff7d7224 */ /* 0x000fe200078e00b1 */
[----:B---3--:R-:W-:Y:S02]  /*38dc0*/  IADD3 R132, P0, R132, R138, RZ ;  /* 0x0000008a84847210 */ /* 0x008fe40007f1e0ff */
[----:B------:R-:W3:Y:S04]  /*38dd0*/  LDL.LU R129, [R1+0x1138] ;  /* 0x0011380001817983 */ /* 0x000ee80000300800 */
[----:B------:R1:W-:Y:S04]  /*38de0*/  LDGSTS.E [R3+0xbe00], [R124.64], P4 ;  /* 0x0be000007c037fae */ /* 0x0003e8000a121848 */
[----:B------:R4:W-:Y:S01]  /*38df0*/  STL [R1+0xb9c], R132 ;  /* 0x000b9c8401007387 */ /* 0x0009e20000100800 */
[----:B-1----:R-:W-:-:S03]  /*38e00*/  MOV R124, R143 ;  /* 0x0000008f007c7202 */ /* 0x002fc60000000f00 */
[----:B----4-:R-:W4:Y:S01]  /*38e10*/  LDL.LU R143, [R1+0xc40] ;  /* 0x000c4000018f7983 */ /* 0x010f220000300800 */
[----:B------:R-:W-:Y:S01]  /*38e20*/  IMAD.MOV.U32 R125, RZ, RZ, R176 ;  /* 0x000000ffff7d7224 */ /* 0x000fe200078e00b0 */
[----:B------:R-:W-:Y:S01]  /*38e30*/  IADD3 R127, P4, R127, R138, RZ ;  /* 0x0000008a7f7f7210 */ /* 0x000fe20007f9e0ff */
[----:B------:R-:W-:-:S03]  /*38e40*/  IMAD.X R141, R141, 0x1, R0, P0 ;  /* 0x000000018d8d7824 */ /* 0x000fc600000e0600 */
[----:B------:R1:W-:Y:S01]  /*38e50*/  LDGSTS.E [R3+0xcc00], [R124.64], P5 ;  /* 0x0cc000007c037fae */ /* 0x0003e2000a921848 */
[----:B------:R-:W-:Y:S01]  /*38e60*/  IMAD.X R136, R136, 0x1, R0, P4 ;  /* 0x0000000188887824 */ /* 0x000fe200020e0600 */
[----:B------:R-:W-:Y:S02]  /*38e70*/  IADD3 R137, P0, R137, R138, RZ ;  /* 0x0000008a89897210 */ /* 0x000fe40007f1e0ff */
[----:B------:R-:W-:Y:S04]  /*38e80*/  STL [R1+0xbcc], R127 ;  /* 0x000bcc7f01007387 */ /* 0x000fe80000100800 */
[----:B------:R-:W-:Y:S01]  /*38e90*/  STL [R1+0xb98], R141 ;  /* 0x000b988d01007387 */ /* 0x000fe20000100800 */
[----:B-1----:R-:W-:Y:S02]  /*38ea0*/  IMAD.MOV.U32 R124, RZ, RZ, R132 ;  /* 0x000000ffff7c7224 */ /* 0x002fe400078e0084 */
[----:B------:R-:W-:Y:S01]  /*38eb0*/  IMAD.MOV.U32 R125, RZ, RZ, R141 ;  /* 0x000000ffff7d7224 */ /* 0x000fe200078e008d */
[----:B------:R-:W3:Y:S04]  /*38ec0*/  LDL.LU R132, [R1+0x1134] ;  /* 0x0011340001847983 */ /* 0x000ee80000300800 */
[----:B------:R-:W-:Y:S04]  /*38ed0*/  STL [R1+0xbd4], R137 ;  /* 0x000bd48901007387 */ /* 0x000fe80000100800 */
[----:B------:R1:W-:Y:S04]  /*38ee0*/  LDGSTS.E [R3+0xce00], [R124.64], P5 ;  /* 0x0ce000007c037fae */ /* 0x0003e8000a921848 */
[----:B------:R1:W-:Y:S02]  /*38ef0*/  STL [R1+0xbc8], R136 ;  /* 0x000bc88801007387 */ /* 0x0003e40000100800 */
[----:B-1----:R-:W-:-:S02]  /*38f00*/  IMAD.MOV.U32 R125, RZ, RZ, R136 ;  /* 0x000000ffff7d7224 */ /* 0x002fc400078e0088 */
[----:B------:R-:W3:Y:S01]  /*38f10*/  LDL.LU R136, [R1+0x1130] ;  /* 0x0011300001887983 */ /* 0x000ee20000300800 */
[----:B------:R-:W-:Y:S01]  /*38f20*/  IMAD.MOV.U32 R124, RZ, RZ, R127 ;  /* 0x000000ffff7c7224 */ /* 0x000fe200078e007f */
[-C--:B------:R-:W-:Y:S01]  /*38f30*/  IADD3 R134, P4, R134, R138.reuse, RZ ;  /* 0x0000008a86867210 */ /* 0x080fe20007f9e0ff */
[----:B------:R-:W-:Y:S01]  /*38f40*/  IMAD.X R140, R140, 0x1, R0, P0 ;  /* 0x000000018c8c7824 */ /* 0x000fe200000e0600 */
[----:B------:R-:W-:Y:S02]  /*38f50*/  IADD3 R130, P0, R130, R138, RZ ;  /* 0x0000008a82827210 */ /* 0x000fe40007f1e0ff */
[----:B------:R1:W-:Y:S04]  /*38f60*/  LDGSTS.E [R3+0xdc00], [R124.64], P6 ;  /* 0x0dc000007c037fae */ /* 0x0003e8000b121848 */
[----:B------:R2:W-:Y:S04]  /*38f70*/  STL [R1+0xc04], R134 ;  /* 0x000c048601007387 */ /* 0x0005e80000100800 */
[----:B------:R2:W-:Y:S01]  /*38f80*/  STL [R1+0xbd0], R140 ;  /* 0x000bd08c01007387 */ /* 0x0005e20000100800 */
[----:B-1----:R-:W-:-:S03]  /*38f90*/  IMAD.MOV.U32 R124, RZ, RZ, R137 ;  /* 0x000000ffff7c7224 */ /* 0x002fc600078e0089 */
[----:B------:R-:W3:Y:S01]  /*38fa0*/  LDL.LU R127, [R1+0x112c] ;  /* 0x00112c00017f7983 */ /* 0x000ee20000300800 */
[----:B------:R-:W-:-:S03]  /*38fb0*/  IMAD.MOV.U32 R125, RZ, RZ, R140 ;  /* 0x000000ffff7d7224 */ /* 0x000fc600078e008c */
[----:B------:R-:W3:Y:S04]  /*38fc0*/  LDL.LU R137, [R1+0x1128] ;  /* 0x0011280001897983 */ /* 0x000ee80000300800 */
[----:B------:R-:W-:Y:S04]  /*38fd0*/  STL [R1+0xc0c], R130 ;  /* 0x000c0c8201007387 */ /* 0x000fe80000100800 */
[----:B------:R1:W-:Y:S02]  /*38fe0*/  LDGSTS.E [R3+0xde00], [R124.64], P6 ;  /* 0x0de000007c037fae */ /* 0x0003e4000b121848 */
[----:B-1----:R-:W-:Y:S01]  /*38ff0*/  IMAD.MOV.U32 R124, RZ, RZ, R134 ;  /* 0x000000ffff7c7224 */ /* 0x002fe200078e0086 */
[----:B--2---:R-:W-:Y:S01]  /*39000*/  IADD3.X R139, R139, R0, RZ, P4, !PT ;  /* 0x000000008b8b7210 */ /* 0x004fe200027fe4ff */
[----:B------:R-:W-:-:S04]  /*39010*/  IMAD.X R135, R135, 0x1, R0, P0 ;  /* 0x0000000187877824 */ /* 0x000fc800000e0600 */
[----:B------:R-:W-:Y:S01]  /*39020*/  STL [R1+0xc00], R139 ;  /* 0x000c008b01007387 */ /* 0x000fe20000100800 */
[----:B------:R-:W-:-:S03]  /*39030*/  IADD3 R133, P4, R133, R138, RZ ;  /* 0x0000008a85857210 */ /* 0x000fc60007f9e0ff */
[----:B------:R-:W2:Y:S01]  /*39040*/  LDL.LU R134, [R1+0x1124] ;  /* 0x0011240001867983 */ /* 0x000ea20000300800 */
[----:B------:R-:W-:-:S03]  /*39050*/  IMAD.MOV.U32 R125, RZ, RZ, R139 ;  /* 0x000000ffff7d7224 */ /* 0x000fc600078e008b */
[----:B------:R-:W-:Y:S01]  /*39060*/  STL [R1+0xc3c], R133 ;  /* 0x000c3c8501007387 */ /* 0x000fe20000100800 */
[----:B------:R-:W-:-:S03]  /*39070*/  IADD3 R142, P0, R142, R138, RZ ;  /* 0x0000008a8e8e7210 */ /* 0x000fc60007f1e0ff */
[----:B------:R1:W-:Y:S01]  /*39080*/  STL [R1+0xc08], R135 ;  /* 0x000c088701007387 */ /* 0x0003e20000100800 */
[----:B------:R-:W-:-:S03]  /*39090*/  IMAD.X R126, R126, 0x1, R0, P4 ;  /* 0x000000017e7e7824 */ /* 0x000fc600020e0600 */
[----:B------:R-:W2:Y:S04]  /*390a0*/  LDL.LU R140, [R1+0x1120] ;  /* 0x00112000018c7983 */ /* 0x000ea80000300800 */
[----:B------:R1:W-:Y:S04]  /*390b0*/  LDGSTS.E [R3+0xec00], [R124.64], P2 ;  /* 0x0ec000007c037fae */ /* 0x0003e80009121848 */
[----:B------:R-:W-:Y:S01]  /*390c0*/  STL [R1+0xc44], R142 ;  /* 0x000c448e01007387 */ /* 0x000fe20000100800 */
[----:B-1----:R-:W-:Y:S01]  /*390d0*/  IMAD.MOV.U32 R124, RZ, RZ, R130 ;  /* 0x000000ffff7c7224 */ /* 0x002fe200078e0082 */
[----:B------:R-:W-:-:S02]  /*390e0*/  MOV R125, R135 ;  /* 0x00000087007d7202 */ /* 0x000fc40000000f00 */
[----:B------:R-:W2:Y:S04]  /*390f0*/  LDL.LU R135, [R1+0x1118] ;  /* 0x0011180001877983 */ /* 0x000ea80000300800 */
[----:B------:R1:W-:Y:S01]  /*39100*/  STL [R1+0xc38], R126 ;  /* 0x000c387e01007387 */ /* 0x0003e20000100800 */
[----:B----4-:R-:W-:-:S03]  /*39110*/  IMAD.X R143, R143, 0x1, R0, P0 ;  /* 0x000000018f8f7824 */ /* 0x010fc600000e0600 */
[----:B------:R-:W4:Y:S04]  /*39120*/  LDL.LU R130, [R1+0x111c] ;  /* 0x00111c0001827983 */ /* 0x000f280000300800 */
[----:B------:R1:W-:Y:S01]  /*39130*/  LDGSTS.E [R3+0xee00], [R124.64], P2 ;  /* 0x0ee000007c037fae */ /* 0x0003e20009121848 */
[----:B---3--:R-:W-:-:S03]  /*39140*/  IADD3 R129, P2, R129, UR7, RZ ;  /* 0x0000000781817c10 */ /* 0x008fc6000ff5e0ff */
[----:B------:R-:W3:Y:S04]  /*39150*/  LDL.LU R139, [R1+0x1110] ;  /* 0x00111000018b7983 */ /* 0x000ee80000300800 */
[----:B------:R-:W-:Y:S01]  /*39160*/  STL [R1+0x1138], R129 ;  /* 0x0011388101007387 */ /* 0x000fe20000100800 */
[----:B-1----:R-:W-:-:S03]  /*39170*/  IMAD.MOV.U32 R125, RZ, RZ, R126 ;  /* 0x000000ffff7d7224 */ /* 0x002fc600078e007e */
[----:B------:R-:W-:Y:S04]  /*39180*/  STL [R1+0xc40], R143 ;  /* 0x000c408f01007387 */ /* 0x000fe80000100800 */
[----:B------:R-:W3:Y:S04]  /*39190*/  LDL.LU R126, [R1+0x1114] ;  /* 0x00111400017e7983 */ /* 0x000ee80000300800 */
[----:B------:R-:W1:Y:S01]  /*391a0*/  S2R R141, SR_TID.X ;  /* 0x00000000008d7919 */ /* 0x000e620000002100 */
[----:B------:R-:W-:Y:S01]  /*391b0*/  IMAD.MOV.U32 R124, RZ, RZ, R133 ;  /* 0x000000ffff7c7224 */ /* 0x000fe200078e0085 */
[----:B------:R-:W-:-:S02]  /*391c0*/  IADD3 R132, P0, R132, UR7, RZ ;  /* 0x0000000784847c10 */ /* 0x000fc4000ff1e0ff */
[----:B------:R-:W3:Y:S01]  /*391d0*/  LDL.LU R138, [R1+0x110c] ;  /* 0x00110c00018a7983 */ /* 0x000ee20000300800 */
[----:B------:R-:W-:-:S03]  /*391e0*/  IADD3.X R136, R136, UR6, RZ, P2, !PT ;  /* 0x0000000688887c10 */ /* 0x000fc600097fe4ff */
[----:B------:R-:W-:Y:S04]  /*391f0*/  STL [R1+0x1134], R132 ;  /* 0x0011348401007387 */ /* 0x000fe80000100800 */
[----:B------:R1:W-:Y:S01]  /*39200*/  STL [R1+0x1130], R136 ;  /* 0x0011308801007387 */ /* 0x0003e20000100800 */
[----:B------:R-:W-:-:S03]  /*39210*/  ISETP.NE.U32.AND P3, PT, R2, RZ, PT ;  /* 0x000000ff0200720c */ /* 0x000fc60003f65070 */
[----:B------:R1:W-:Y:S02]  /*39220*/  LDGSTS.E [R3+0xfc00], [R124.64], P1 ;  /* 0x0fc000007c037fae */ /* 0x0003e40008921848 */
[----:B-1----:R-:W-:Y:S02]  /*39230*/  LOP3.LUT R133, R141, 0x3f, RZ, 0xc0, !PT ;  /* 0x0000003f8d857812 */ /* 0x002fe400078ec0ff */
[----:B------:R-:W-:-:S03]  /*39240*/  SHF.R.S32.HI R141, RZ, 0x6, R141 ;  /* 0x00000006ff8d7819 */ /* 0x000fc6000001148d */
[----:B------:R-:W-:Y:S01]  /*39250*/  IMAD.SHL.U32 R133, R133, 0x4, RZ ;  /* 0x0000000485857824 */ /* 0x000fe200078e00ff */
[----:B------:R-:W-:-:S04]  /*39260*/  SGXT R141, R141, 0x1 ;  /* 0x000000018d8d781a */ /* 0x000fc80000000200 */
[----:B------:R-:W-:Y:S02]  /*39270*/  LOP3.LUT R133, R133, 0x110, R141, 0x78, !PT ;  /* 0x0000011085857812 */ /* 0x000fe400078e788d */
[----:B------:R-:W3:Y:S01]  /*39280*/  LDL.LU R141, [R1+0x1108] ;  /* 0x00110800018d7983 */ /* 0x000ee20000300800 */
[----:B------:R-:W-:Y:S02]  /*39290*/  IMAD.MOV.U32 R124, RZ, RZ, R142 ;  /* 0x000000ffff7c7224 */ /* 0x000fe400078e008e */
[----:B------:R-:W-:Y:S02]  /*392a0*/  IMAD.MOV.U32 R125, RZ, RZ, R143 ;  /* 0x000000ffff7d7224 */ /* 0x000fe400078e008f */
[----:B------:R-:W-:Y:S01]  /*392b0*/  IMAD.U32 R2, RZ, RZ, UR5 ;  /* 0x00000005ff027e24 */ /* 0x000fe2000f8e00ff */
[----:B------:R-:W-:Y:S02]  /*392c0*/  IADD3.X R137, R137, UR6, RZ, P0, !PT ;  /* 0x0000000689897c10 */ /* 0x000fe400087fe4ff */
[----:B------:R1:W-:Y:S01]  /*392d0*/  LDGSTS.E [R3+0xfe00], [R124.64], P1 ;  /* 0x0fe000007c037fae */ /* 0x0003e20008921848 */
[----:B------:R-:W-:-:S02]  /*392e0*/  IADD3 R127, P1, R127, UR7, RZ ;  /* 0x000000077f7f7c10 */ /* 0x000fc4000ff3e0ff */
[----:B------:R-:W-:Y:S01]  /*392f0*/  LEA R2, R2, R133, 0x10 ;  /* 0x0000008502027211 */ /* 0x000fe200078e80ff */
[----:B------:R-:W0:Y:S04]  /*39300*/  LDGDEPBAR ;  /* 0x00000000000079af */ /* 0x000e280000000000 */
[----:B------:R-:W3:Y:S04]  /*39310*/  LDL.LU R133, [R1+0x1104] ;  /* 0x0011040001857983 */ /* 0x000ee80000300800 */
[----:B-1----:R-:W3:Y:S01]  /*39320*/  LDL.LU R3, [R1+0x1100] ;  /* 0x0011000001037983 */ /* 0x002ee20000300800 */
[----:B------:R-:W-:-:S02]  /*39330*/  IMAD.MOV.U32 R124, RZ, RZ, R129 ;  /* 0x000000ffff7c7224 */ /* 0x000fc400078e0081 */
[----:B------:R-:W-:Y:S01]  /*39340*/  IMAD.MOV.U32 R125, RZ, RZ, R136 ;  /* 0x000000ffff7d7224 */ /* 0x000fe200078e0088 */
[----:B------:R-:W-:Y:S04]  /*39350*/  STL [R1+0x112c], R127 ;  /* 0x00112c7f01007387 */ /* 0x000fe80000100800 */
[----:B------:R1:W-:Y:S04]  /*39360*/  STL [R1+0x1128], R137 ;  /* 0x0011288901007387 */ /* 0x0003e80000100800 */
[----:B------:R-:W3:Y:S04]  /*39370*/  LDL.LU R136, [R1+0x10f8] ;  /* 0x0010f80001887983 */ /* 0x000ee80000300800 */
[----:B------:R-:W3:Y:S04]  /*39380*/  LDL.LU R129, [R1+0x10fc] ;  /* 0x0010fc0001817983 */ /* 0x000ee80000300800 */
[----:B------:R1:W-:Y:S02]  /*39390*/  LDGSTS.E [R2+0x30000], [R124.64], P3 ;  /* 0x300000007c027fae */ /* 0x0003e40009921848 */
[----:B-1----:R-:W-:-:S02]  /*393a0*/  IMAD.MOV.U32 R125, RZ, RZ, R137 ;  /* 0x000000ffff7d7224 */ /* 0x002fc400078e0089 */
[----:B------:R-:W3:Y:S01]  /*393b0*/  LDL.LU R137, [R1+0x10f0] ;  /* 0x0010f00001897983 */ /* 0x000ee20000300800 */
[----:B------:R-:W-:-:S05]  /*393c0*/  IMAD.MOV.U32 R124, RZ, RZ, R132 ;  /* 0x000000ffff7c7224 */ /* 0x000fca00078e0084 */
[----:B------:R1:W-:Y:S02]  /*393d0*/  LDGSTS.E [R2+0x30800], [R124.64], P3 ;  /* 0x308000007c027fae */ /* 0x0003e40009921848 */
[----:B-1----:R-:W-:Y:S01]  /*393e0*/  IMAD.MOV.U32 R124, RZ, RZ, R127 ;  /* 0x000000ffff7c7224 */ /* 0x002fe200078e007f */
[----:B--2---:R-:W-:-:S05]  /*393f0*/  IADD3 R134, P0, R134, UR7, RZ ;  /* 0x0000000786867c10 */ /* 0x004fca000ff1e0ff */
[----:B------:R-:W-:Y:S01]  /*39400*/  STL [R1+0x1124], R134 ;  /* 0x0011248601007387 */ /* 0x000fe20000100800 */
[----:B------:R-:W-:-:S05]  /*39410*/  IADD3.X R140, R140, UR6, RZ, P1, !PT ;  /* 0x000000068c8c7c10 */ /* 0x000fca0008ffe4ff */
[----:B------:R1:W-:Y:S04]  /*39420*/  STL [R1+0x1120], R140 ;  /* 0x0011208c01007387 */ /* 0x0003e80000100800 */
[----:B------:R-:W2:Y:S01]  /*39430*/  LDL.LU R132, [R1+0x10f4] ;  /* 0x0010f40001847983 */ /* 0x000ea20000300800 */
[----:B------:R-:W-:-:S03]  /*39440*/  IMAD.MOV.U32 R125, RZ, RZ, R140 ;  /* 0x000000ffff7d7224 */ /* 0x000fc600078e008c */
[----:B-1----:R-:W2:Y:S01]  /*39450*/  LDL.LU R140, [R1+0x10e8] ;  /* 0x0010e800018c7983 */ /* 0x002ea20000300800 */
[----:B------:R-:W-:-:S03]  /*39460*/  IADD3.X R135, R135, UR6, RZ, P0, !PT ;  /* 0x0000000687877c10 */ /* 0x000fc600087fe4ff */
[----:B------:R1:W-:Y:S01]  /*39470*/  LDGSTS.E [R2+0x31000], [R124.64], P3 ;  /* 0x310000007c027fae */ /* 0x0003e20009921848 */
[----:B----4-:R-:W-:-:S05]  /*39480*/  IADD3 R130, P1, R130, UR7, RZ ;  /* 0x0000000782827c10 */ /* 0x010fca000ff3e0ff */
[----:B------:R-:W-:Y:S04]  /*39490*/  STL [R1+0x111c], R130 ;  /* 0x00111c8201007387 */ /* 0x000fe80000100800 */
[----:B------:R4:W-:Y:S01]  /*394a0*/  STL [R1+0x1118], R135 ;  /* 0x0011188701007387 */ /* 0x0009e20000100800 */
[----:B---3--:R-:W-:-:S03]  /*394b0*/  IADD3.X R139, R139, UR6, RZ, P1, !PT ;  /* 0x000000068b8b7c10 */ /* 0x008fc60008ffe4ff */
[----:B------:R-:W3:Y:S01]  /*394c0*/  LDL.LU R127, [R1+0x10ec] ;  /* 0x0010ec00017f7983 */ /* 0x000ee20000300800 */
[----:B-1----:R-:W-:Y:S01]  /*394d0*/  MOV R125, R135 ;  /* 0x00000087007d7202 */ /* 0x002fe20000000f00 */
[----:B------:R-:W-:Y:S02]  /*394e0*/  IMAD.MOV.U32 R124, RZ, RZ, R134 ;  /* 0x000000ffff7c7224 */ /* 0x000fe400078e0086 */
[----:B----4-:R-:W3:Y:S01]  /*394f0*/  LDL.LU R135, [R1+0x10e0] ;  /* 0x0010e00001877983 */ /* 0x010ee20000300800 */
[----:B------:R-:W-:-:S03]  /*39500*/  IADD3 R126, P0, R126, UR7, RZ ;  /* 0x000000077e7e7c10 */ /* 0x000fc6000ff1e0ff */
[----:B------:R1:W-:Y:S04]  /*39510*/  LDGSTS.E [R2+0x31800], [R124.64], P3 ;  /* 0x318000007c027fae */ /* 0x0003e80009921848 */
[----:B------:R-:W-:Y:S04]  /*39520*/  STL [R1+0x1114], R126 ;  /* 0x0011147e01007387 */ /* 0x000fe80000100800 */
[----:B------:R1:W-:Y:S04]  /*39530*/  STL [R1+0x1110], R139 ;  /* 0x0011108b01007387 */ /* 0x0003e80000100800 */
[----:B------:R-:W3:Y:S01]  /*39540*/  LDL.LU R134, [R1+0x10e4] ;  /* 0x0010e40001867983 */ /* 0x000ee20000300800 */
[----:B------:R-:W-:Y:S01]  /*39550*/  IADD3 R138, P1, R138, UR7, RZ ;  /* 0x000000078a8a7c10 */ /* 0x000fe2000ff3e0ff */
[----:B-1----:R-:W-:-:S02]  /*39560*/  IMAD.MOV.U32 R125, RZ, RZ, R139 ;  /* 0x000000ffff7d7224 */ /* 0x002fc400078e008b */
[----:B------:R-:W-:Y:S01]  /*39570*/  IMAD.MOV.U32 R124, RZ, RZ, R130 ;  /* 0x000000ffff7c7224 */ /* 0x000fe200078e0082 */
[----:B------:R-:W3:Y:S04]  /*39580*/  LDL.LU R139, [R1+0x10d8] ;  /* 0x0010d800018b7983 */ /* 0x000ee80000300800 */
[----:B------:R1:W-:Y:S04]  /*39590*/  STL [R1+0x110c], R138 ;  /* 0x00110c8a01007387 */ /* 0x0003e80000100800 */
[----:B------:R1:W-:Y:S01]  /*395a0*/  LDGSTS.E [R2+0x32000], [R124.64], P3 ;  /* 0x320000007c027fae */ /* 0x0003e20009921848 */
[----:B------:R-:W-:-:S05]  /*395b0*/  IADD3.X R141, R141, UR6, RZ, P0, !PT ;  /* 0x000000068d8d7c10 */ /* 0x000fca00087fe4ff */
[----:B------:R-:W-:Y:S04]  /*395c0*/  STL [R1+0x1108], R141 ;  /* 0x0011088d01007387 */ /* 0x000fe80000100800 */
[----:B------:R-:W3:Y:S01]  /*395d0*/  LDL.LU R130, [R1+0x10dc] ;  /* 0x0010dc0001827983 */ /* 0x000ee20000300800 */
[----:B-1----:R-:W-:Y:S02]  /*395e0*/  IMAD.MOV.U32 R124, RZ, RZ, R126 ;  /* 0x000000ffff7c7224 */ /* 0x002fe400078e007e */
[----:B------:R-:W-:Y:S01]  /*395f0*/  IMAD.MOV.U32 R125, RZ, RZ, R141 ;  /* 0x000000ffff7d7224 */ /* 0x000fe200078e008d */
[----:B------:R-:W3:Y:S01]  /*39600*/  LDL.LU R126, [R1+0x10d4] ;  /* 0x0010d400017e7983 */ /* 0x000ee20000300800 */
[----:B------:R-:W-:-:S03]  /*39610*/  IADD3 R133, P0, R133, UR7, RZ ;  /* 0x0000000785857c10 */ /* 0x000fc6000ff1e0ff */
[----:B------:R1:W-:Y:S01]  /*39620*/  LDGSTS.E [R2+0x32800], [R124.64], P3 ;  /* 0x328000007c027fae */ /* 0x0003e20009921848 */
[----:B------:R-:W-:-:S03]  /*39630*/  IADD3.X R3, R3, UR6, RZ, P1, !PT ;  /* 0x0000000603037c10 */ /* 0x000fc60008ffe4ff */
[----:B------:R-:W-:Y:S04]  /*39640*/  STL [R1+0x1104], R133 ;  /* 0x0011048501007387 */ /* 0x000fe80000100800 */
[----:B------:R1:W-:Y:S02]  /*39650*/  STL [R1+0x1100], R3 ;  /* 0x0011000301007387 */ /* 0x0003e40000100800 */
[----:B-1----:R-:W-:Y:S02]  /*39660*/  IMAD.MOV.U32 R124, RZ, RZ, R138 ;  /* 0x000000ffff7c7224 */ /* 0x002fe400078e008a */
[----:B------:R-:W-:Y:S01]  /*39670*/  IMAD.MOV.U32 R125, RZ, RZ, R3 ;  /* 0x000000ffff7d7224 */ /* 0x000fe200078e0003 */
[----:B------:R-:W-:Y:S01]  /*39680*/  IADD3.X R136, R136, UR6, RZ, P0, !PT ;  /* 0x0000000688887c10 */ /* 0x000fe200087fe4ff */
[----:B------:R-:W3:Y:S01]  /*39690*/  LDL.LU R138, [R1+0x10d0] ;  /* 0x0010d000018a7983 */ /* 0x000ee20000300800 */
[----:B------:R-:W-:-:S03]  /*396a0*/  IADD3 R129, P1, R129, UR7, RZ ;  /* 0x0000000781817c10 */ /* 0x000fc6000ff3e0ff */
[----:B------:R1:W-:Y:S04]  /*396b0*/  LDGSTS.E [R2+0x33000], [R124.64], P3 ;  /* 0x330000007c027fae */ /* 0x0003e80009921848 */
[----:B------:R-:W-:Y:S04]  /*396c0*/  STL [R1+0x10fc], R129 ;  /* 0x0010fc8101007387 */ /* 0x000fe80000100800 */
[----:B------:R1:W-:Y:S04]  /*396d0*/  STL [R1+0x10f8], R136 ;  /* 0x0010f88801007387 */ /* 0x0003e80000100800 */
[----:B------:R-:W3:Y:S01]  /*396e0*/  LDL.LU R3, [R1+0x10cc] ;  /* 0x0010cc0001037983 */ /* 0x000ee20000300800 */
[----:B-1----:R-:W-:Y:S01]  /*396f0*/  IMAD.MOV.U32 R124, RZ, RZ, R133 ;  /* 0x000000ffff7c7224 */ /* 0x002fe200078e0085 */
[----:B------:R-:W-:-:S02]  /*39700*/  MOV R125, R136 ;  /* 0x00000088007d7202 */ /* 0x000fc40000000f00 */
[----:B------:R-:W-:Y:S01]  /*39710*/  IADD3.X R137, R137, UR6, RZ, P1, !PT ;  /* 0x0000000689897c10 */ /* 0x000fe20008ffe4ff */
[----:B------:R-:W3:Y:S04]  /*39720*/  LDL.LU R136, [R1+0x10c8] ;  /* 0x0010c80001887983 */ /* 0x000ee80000300800 */
[----:B------:R1:W-:Y:S02]  /*39730*/  LDGSTS.E [R2+0x33800], [R124.64], P3 ;  /* 0x338000007c027fae */ /* 0x0003e40009921848 */
[----:B-1----:R-:W-:Y:S02]  /*39740*/  IMAD.MOV.U32 R125, RZ, RZ, R137 ;  /* 0x000000ffff7d7224 */ /* 0x002fe400078e0089 */
[----:B------:R-:W-:-:S05]  /*39750*/  IMAD.MOV.U32 R124, RZ, RZ, R129 ;  /* 0x000000ffff7c7224 */ /* 0x000fca00078e0081 */
[----:B------:R1:W-:Y:S01]  /*39760*/  LDGSTS.E [R2+0x34000], [R124.64], P3 ;  /* 0x340000007c027fae */ /* 0x0003e20009921848 */
[----:B--2---:R-:W-:-:S05]  /*39770*/  IADD3 R132, P0, R132, UR7, RZ ;  /* 0x0000000784847c10 */ /* 0x004fca000ff1e0ff */
[----:B------:R-:W-:Y:S04]  /*39780*/  STL [R1+0x10f4], R132 ;  /* 0x0010f48401007387 */ /* 0x000fe80000100800 */
[----:B------:R2:W-:Y:S04]  /*39790*/  STL [R1+0x10f0], R137 ;  /* 0x0010f08901007387 */ /* 0x0005e80000100800 */
[----:B------:R-:W4:Y:S01]  /*397a0*/  LDL.LU R133, [R1+0x10c4] ;  /* 0x0010c40001857983 */ /* 0x000f220000300800 */
[----:B------:R-:W-:-:S03]  /*397b0*/  IADD3.X R140, R140, UR6, RZ, P0, !PT ;  /* 0x000000068c8c7c10 */ /* 0x000fc600087fe4ff */
[----:B--2---:R-:W2:Y:S01]  /*397c0*/  LDL.LU R137, [R1+0x10c0] ;  /* 0x0010c00001897983 */ /* 0x004ea20000300800 */
[----:B-1----:R-:W-:Y:S01]  /*397d0*/  IMAD.MOV.U32 R124, RZ, RZ, R132 ;  /* 0x000000ffff7c7224 */ /* 0x002fe200078e0084 */
[----:B---3--:R-:W-:-:S05]  /*397e0*/  IADD3 R127, P1, R127, UR7, RZ ;  /* 0x000000077f7f7c10 */ /* 0x008fca000ff3e0ff */
[----:B------:R-:W-:Y:S04]  /*397f0*/  STL [R1+0x10ec], R127 ;  /* 0x0010ec7f01007387 */ /* 0x000fe80000100800 */
[----:B------:R-:W-:Y:S01]  /*39800*/  STL [R1+0x10e8], R140 ;  /* 0x0010e88c01007387 */ /* 0x000fe20000100800 */
[----:B------:R-:W-:-:S03]  /*39810*/  IADD3.X R135, R135, UR6, RZ, P1, !PT ;  /* 0x0000000687877c10 */ /* 0x000fc60008ffe4ff */
[----:B------:R-:W3:Y:S01]  /*39820*/  LDL.LU R129, [R1+0x10bc] ;  /* 0x0010bc0001817983 */ /* 0x000ee20000300800 */
[----:B------:R-:W-:-:S03]  /*39830*/  IMAD.MOV.U32 R125, RZ, RZ, R140 ;  /* 0x000000ffff7d7224 */ /* 0x000fc600078e008c */
[----:B------:R-:W3:Y:S04]  /*39840*/  LDL.LU R141, [R1+0x10b8] ;  /* 0x0010b800018d7983 */ /* 0x000ee80000300800 */
[----:B------:R1:W-:Y:S01]  /*39850*/  LDGSTS.E [R2+0x34800], [R124.64], P3 ;  /* 0x348000007c027fae */ /* 0x0003e20009921848 */
[----:B------:R-:W-:-:S05]  /*39860*/  IADD3 R134, P0, R134, UR7, RZ ;  /* 0x0000000786867c10 */ /* 0x000fca000ff1e0ff */
[----:B------:R-:W-:Y:S04]  /*39870*/  STL [R1+0x10e4], R134 ;  /* 0x0010e48601007387 */ /* 0x000fe80000100800 */
[----:B------:R1:W-:Y:S02]  /*39880*/  STL [R1+0x10e0], R135 ;  /* 0x0010e08701007387 */ /* 0x0003e40000100800 */
[----:B-1----:R-:W-:Y:S02]  /*39890*/  IMAD.MOV.U32 R125, RZ, RZ, R135 ;  /* 0x000000ffff7d7224 */ /* 0x002fe400078e0087 */
[----:B------:R-:W3:Y:S04]  /*398a0*/  LDL.LU R132, [R1+0x10b4] ;  /* 0x0010b40001847983 */ /* 0x000ee80000300800 */
[----:B------:R-:W3:Y:S01]  /*398b0*/  LDL.LU R135, [R1+0x10b0] ;  /* 0x0010b00001877983 */ /* 0x000ee20000300800 */
[----:B------:R-:W-:Y:S01]  /*398c0*/  IADD3.X R139, R139, UR6, RZ, P0, !PT ;  /* 0x000000068b8b7c10 */ /* 0x000fe200087fe4ff */
[----:B------:R-:W-:-:S05]  /*398d0*/  IMAD.MOV.U32 R124, RZ, RZ, R127 ;  /* 0x000000ffff7c7224 */ /* 0x000fca00078e007f */
[----:B------:R1:W-:Y:S01]  /*398e0*/  LDGSTS.E [R2+0x35000], [R124.64], P3 ;  /* 0x350000007c027fae */ /* 0x0003e20009921848 */
[----:B------:R-:W-:-:S05]  /*398f0*/  IADD3 R130, P1, R130, UR7, RZ ;  /* 0x0000000782827c10 */ /* 0x000fca000ff3e0ff */
[----:B------:R-:W-:Y:S04]  /*39900*/  STL [R1+0x10dc], R130 ;  /* 0x0010dc8201007387 */ /* 0x000fe80000100800 */
[----:B------:R1:W-:Y:S04]  /*39910*/  STL [R1+0x10d8], R139 ;  /* 0x0010d88b01007387 */ /* 0x0003e80000100800 */
[----:B------:R-:W3:Y:S04]  /*39920*/  LDL.LU R140, [R1+0x10a8] ;  /* 0x0010a800018c7983 */ /* 0x000ee80000300800 */
[----:B------:R-:W3:Y:S01]  /*39930*/  LDL.LU R127, [R1+0x10ac] ;  /* 0x0010ac00017f7983 */ /* 0x000ee20000300800 */
[----:B------:R-:W-:Y:S01]  /*39940*/  IADD3 R126, P0, R126, UR7, RZ ;  /* 0x000000077e7e7c10 */ /* 0x000fe2000ff1e0ff */
[----:B-1----:R-:W-:Y:S01]  /*39950*/  IMAD.MOV.U32 R124, RZ, RZ, R134 ;  /* 0x000000ffff7c7224 */ /* 0x002fe200078e0086 */
[----:B------:R-:W-:-:S02]  /*39960*/  MOV R125, R139 ;  /* 0x0000008b007d7202 */ /* 0x000fc40000000f00 */
[----:B------:R-:W3:Y:S01]  /*39970*/  LDL.LU R139, [R1+0x10a0] ;  /* 0x0010a000018b7983 */ /* 0x000ee20000300800 */
[----:B------:R-:W-:-:S03]  /*39980*/  IADD3.X R138, R138, UR6, RZ, P1, !PT ;  /* 0x000000068a8a7c10 */ /* 0x000fc60008ffe4ff */
[----:B------:R-:W-:Y:S04]  /*39990*/  STL [R1+0x10d4], R126 ;  /* 0x0010d47e01007387 */ /* 0x000fe80000100800 */
[----:B------:R1:W-:Y:S04]  /*399a0*/  STL [R1+0x10d0], R138 ;  /* 0x0010d08a01007387 */ /* 0x0003e80000100800 */
[----:B------:R-:W3:Y:S04]  /*399b0*/  LDL.LU R134, [R1+0x10a4] ;  /* 0x0010a40001867983 */ /* 0x000ee80000300800 */
[----:B------:R1:W-:Y:S01]  /*399c0*/  LDGSTS.E [R2+0x35800], [R124.64], P3 ;  /* 0x358000007c027fae */ /* 0x0003e20009921848 */
[----:B------:R-:W-:-:S02]  /*399d0*/  IADD3 R3, P1, R3, UR7, RZ ;  /* 0x0000000703037c10 */ /* 0x000fc4000ff3e0ff */
[----:B------:R-:W-:Y:S01]  /*399e0*/  IADD3.X R136, R136, UR6, RZ, P0, !PT ;  /* 0x0000000688887c10 */ /* 0x000fe200087fe4ff */
[----:B-1----:R-:W-:Y:S02]  /*399f0*/  IMAD.MOV.U32 R124, RZ, RZ, R130 ;  /* 0x000000ffff7c7224 */ /* 0x002fe400078e0082 */
[----:B------:R-:W-:Y:S02]  /*39a00*/  IMAD.MOV.U32 R125, RZ, RZ, R138 ;  /* 0x000000ffff7d7224 */ /* 0x000fe400078e008a */
[----:B------:R-:W3:Y:S04]  /*39a10*/  LDL.LU R138, [R1+0x1098] ;  /* 0x00109800018a7983 */ /* 0x000ee80000300800 */
[----:B------:R-:W-:Y:S04]  /*39a20*/  STL [R1+0x10cc], R3 ;  /* 0x0010cc0301007387 */ /* 0x000fe80000100800 */
[----:B------:R1:W-:Y:S04]  /*39a30*/  STL [R1+0x10c8], R136 ;  /* 0x0010c88801007387 */ /* 0x0003e80000100800 */
[----:B------:R-:W3:Y:S04]  /*39a40*/  LDL.LU R130, [R1+0x109c] ;  /* 0x00109c0001827983 */ /* 0x000ee80000300800 */
[----:B------:R1:W-:Y:S02]  /*39a50*/  LDGSTS.E [R2+0x36000], [R124.64], P3 ;  /* 0x360000007c027fae */ /* 0x0003e40009921848 */
[----:B-1----:R-:W-:-:S02]  /*39a60*/  IMAD.MOV.U32 R125, RZ, RZ, R136 ;  /* 0x000000ffff7d7224 */ /* 0x002fc400078e0088 */
[----:B------:R-:W3:Y:S01]  /*39a70*/  LDL.LU R136, [R1+0x1090] ;  /* 0x0010900001887983 */ /* 0x000ee20000300800 */
[----:B------:R-:W-:-:S05]  /*39a80*/  IMAD.MOV.U32 R124, RZ, RZ, R126 ;  /* 0x000000ffff7c7224 */ /* 0x000fca00078e007e */
[----:B------:R1:W-:Y:S02]  /*39a90*/  LDGSTS.E [R2+0x36800], [R124.64], P3 ;  /* 0x368000007c027fae */ /* 0x0003e40009921848 */
[----:B-1----:R-:W-:Y:S01]  /*39aa0*/  IMAD.MOV.U32 R124, RZ, RZ, R3 ;  /* 0x000000ffff7c7224 */ /* 0x002fe200078e0003 */
[----:B----4-:R-:W-:Y:S02]  /*39ab0*/  IADD3 R133, P0, R133, UR7, RZ ;  /* 0x0000000785857c10 */ /* 0x010fe4000ff1e0ff */
[----:B--2---:R-:W-:-:S03]  /*39ac0*/  IADD3.X R137, R137, UR6, RZ, P1, !PT ;  /* 0x0000000689897c10 */ /* 0x004fc60008ffe4ff */
[----:B------:R-:W-:Y:S04]  /*39ad0*/  STL [R1+0x10c4], R133 ;  /* 0x0010c48501007387 */ /* 0x000fe80000100800 */
[----:B------:R1:W-:Y:S04]  /*39ae0*/  STL [R1+0x10c0], R137 ;  /* 0x0010c08901007387 */ /* 0x0003e80000100800 */
[----:B------:R-:W2:Y:S01]  /*39af0*/  LDL.LU R126, [R1+0x1094] ;  /* 0x00109400017e7983 */ /* 0x000ea20000300800 */
[----:B------:R-:W-:-:S03]  /*39b00*/  IMAD.MOV.U32 R125, RZ, RZ, R137 ;  /* 0x000000ffff7d7224 */ /* 0x000fc600078e0089 */
[----:B-1----:R-:W4:Y:S04]  /*39b10*/  LDL.LU R137, [R1+0x1088] ;  /* 0x0010880001897983 */ /* 0x002f280000300800 */
[----:B------:R1:W-:Y:S01]  /*39b20*/  LDGSTS.E [R2+0x37000], [R124.64], P3 ;  /* 0x370000007c027fae */ /* 0x0003e20009921848 */
[----:B---3--:R-:W-:Y:S02]  /*39b30*/  IADD3 R129, P1, R129, UR7, RZ ;  /* 0x0000000781817c10 */ /* 0x008fe4000ff3e0ff */
[----:B------:R-:W-:-:S03]  /*39b40*/  IADD3.X R141, R141, UR6, RZ, P0, !PT ;  /* 0x000000068d8d7c10 */ /* 0x000fc600087fe4ff */
[----:B------:R-:W-:Y:S01]  /*39b50*/  STL [R1+0x10bc], R129 ;  /* 0x0010bc8101007387 */ /* 0x000fe20000100800 */
[----:B-1----:R-:W-:-:S03]  /*39b60*/  IMAD.MOV.U32 R124, RZ, RZ, R133 ;  /* 0x000000ffff7c7224 */ /* 0x002fc600078e0085 */
[----:B------:R-:W-:Y:S01]  /*39b70*/  STL [R1+0x10b8], R141 ;  /* 0x0010b88d01007387 */ /* 0x000fe20000100800 */
[----:B------:R-:W-:-:S03]  /*39b80*/  MOV R125, R141 ;  /* 0x0000008d007d7202 */ /* 0x000fc60000000f00 */
[----:B------:R-:W2:Y:S04]  /*39b90*/  LDL.LU R3, [R1+0x108c] ;  /* 0x00108c0001037983 */ /* 0x000ea80000300800 */
[----:B------:R-:W2:Y:S04]  /*39ba0*/  LDL.LU R133, [R1+0x1084] ;  /* 0x0010840001857983 */ /* 0x000ea80000300800 */
[----:B------:R1:W-:Y:S01]  /*39bb0*/  LDGSTS.E [R2+0x37800], [R124.64], P3 ;  /* 0x378000007c027fae */ /* 0x0003e20009921848 */
[----:B------:R-:W-:Y:S02]  /*39bc0*/  IADD3 R132, P0, R132, UR7, RZ ;  /* 0x0000000784847c10 */ /* 0x000fe4000ff1e0ff */
[----:B------:R-:W-:-:S03]  /*39bd0*/  IADD3.X R135, R135, UR6, RZ, P1, !PT ;  /* 0x0000000687877c10 */ /* 0x000fc60008ffe4ff */
[----:B------:R-:W-:Y:S04]  /*39be0*/  STL [R1+0x10b4], R132 ;  /* 0x0010b48401007387 */ /* 0x000fe80000100800 */
[----:B------:R1:W-:Y:S02]  /*39bf0*/  STL [R1+0x10b0], R135 ;  /* 0x0010b08701007387 */ /* 0x0003e40000100800 */
[----:B-1----:R-:W-:Y:S02]  /*39c00*/  IMAD.MOV.U32 R125, RZ, RZ, R135 ;  /* 0x000000ffff7d7224 */ /* 0x002fe400078e0087 */
[----:B------:R-:W2:Y:S01]  /*39c10*/  LDL.LU R135, [R1+0x1080] ;  /* 0x0010800001877983 */ /* 0x000ea20000300800 */
[----:B------:R-:W-:-:S05]  /*39c20*/  IMAD.MOV.U32 R124, RZ, RZ, R129 ;  /* 0x000000ffff7c7224 */ /* 0x000fca00078e0081 */
[----:B------:R1:W-:Y:S01]  /*39c30*/  LDGSTS.E [R2+0x38000], [R124.64], P3 ;  /* 0x380000007c027fae */ /* 0x0003e20009921848 */
[----:B------:R-:W-:Y:S02]  /*39c40*/  IADD3.X R140, R140, UR6, RZ, P0, !PT ;  /* 0x000000068c8c7c10 */ /* 0x000fe400087fe4ff */
[----:B------:R-:W-:-:S05]  /*39c50*/  IADD3 R127, P1, R127, UR7, RZ ;  /* 0x000000077f7f7c10 */ /* 0x000fca000ff3e0ff */
[----:B------:R-:W-:Y:S04]  /*39c60*/  STL [R1+0x10ac], R127 ;  /* 0x0010ac7f01007387 */ /* 0x000fe80000100800 */
[----:B------:R1:W-:Y:S04]  /*39c70*/  STL [R1+0x10a8], R140 ;  /* 0x0010a88c01007387 */ /* 0x0003e80000100800 */
[----:B------:R-:W2:Y:S04]  /*39c80*/  LDL.LU R129, [R1+0x107c] ;  /* 0x00107c0001817983 */ /* 0x000ea80000300800 */
[----:B------:R-:W2:Y:S01]  /*39c90*/  LDL.LU R141, [R1+0x1078] ;  /* 0x00107800018d7983 */ /* 0x000ea20000300800 */
[----:B------:R-:W-:Y:S01]  /*39ca0*/  IADD3 R134, P0, R134, UR7, RZ ;  /* 0x0000000786867c10 */ /* 0x000fe2000ff1e0ff */
[----:B-1----:R-:W-:Y:S01]  /*39cb0*/  IMAD.MOV.U32 R124, RZ, RZ, R132 ;  /* 0x000000ffff7c7224 */ /* 0x002fe200078e0084 */
[----:B------:R-:W-:Y:S01]  /*39cc0*/  IADD3.X R139, R139, UR6, RZ, P1, !PT ;  /* 0x000000068b8b7c10 */ /* 0x000fe20008ffe4ff */
[----:B------:R-:W-:-:S02]  /*39cd0*/  IMAD.MOV.U32 R125, RZ, RZ, R140 ;  /* 0x000000ffff7d7224 */ /* 0x000fc400078e008c */
[----:B------:R-:W-:Y:S04]  /*39ce0*/  STL [R1+0x10a4], R134 ;  /* 0x0010a48601007387 */ /* 0x000fe80000100800 */
[----:B------:R1:W-:Y:S04]  /*39cf0*/  STL [R1+0x10a0], R139 ;  /* 0x0010a08b01007387 */ /* 0x0003e80000100800 */
[----:B------:R-:W2:Y:S04]  /*39d00*/  LDL.LU R132, [R1+0x1074] ;  /* 0x0010740001847983 */ /* 0x000ea80000300800 */
[----:B------:R1:W-:Y:S01]  /*39d10*/  LDGSTS.E [R2+0x38800], [R124.64], P3 ;  /* 0x388000007c027fae */ /* 0x0003e20009921848 */
[----:B------:R-:W-:-:S03]  /*39d20*/  IADD3.X R138, R138, UR6, RZ, P0, !PT ;  /* 0x000000068a8a7c10 */ /* 0x000fc600087fe4ff */
[----:B------:R-:W2:Y:S01]  /*39d30*/  LDL.LU R140, [R1+0x1070] ;  /* 0x00107000018c7983 */ /* 0x000ea20000300800 */
[----:B-1----:R-:W-:Y:S01]  /*39d40*/  IMAD.MOV.U32 R124, RZ, RZ, R127 ;  /* 0x000000ffff7c7224 */ /* 0x002fe200078e007f */
[----:B------:R-:W-:Y:S01]  /*39d50*/  IADD3 R130, P1, R130, UR7, RZ ;  /* 0x0000000782827c10 */ /* 0x000fe2000ff3e0ff */
[----:B------:R-:W-:-:S04]  /*39d60*/  IMAD.MOV.U32 R125, RZ, RZ, R139 ;  /* 0x000000ffff7d7224 */ /* 0x000fc800078e008b */
[----:B------:R-:W-:Y:S04]  /*39d70*/  STL [R1+0x109c], R130 ;  /* 0x00109c8201007387 */ /* 0x000fe80000100800 */
[----:B------:R-:W-:Y:S04]  /*39d80*/  STL [R1+0x1098], R138 ;  /* 0x0010988a01007387 */ /* 0x000fe80000100800 */
[----:B------:R1:W-:Y:S04]  /*39d90*/  LDGSTS.E [R2+0x39000], [R124.64], P3 ;  /* 0x390000007c027fae */ /* 0x0003e80009921848 */
[----:B------:R-:W2:Y:S01]  /*39da0*/  LDL.LU R127, [R1+0x106c] ;  /* 0x00106c00017f7983 */ /* 0x000ea20000300800 */
[----:B------:R-:W-:-:S03]  /*39db0*/  IADD3.X R136, R136, UR6, RZ, P1, !PT ;  /* 0x0000000688887c10 */ /* 0x000fc60008ffe4ff */
[----:B------:R-:W2:Y:S01]  /*39dc0*/  LDL.LU R139, [R1+0x1068] ;  /* 0x00106800018b7983 */ /* 0x000ea20000300800 */
[----:B-1----:R-:W-:Y:S01]  /*39dd0*/  IMAD.MOV.U32 R124, RZ, RZ, R134 ;  /* 0x000000ffff7c7224 */ /* 0x002fe200078e0086 */
[----:B------:R-:W-:-:S05]  /*39de0*/  MOV R125, R138 ;  /* 0x0000008a007d7202 */ /* 0x000fca0000000f00 */
[----:B------:R1:W-:Y:S02]  /*39df0*/  LDGSTS.E [R2+0x39800], [R124.64], P3 ;  /* 0x398000007c027fae */ /* 0x0003e40009921848 */
[----:B-1----:R-:W-:Y:S02]  /*39e00*/  IMAD.MOV.U32 R125, RZ, RZ, R136 ;  /* 0x000000ffff7d7224 */ /* 0x002fe400078e0088 */
[----:B------:R-:W-:-:S05]  /*39e10*/  IMAD.MOV.U32 R124, RZ, RZ, R130 ;  /* 0x000000ffff7c7224 */ /* 0x000fca00078e0082 */
[----:B------:R1:W-:Y:S01]  /*39e20*/  LDGSTS.E [R2+0x3a000], [R124.64], P3 ;  /* 0x3a0000007c027fae */ /* 0x0003e20009921848 */
[----:B--2---:R-:W-:-:S05]  /*39e30*/  IADD3 R126, P0, R126, UR7, RZ ;  /* 0x000000077e7e7c10 */ /* 0x004fca000ff1e0ff */
[----:B------:R-:W-:Y:S04]  /*39e40*/  STL [R1+0x1094], R126 ;  /* 0x0010947e01007387 */ /* 0x000fe80000100800 */
[----:B------:R2:W-:Y:S04]  /*39e50*/  STL [R1+0x1090], R136 ;  /* 0x0010908801007387 */ /* 0x0005e80000100800 */
[----:B------:R-:W3:Y:S01]  /*39e60*/  LDL.LU R134, [R1+0x1064] ;  /* 0x0010640001867983 */ /* 0x000ee20000300800 */
[----:B----4-:R-:W-:-:S03]  /*39e70*/  IADD3.X R137, R137, UR6, RZ, P0, !PT ;  /* 0x0000000689897c10 */ /* 0x010fc600087fe4ff */
[----:B--2---:R-:W2:Y:S01]  /*39e80*/  LDL.LU R136, [R1+0x1060] ;  /* 0x0010600001887983 */ /* 0x004ea20000300800 */
[----:B------:R-:W-:-:S05]  /*39e90*/  IADD3 R3, P1, R3, UR7, RZ ;  /* 0x0000000703037c10 */ /* 0x000fca000ff3e0ff */
[----:B------:R-:W-:Y:S01]  /*39ea0*/  STL [R1+0x108c], R3 ;  /* 0x00108c0301007387 */ /* 0x000fe20000100800 */
[----:B------:R-:W-:-:S03]  /*39eb0*/  IADD3 R133, P0, R133, UR7, RZ ;  /* 0x0000000785857c10 */ /* 0x000fc6000ff1e0ff */
[----:B------:R4:W-:Y:S04]  /*39ec0*/  STL [R1+0x1088], R137 ;  /* 0x0010888901007387 */ /* 0x0009e80000100800 */
[----:B------:R-:W2:Y:S01]  /*39ed0*/  LDL.LU R138, [R1+0x1058] ;  /* 0x00105800018a7983 */ /* 0x000ea20000300800 */
[----:B-1----:R-:W-:-:S03]  /*39ee0*/  IMAD.MOV.U32 R125, RZ, RZ, R137 ;  /* 0x000000ffff7d7224 */ /* 0x002fc600078e0089 */
[----:B------:R-:W2:Y:S01]  /*39ef0*/  LDL.LU R130, [R1+0x105c] ;  /* 0x00105c0001827983 */ /* 0x000ea20000300800 */
[----:B------:R-:W-:-:S03]  /*39f00*/  IMAD.MOV.U32 R124, RZ, RZ, R126 ;  /* 0x000000ffff7c7224 */ /* 0x000fc600078e007e */
[----:B----4-:R-:W4:Y:S04]  /*39f10*/  LDL.LU R137, [R1+0x1050] ;  /* 0x0010500001897983 */ /* 0x010f280000300800 */
[----:B------:R-:W-:Y:S04]  /*39f20*/  STL [R1+0x1084], R133 ;  /* 0x0010848501007387 */ /* 0x000fe80000100800 */
[----:B------:R1:W-:Y:S01]  /*39f30*/  LDGSTS.E [R2+0x3a800], [R124.64], P3 ;  /* 0x3a8000007c027fae */ /* 0x0003e20009921848 */
[----:B------:R-:W-:-:S05]  /*39f40*/  IADD3.X R135, R135, UR6, RZ, P1, !PT ;  /* 0x0000000687877c10 */ /* 0x000fca0008ffe4ff */
[----:B------:R1:W-:Y:S04]  /*39f50*/  STL [R1+0x1080], R135 ;  /* 0x0010808701007387 */ /* 0x0003e80000100800 */
[----:B------:R-:W4:Y:S01]  /*39f60*/  LDL.LU R126, [R1+0x1054] ;  /* 0x00105400017e7983 */ /* 0x000f220000300800 */
[----:B-1----:R-:W-:Y:S02]  /*39f70*/  IMAD.MOV.U32 R125, RZ, RZ, R135 ;  /* 0x000000ffff7d7224 */ /* 0x002fe400078e0087 */
[----:B------:R-:W-:Y:S01]  /*39f80*/  IMAD.MOV.U32 R124, RZ, RZ, R3 ;  /* 0x000000ffff7c7224 */ /* 0x000fe200078e0003 */
[----:B------:R-:W4:Y:S04]  /*39f90*/  LDL.LU R135, [R1+0x1048] ;  /* 0x0010480001877983 */ /* 0x000f280000300800 */
[----:B------:R1:W-:Y:S01]  /*39fa0*/  LDGSTS.E [R2+0x3b000], [R124.64], P3 ;  /* 0x3b0000007c027fae */ /* 0x0003e20009921848 */
[----:B------:R-:W-:-:S02]  /*39fb0*/  IADD3 R129, P1, R129, UR7, RZ ;  /* 0x0000000781817c10 */ /* 0x000fc4000ff3e0ff */
[----:B------:R-:W-:-:S03]  /*39fc0*/  IADD3.X R141, R141, UR6, RZ, P0, !PT ;  /* 0x000000068d8d7c10 */ /* 0x000fc600087fe4ff */
[----:B------:R1:W-:Y:S04]  /*39fd0*/  STL [R1+0x107c], R129 ;  /* 0x00107c8101007387 */ /* 0x0003e80000100800 */
[----:B------:R-:W-:Y:S04]  /*39fe0*/  STL [R1+0x1078], R141 ;  /* 0x0010788d01007387 */ /* 0x000fe80000100800 */
[----:B------:R-:W4:Y:S01]  /*39ff0*/  LDL.LU R3, [R1+0x104c] ;  /* 0x00104c0001037983 */ /* 0x000f220000300800 */
[----:B-1----:R-:W-:Y:S01]  /*3a000*/  IMAD.MOV.U32 R124, RZ, RZ, R133 ;  /* 0x000000ffff7c7224 */ /* 0x002fe200078e0085 */
[----:B------:R-:W-:-:S02]  /*3a010*/  MOV R125, R141 ;  /* 0x0000008d007d7202 */ /* 0x000fc40000000f00 */
[----:B------:R-:W4:Y:S01]  /*3a020*/  LDL.LU R133, [R1+0x1040] ;  /* 0x0010400001857983 */ /* 0x000f220000300800 */
[----:B------:R-:W-:-:S03]  /*3a030*/  IADD3 R132, P0, R132, UR7, RZ ;  /* 0x0000000784847c10 */ /* 0x000fc6000ff1e0ff */
[----:B------:R1:W-:Y:S01]  /*3a040*/  LDGSTS.E [R2+0x3b800], [R124.64], P3 ;  /* 0x3b8000007c027fae */ /* 0x0003e20009921848 */
[----:B------:R-:W-:-:S03]  /*3a050*/  IADD3.X R140, R140, UR6, RZ, P1, !PT ;  /* 0x000000068c8c7c10 */ /* 0x000fc60008ffe4ff */
[----:B------:R1:W-:Y:S04]  /*3a060*/  STL [R1+0x1074], R132 ;  /* 0x0010748401007387 */ /* 0x0003e80000100800 */
[----:B------:R-:W-:Y:S01]  /*3a070*/  STL [R1+0x1070], R140 ;  /* 0x0010708c01007387 */ /* 0x000fe20000100800 */
[----:B-1----:R-:W-:-:S03]  /*3a080*/  IMAD.MOV.U32 R124, RZ, RZ, R129 ;  /* 0x000000ffff7c7224 */ /* 0x002fc600078e0081 */
[----:B------:R-:W4:Y:S01]  /*3a090*/  LDL.LU R142, [R1+0x1044] ;  /* 0x00104400018e7983 */ /* 0x000f220000300800 */
[----:B------:R-:W-:-:S03]  /*3a0a0*/  IMAD.MOV.U32 R125, RZ, RZ, R140 ;  /* 0x000000ffff7d7224 */ /* 0x000fc600078e008c */
[----:B------:R-:W4:Y:S04]  /*3a0b0*/  LDL.LU R143, [R1+0x103c] ;  /* 0x00103c00018f7983 */ /* 0x000f280000300800 */
[----:B------:R1:W-:Y:S01]  /*3a0c0*/  LDGSTS.E [R2+0x3c000], [R124.64], P3 ;  /* 0x3c0000007c027fae */ /* 0x0003e20009921848 */
[----:B------:R-:W-:Y:S02]  /*3a0d0*/  IADD3 R127, P1, R127, UR7, RZ ;  /* 0x000000077f7f7c10 */ /* 0x000fe4000ff3e0ff */
[----:B------:R-:W-:Y:S01]  /*3a0e0*/  IADD3.X R139, R139, UR6, RZ, P0, !PT ;  /* 0x000000068b8b7c10 */ /* 0x000fe200087fe4ff */
[----:B-1----:R-:W-:Y:S02]  /*3a0f0*/  IMAD.MOV.U32 R124, RZ, RZ, R132 ;  /* 0x000000ffff7c7224 */ /* 0x002fe400078e0084 */
[----:B------:R-:W-:Y:S02]  /*3a100*/  STL [R1+0x106c], R127 ;  /* 0x00106c7f01007387 */ /* 0x000fe40000100800 */
[----:B------:R-:W-:-:S02]  /*3a110*/  IMAD.MOV.U32 R125, RZ, RZ, R139 ;  /* 0x000000ffff7d7224 */ /* 0x000fc400078e008b */
[----:B------:R-:W-:Y:S04]  /*3a120*/  STL [R1+0x1068], R139 ;  /* 0x0010688b01007387 */ /* 0x000fe80000100800 */
[----:B------:R-:W4:Y:S04]  /*3a130*/  LDL.LU R129, [R1+0x1038] ;  /* 0x0010380001817983 */ /* 0x000f280000300800 */
[----:B------:R-:W4:Y:S04]  /*3a140*/  LDL.LU R132, [R1+0x1034] ;  /* 0x0010340001847983 */ /* 0x000f280000300800 */
[----:B------:R1:W-:Y:S02]  /*3a150*/  LDGSTS.E [R2+0x3c800], [R124.64], P3 ;  /* 0x3c8000007c027fae */ /* 0x0003e40009921848 */
[----:B-1----:R-:W-:Y:S01]  /*3a160*/  IMAD.MOV.U32 R124, RZ, RZ, R127 ;  /* 0x000000ffff7c7224 */ /* 0x002fe200078e007f */
[----:B---3--:R-:W-:-:S02]  /*3a170*/  IADD3 R134, P0, R134, UR7, RZ ;  /* 0x0000000786867c10 */ /* 0x008fc4000ff1e0ff */
[----:B--2---:R-:W-:-:S03]  /*3a180*/  IADD3.X R136, R136, UR6, RZ, P1, !PT ;  /* 0x0000000688887c10 */ /* 0x004fc60008ffe4ff */
[----:B------:R-:W-:Y:S04]  /*3a190*/  STL [R1+0x1064], R134 ;  /* 0x0010648601007387 */ /* 0x000fe80000100800 */
[----:B------:R1:W-:Y:S01]  /*3a1a0*/  STL [R1+0x1060], R136 ;  /* 0x0010608801007387 */ /* 0x0003e20000100800 */
[----:B------:R-:W-:-:S05]  /*3a1b0*/  IMAD.MOV.U32 R125, RZ, RZ, R136 ;  /* 0x000000ffff7d7224 */ /* 0x000fca00078e0088 */
[----:B------:R2:W-:Y:S04]  /*3a1c0*/  LDGSTS.E [R2+0x3d000], [R124.64], P3 ;  /* 0x3d0000007c027fae */ /* 0x0005e80009921848 */
[----:B-1----:R-:W3:Y:S01]  /*3a1d0*/  LDL.LU R136, [R1+0x1030] ;  /* 0x0010300001887983 */ /* 0x002ee20000300800 */
[----:B------:R-:W-:Y:S02]  /*3a1e0*/  IADD3.X R138, R138, UR6, RZ, P0, !PT ;  /* 0x000000068a8a7c10 */ /* 0x000fe400087fe4ff */
[----:B------:R-:W-:Y:S02]  /*3a1f0*/  IADD3 R130, P1, R130, UR7, RZ ;  /* 0x0000000782827c10 */ /* 0x000fe4000ff3e0ff */
[----:B--2---:R-:W-:-:S03]  /*3a200*/  MOV R125, R138 ;  /* 0x0000008a007d7202 */ /* 0x004fc60000000f00 */
[----:B------:R-:W-:Y:S01]  /*3a210*/  STL [R1+0x105c], R130 ;  /* 0x00105c8201007387 */ /* 0x000fe20000100800 */
[----:B----4-:R-:W-:-:S03]  /*3a220*/  IADD3.X R137, R137, UR6, RZ, P1, !PT ;  /* 0x0000000689897c10 */ /* 0x010fc60008ffe4ff */
[----:B------:R1:W-:Y:S04]  /*3a230*/  STL [R1+0x1058], R138 ;  /* 0x0010588a01007387 */ /* 0x0003e80000100800 */
[----:B------:R-:W2:Y:S01]  /*3a240*/  LDL.LU R127, [R1+0x102c] ;  /* 0x00102c00017f7983 */ /* 0x000ea20000300800 */
[----:B------:R-:W-:-:S03]  /*3a250*/  IMAD.MOV.U32 R124, RZ, RZ, R134 ;  /* 0x000000ffff7c7224 */ /* 0x000fc600078e0086 */
[----:B-1----:R-:W4:Y:S01]  /*3a260*/  LDL.LU R138, [R1+0x1028] ;  /* 0x00102800018a7983 */ /* 0x002f220000300800 */
[----:B------:R-:W-:-:S03]  /*3a270*/  IADD3 R126, P0, R126, UR7, RZ ;  /* 0x000000077e7e7c10 */ /* 0x000fc6000ff1e0ff */
[----:B------:R-:W1:Y:S04]  /*3a280*/  S2R R141, SR_TID.X ;  /* 0x00000000008d7919 */ /* 0x000e680000002100 */
[----:B------:R-:W-:Y:S04]  /*3a290*/  STL [R1+0x1054], R126 ;  /* 0x0010547e01007387 */ /* 0x000fe80000100800 */
[----:B------:R-:W-:Y:S04]  /*3a2a0*/  STL [R1+0x1050], R137 ;  /* 0x0010508901007387 */ /* 0x000fe80000100800 */
[----:B------:R-:W4:Y:S04]  /*3a2b0*/  LDL.LU R134, [R1+0x1024] ;  /* 0x0010240001867983 */ /* 0x000f280000300800 */
[----:B------:R-:W4:Y:S01]  /*3a2c0*/  LDL.LU R140, [R1+0x1020] ;  /* 0x00102000018c7983 */ /* 0x000f220000300800 */
[----:B------:R-:W-:-:S03]  /*3a2d0*/  IADD3.X R135, R135, UR6, RZ, P0, !PT ;  /* 0x0000000687877c10 */ /* 0x000fc600087fe4ff */
[----:B------:R1:W-:Y:S02]  /*3a2e0*/  LDGSTS.E [R2+0x3d800], [R124.64], P3 ;  /* 0x3d8000007c027fae */ /* 0x0003e40009921848 */
[----:B-1----:R-:W-:Y:S01]  /*3a2f0*/  IMAD.MOV.U32 R124, RZ, RZ, R130 ;  /* 0x000000ffff7c7224 */ /* 0x002fe200078e0082 */
[----:B------:R-:W-:Y:S01]  /*3a300*/  IADD3 R3, P1, R3, UR7, RZ ;  /* 0x0000000703037c10 */ /* 0x000fe2000ff3e0ff */
[----:B------:R-:W-:-:S04]  /*3a310*/  IMAD.MOV.U32 R125, RZ, RZ, R137 ;  /* 0x000000ffff7d7224 */ /* 0x000fc800078e0089 */
[----:B------:R-:W-:Y:S04]  /*3a320*/  STL [R1+0x104c], R3 ;  /* 0x00104c0301007387 */ /* 0x000fe80000100800 */
[----:B------:R1:W-:Y:S04]  /*3a330*/  STL [R1+0x1048], R135 ;  /* 0x0010488701007387 */ /* 0x0003e80000100800 */
[----:B------:R1:W-:Y:S04]  /*3a340*/  LDGSTS.E [R2+0x3e000], [R124.64], P3 ;  /* 0x3e0000007c027fae */ /* 0x0003e80009921848 */
[----:B------:R-:W4:Y:S01]  /*3a350*/  LDL.LU R130, [R1+0x101c] ;  /* 0x00101c0001827983 */ /* 0x000f220000300800 */
[----:B-1----:R-:W-:-:S03]  /*3a360*/  IMAD.MOV.U32 R125, RZ, RZ, R135 ;  /* 0x000000ffff7d7224 */ /* 0x002fc600078e0087 */
[----:B------:R-:W4:Y:S01]  /*3a370*/  LDL.LU R135, [R1+0x1018] ;  /* 0x0010180001877983 */ /* 0x000f220000300800 */
[----:B------:R-:W-:Y:S01]  /*3a380*/  IADD3 R142, P2, R142, UR7, RZ ;  /* 0x000000078e8e7c10 */ /* 0x000fe2000ff5e0ff */
[----:B------:R-:W-:Y:S01]  /*3a390*/  IMAD.MOV.U32 R124, RZ, RZ, R126 ;  /* 0x000000ffff7c7224 */ /* 0x000fe200078e007e */
[----:B------:R-:W-:-:S03]  /*3a3a0*/  IADD3.X R133, R133, UR6, RZ, P1, !PT ;  /* 0x0000000685857c10 */ /* 0x000fc60008ffe4ff */
[----:B------:R-:W-:Y:S04]  /*3a3b0*/  STL [R1+0x1044], R142 ;  /* 0x0010448e01007387 */ /* 0x000fe80000100800 */
[----:B------:R1:W-:Y:S04]  /*3a3c0*/  LDGSTS.E [R2+0x3e800], [R124.64], P3 ;  /* 0x3e8000007c027fae */ /* 0x0003e80009921848 */
[----:B------:R1:W-:Y:S01]  /*3a3d0*/  STL [R1+0x1040], R133 ;  /* 0x0010408501007387 */ /* 0x0003e20000100800 */
[----:B------:R-:W-:-:S03]  /*3a3e0*/  IADD3.X R143, R143, UR6, RZ, P2, !PT ;  /* 0x000000068f8f7c10 */ /* 0x000fc600097fe4ff */
[----:B------:R-:W4:Y:S01]  /*3a3f0*/  LDL.LU R126, [R1+0x1014] ;  /* 0x00101400017e7983 */ /* 0x000f220000300800 */
[----:B-1----:R-:W-:-:S03]  /*3a400*/  IMAD.MOV.U32 R125, RZ, RZ, R133 ;  /* 0x000000ffff7d7224 */ /* 0x002fc600078e0085 */
[----:B------:R-:W4:Y:S01]  /*3a410*/  LDL.LU R139, [R1+0x1010] ;  /* 0x00101000018b7983 */ /* 0x000f220000300800 */
[----:B------:R-:W-:Y:S02]  /*3a420*/  LOP3.LUT R133, R141, 0x3f, RZ, 0xc0, !PT ;  /* 0x0000003f8d857812 */ /* 0x000fe400078ec0ff */
[----:B------:R-:W-:Y:S02]  /*3a430*/  SHF.R.S32.HI R141, RZ, 0x6, R141 ;  /* 0x00000006ff8d7819 */ /* 0x000fe4000001148d */
[----:B------:R-:W-:Y:S02]  /*3a440*/  IADD3 R129, P0, R129, UR7, RZ ;  /* 0x0000000781817c10 */ /* 0x000fe4000ff1e0ff */
[----:B------:R-:W-:Y:S02]  /*3a450*/  SGXT R141, R141, 0x1 ;  /* 0x000000018d8d781a */ /* 0x000fe40000000200 */
[----:B------:R-:W-:Y:S02]  /*3a460*/  SHF.L.U32 R133, R133, 0x2, RZ ;  /* 0x0000000285857819 */ /* 0x000fe400000006ff */
[----:B------:R-:W-:Y:S01]  /*3a470*/  IADD3 R132, P1, R132, UR7, RZ ;  /* 0x0000000784847c10 */ /* 0x000fe2000ff3e0ff */
[----:B------:R-:W-:Y:S01]  /*3a480*/  STL [R1+0x1038], R129 ;  /* 0x0010388101007387 */ /* 0x000fe20000100800 */
[----:B------:R-:W-:Y:S01]  /*3a490*/  IMAD.MOV.U32 R124, RZ, RZ, R3 ;  /* 0x000000ffff7c7224 */ /* 0x000fe200078e0003 */
[----:B------:R-:W-:-:S02]  /*3a4a0*/  LOP3.LUT R133, R133, 0x110, R141, 0x78, !PT ;  /* 0x0000011085857812 */ /* 0x000fc400078e788d */
[----:B------:R-:W-:Y:S04]  /*3a4b0*/  STL [R1+0x103c], R143 ;  /* 0x00103c8f01007387 */ /* 0x000fe80000100800 */
[----:B------:R-:W4:Y:S01]  /*3a4c0*/  LDL.LU R137, [R1+0x100c] ;  /* 0x00100c0001897983 */ /* 0x000f220000300800 */
[----:B------:R-:W-:-:S03]  /*3a4d0*/  LOP3.LUT R133, R133, 0x20, RZ, 0x3c, !PT ;  /* 0x0000002085857812 */ /* 0x000fc600078e3cff */
[----:B------:R-:W-:Y:S01]  /*3a4e0*/  STL [R1+0x1034], R132 ;  /* 0x0010348401007387 */ /* 0x000fe20000100800 */
[----:B------:R-:W-:-:S03]  /*3a4f0*/  IMAD.U32 R3, RZ, RZ, UR5 ;  /* 0x00000005ff037e24 */ /* 0x000fc6000f8e00ff */
[----:B------:R1:W-:Y:S01]  /*3a500*/  LDGSTS.E [R2+0x3f000], [R124.64], P3 ;  /* 0x3f0000007c027fae */ /* 0x0003e20009921848 */
[----:B------:R-:W-:Y:S02]  /*3a510*/  IMAD R3, R3, 0x10000, R133 ;  /* 0x0001000003037824 */ /* 0x000fe400078e0285 */
[----:B-1----:R-:W-:Y:S02]  /*3a520*/  IMAD.MOV.U32 R124, RZ, RZ, R142 ;  /* 0x000000ffff7c7224 */ /* 0x002fe400078e008e */
[----:B------:R-:W-:-:S05]  /*3a530*/  IMAD.MOV.U32 R125, RZ, RZ, R143 ;  /* 0x000000ffff7d7224 */ /* 0x000fca00078e008f */
[----:B------:R1:W-:Y:S02]  /*3a540*/  LDGSTS.E [R2+0x3f800], [R124.64], P3 ;  /* 0x3f8000007c027fae */ /* 0x0003e40009921848 */
[----:B-1----:R-:W-:Y:S01]  /*3a550*/  IMAD.MOV.U32 R124, RZ, RZ, R129 ;  /* 0x000000ffff7c7224 */ /* 0x002fe200078e0081 */
[----:B---3--:R-:W-:-:S05]  /*3a560*/  IADD3.X R136, R136, UR6, RZ, P0, !PT ;  /* 0x0000000688887c10 */ /* 0x008fca00087fe4ff */
[----:B------:R1:W-:Y:S04]  /*3a570*/  STL [R1+0x1030], R136 ;  /* 0x0010308801007387 */ /* 0x0003e80000100800 */
[----:B------:R-:W3:Y:S01]  /*3a580*/  LDL.LU R141, [R1+0x1008] ;  /* 0x00100800018d7983 */ /* 0x000ee20000300800 */
[----:B------:R-:W-:-:S03]  /*3a590*/  IMAD.MOV.U32 R125, RZ, RZ, R136 ;  /* 0x000000ffff7d7224 */ /* 0x000fc600078e0088 */
[----:B------:R-:W3:Y:S04]  /*3a5a0*/  LDL.LU R133, [R1+0x1004] ;  /* 0x0010040001857983 */ /* 0x000ee80000300800 */
[----:B------:R-:W3:Y:S04]  /*3a5b0*/  LDL.LU R2, [R1+0x1000] ;  /* 0x0010000001027983 */ /* 0x000ee80000300800 */
[----:B------:R1:W-:Y:S01]  /*3a5c0*/  LDGSTS.E [R3+0x30200], [R124.64], P3 ;  /* 0x302000007c037fae */ /* 0x0003e20009921848 */
[----:B--2---:R-:W-:Y:S02]  /*3a5d0*/  IADD3 R127, P0, R127, UR7, RZ ;  /* 0x000000077f7f7c10 */ /* 0x004fe4000ff1e0ff */
[----:B----4-:R-:W-:-:S03]  /*3a5e0*/  IADD3.X R138, R138, UR6, RZ, P1, !PT ;  /* 0x000000068a8a7c10 */ /* 0x010fc60008ffe4ff */
[----:B------:R-:W-:Y:S04]  /*3a5f0*/  STL [R1+0x102c], R127 ;  /* 0x00102c7f01007387 */ /* 0x000fe80000100800 */
[----:B------:R2:W-:Y:S01]  /*3a600*/  STL [R1+0x1028], R138 ;  /* 0x0010288a01007387 */ /* 0x0005e20000100800 */
[----:B-1----:R-:W-:-:S03]  /*3a610*/  IMAD.MOV.U32 R125, RZ, RZ, R138 ;  /* 0x000000ffff7d7224 */ /* 0x002fc600078e008a */
[----:B------:R-:W4:Y:S04]  /*3a620*/  LDL.LU R136, [R1+0xff8] ;  /* 0x000ff80001887983 */ /* 0x000f280000300800 */
[----:B------:R-:W4:Y:S01]  /*3a630*/  LDL.LU R129, [R1+0xffc] ;  /* 0x000ffc0001817983 */ /* 0x000f220000300800 */
[----:B------:R-:W-:-:S03]  /*3a640*/  IADD3 R134, P1, R134, UR7, RZ ;  /* 0x0000000786867c10 */ /* 0x000fc6000ff3e0ff */
[----:B--2---:R-:W2:Y:S01]  /*3a650*/  LDL.LU R138, [R1+0xff0] ;  /* 0x000ff000018a7983 */ /* 0x004ea20000300800 */
[----:B------:R-:W-:-:S03]  /*3a660*/  IADD3.X R140, R140, UR6, RZ, P0, !PT ;  /* 0x000000068c8c7c10 */ /* 0x000fc600087fe4ff */
[----:B------:R-:W-:Y:S01]  /*3a670*/  STL [R1+0x1024], R134 ;  /* 0x0010248601007387 */ /* 0x000fe20000100800 */
[----:B------:R-:W-:-:S03]  /*3a680*/  IMAD.MOV.U32 R124, RZ, RZ, R132 ;  /* 0x000000ffff7c7224 */ /* 0x000fc600078e0084 */
[----:B------:R1:W-:Y:S04]  /*3a690*/  STL [R1+0x1020], R140 ;  /* 0x0010208c01007387 */ /* 0x0003e80000100800 */
[----:B------:R-:W2:Y:S04]  /*3a6a0*/  LDL.LU R132, [R1+0xff4] ;  /* 0x000ff40001847983 */ /* 0x000ea80000300800 */
[----:B------:R1:W-:Y:S02]  /*3a6b0*/  LDGSTS.E [R3+0x30a00], [R124.64], P3 ;  /* 0x30a000007c037fae */ /* 0x0003e40009921848 */
[----:B-1----:R-:W-:-:S02]  /*3a6c0*/  IMAD.MOV.U32 R125, RZ, RZ, R140 ;  /* 0x000000ffff7d7224 */ /* 0x002fc400078e008c */
[----:B------:R-:W2:Y:S01]  /*3a6d0*/  LDL.LU R140, [R1+0xfe8] ;  /* 0x000fe800018c7983 */ /* 0x000ea20000300800 */
[----:B------:R-:W-:-:S05]  /*3a6e0*/  MOV R124, R127 ;  /* 0x0000007f007c7202 */ /* 0x000fca0000000f00 */
[----:B------:R1:W-:Y:S01]  /*3a6f0*/  LDGSTS.E [R3+0x31200], [R124.64], P3 ;  /* 0x312000007c037fae */ /* 0x0003e20009921848 */
[----:B------:R-:W-:-:S05]  /*3a700*/  IADD3 R130, P0, R130, UR7, RZ ;  /* 0x0000000782827c10 */ /* 0x000fca000ff1e0ff */
[----:B------:R-:W-:Y:S01]  /*3a710*/  STL [R1+0x101c], R130 ;  /* 0x00101c8201007387 */ /* 0x000fe20000100800 */
[----:B------:R-:W-:-:S05]  /*3a720*/  IADD3.X R135, R135, UR6, RZ, P1, !PT ;  /* 0x0000000687877c10 */ /* 0x000fca0008ffe4ff */
[----:B------:R1:W-:Y:S04]  /*3a730*/  STL [R1+0x1018], R135 ;  /* 0x0010188701007387 */ /* 0x0003e80000100800 */
[----:B------:R-:W2:Y:S01]  /*3a740*/  LDL.LU R127, [R1+0xfec] ;  /* 0x000fec00017f7983 */ /* 0x000ea20000300800 */
[----:B-1----:R-:W-:Y:S02]  /*3a750*/  IMAD.MOV.U32 R124, RZ, RZ, R134 ;  /* 0x000000ffff7c7224 */ /* 0x002fe400078e0086 */
[----:B------:R-:W-:Y:S02]  /*3a760*/  IMAD.MOV.U32 R125, RZ, RZ, R135 ;  /* 0x000000ffff7d7224 */ /* 0x000fe400078e0087 */
[----:B------:R-:W2:Y:S01]  /*3a770*/  LDL.LU R135, [R1+0xfe0] ;  /* 0x000fe00001877983 */ /* 0x000ea20000300800 */
[----:B------:R-:W-:-:S03]  /*3a780*/  IADD3 R126, P1, R126, UR7, RZ ;  /* 0x000000077e7e7c10 */ /* 0x000fc6000ff3e0ff */
[----:B------:R1:W-:Y:S01]  /*3a790*/  LDGSTS.E [R3+0x31a00], [R124.64], P3 ;  /* 0x31a000007c037fae */ /* 0x0003e20009921848 */
[----:B------:R-:W-:-:S03]  /*3a7a0*/  IADD3.X R139, R139, UR6, RZ, P0, !PT ;  /* 0x000000068b8b7c10 */ /* 0x000fc600087fe4ff */
[----:B------:R-:W-:Y:S04]  /*3a7b0*/  STL [R1+0x1014], R126 ;  /* 0x0010147e01007387 */ /* 0x000fe80000100800 */
[----:B------:R1:W-:Y:S02]  /*3a7c0*/  STL [R1+0x1010], R139 ;  /* 0x0010108b01007387 */ /* 0x0003e40000100800 */
[----:B-1----:R-:W-:Y:S02]  /*3a7d0*/  IMAD.MOV.U32 R124, RZ, RZ, R130 ;  /* 0x000000ffff7c7224 */ /* 0x002fe400078e0082 */
[----:B------:R-:W2:Y:S01]  /*3a7e0*/  LDL.LU R134, [R1+0xfe4] ;  /* 0x000fe40001867983 */ /* 0x000ea20000300800 */
[----:B------:R-:W-:-:S03]  /*3a7f0*/  IMAD.MOV.U32 R125, RZ, RZ, R139 ;  /* 0x000000ffff7d7224 */ /* 0x000fc600078e008b */
[----:B------:R-:W2:Y:S04]  /*3a800*/  LDL.LU R139, [R1+0xfd8] ;  /* 0x000fd800018b7983 */ /* 0x000ea80000300800 */
[----:B------:R1:W-:Y:S01]  /*3a810*/  LDGSTS.E [R3+0x32200], [R124.64], P3 ;  /* 0x322000007c037fae */ /* 0x0003e20009921848 */
[----:B------:R-:W-:-:S05]  /*3a820*/  IADD3 R137, P0, R137, UR7, RZ ;  /* 0x0000000789897c10 */ /* 0x000fca000ff1e0ff */
[----:B------:R3:W-:Y:S01]  /*3a830*/  STL [R1+0x100c], R137 ;  /* 0x00100c8901007387 */ /* 0x0007e20000100800 */
[----:B-1----:R-:W-:Y:S01]  /*3a840*/  IMAD.MOV.U32 R124, RZ, RZ, R126 ;  /* 0x000000ffff7c7224 */ /* 0x002fe200078e007e */
[----:B---3--:R-:W-:-:S05]  /*3a850*/  IADD3.X R141, R141, UR6, RZ, P1, !PT ;  /* 0x000000068d8d7c10 */ /* 0x008fca0008ffe4ff */
[----:B------:R-:W-:Y:S01]  /*3a860*/  STL [R1+0x1008], R141 ;  /* 0x0010088d01007387 */ /* 0x000fe20000100800 */
[----:B------:R-:W-:Y:S01]  /*3a870*/  IADD3 R133, P1, R133, UR7, RZ ;  /* 0x0000000785857c10 */ /* 0x000fe2000ff3e0ff */
[----:B------:R-:W-:Y:S02]  /*3a880*/  IMAD.MOV.U32 R125, RZ, RZ, R141 ;  /* 0x000000ffff7d7224 */ /* 0x000fe400078e008d */
[----:B------:R-:W3:Y:S01]  /*3a890*/  LDL.LU R130, [R1+0xfdc] ;  /* 0x000fdc0001827983 */ /* 0x000ee20000300800 */
[----:B------:R-:W-:-:S03]  /*3a8a0*/  IADD3.X R2, R2, UR6, RZ, P0, !PT ;  /* 0x0000000602027c10 */ /* 0x000fc600087fe4ff */
[----:B------:R-:W3:Y:S04]  /*3a8b0*/  LDL.LU R126, [R1+0xfd4] ;  /* 0x000fd400017e7983 */ /* 0x000ee80000300800 */
[----:B------:R-:W-:Y:S04]  /*3a8c0*/  STL [R1+0x1004], R133 ;  /* 0x0010048501007387 */ /* 0x000fe80000100800 */
[----:B------:R1:W-:Y:S04]  /*3a8d0*/  LDGSTS.E [R3+0x32a00], [R124.64], P3 ;  /* 0x32a000007c037fae */ /* 0x0003e80009921848 */
[----:B------:R2:W-:Y:S01]  /*3a8e0*/  STL [R1+0x1000], R2 ;  /* 0x0010000201007387 */ /* 0x0005e20000100800 */
[----:B----4-:R-:W-:-:S02]  /*3a8f0*/  IADD3.X R136, R136, UR6, RZ, P1, !PT ;  /* 0x0000000688887c10 */ /* 0x010fc40008ffe4ff */
[----:B-1----:R-:W-:Y:S01]  /*3a900*/  MOV R124, R137 ;  /* 0x00000089007c7202 */ /* 0x002fe20000000f00 */
[----:B------:R-:W-:Y:S01]  /*3a910*/  IMAD.MOV.U32 R125, RZ, RZ, R2 ;  /* 0x000000ffff7d7224 */ /* 0x000fe200078e0002 */
[----:B------:R-:W-:Y:S01]  /*3a920*/  IADD3 R129, P0, R129, UR7, RZ ;  /* 0x0000000781817c10 */ /* 0x000fe2000ff1e0ff */
[----:B------:R-:W4:Y:S04]  /*3a930*/  LDL.LU R137, [R1+0xfd0] ;  /* 0x000fd00001897983 */ /* 0x000f280000300800 */
[----:B------:R-:W-:Y:S01]  /*3a940*/  STL [R1+0xffc], R129 ;  /* 0x000ffc8101007387 */ /* 0x000fe20000100800 */
[----:B--2---:R-:W-:-:S03]  /*3a950*/  IADD3.X R138, R138, UR6, RZ, P0, !PT ;  /* 0x000000068a8a7c10 */ /* 0x004fc600087fe4ff */
[----:B------:R1:W-:Y:S04]  /*3a960*/  STL [R1+0xff8], R136 ;  /* 0x000ff88801007387 */ /* 0x0003e80000100800 */
[----:B------:R2:W-:Y:S01]  /*3a970*/  LDGSTS.E [R3+0x33200], [R124.64], P3 ;  /* 0x332000007c037fae */ /* 0x0005e20009921848 */
[----:B------:R-:W-:-:S03]  /*3a980*/  IADD3 R132, P1, R132, UR7, RZ ;  /* 0x0000000784847c10 */ /* 0x000fc6000ff3e0ff */
[----:B------:R-:W4:Y:S01]  /*3a990*/  LDL.LU R2, [R1+0xfcc] ;  /* 0x000fcc0001027983 */ /* 0x000f220000300800 */
[----:B--2---:R-:W-:Y:S02]  /*3a9a0*/  IMAD.MOV.U32 R124, RZ, RZ, R133 ;  /* 0x000000ffff7c7224 */ /* 0x004fe400078e0085 */
[----:B------:R-:W-:Y:S02]  /*3a9b0*/  IMAD.MOV.U32 R125, RZ, RZ, R136 ;  /* 0x000000ffff7d7224 */ /* 0x000fe400078e0088 */
[----:B-1----:R-:W4:Y:S04]  /*3a9c0*/  LDL.LU R136, [R1+0xfc8] ;  /* 0x000fc80001887983 */ /* 0x002f280000300800 */
[----:B------:R-:W-:Y:S04]  /*3a9d0*/  STL [R1+0xff4], R132 ;  /* 0x000ff48401007387 */ /* 0x000fe80000100800 */
[----:B------:R1:W-:Y:S04]  /*3a9e0*/  STL [R1+0xff0], R138 ;  /* 0x000ff08a01007387 */ /* 0x0003e80000100800 */
[----:B------:R1:W-:Y:S04]  /*3a9f0*/  LDGSTS.E [R3+0x33a00], [R124.64], P3 ;  /* 0x33a000007c037fae */ /* 0x0003e80009921848 */
[----:B------:R-:W4:Y:S01]  /*3aa00*/  LDL.LU R133, [R1+0xfc4] ;  /* 0x000fc40001857983 */ /* 0x000f220000300800 */
[----:B-1----:R-:W-:-:S03]  /*3aa10*/  IMAD.MOV.U32 R125, RZ, RZ, R138 ;  /* 0x000000ffff7d7224 */ /* 0x002fc600078e008a */
[----:B------:R-:W4:Y:S01]  /*3aa20*/  LDL.LU R138, [R1+0xfc0] ;  /* 0x000fc000018a7983 */ /* 0x000f220000300800 */
[----:B------:R-:W-:Y:S02]  /*3aa30*/  IADD3.X R140, R140, UR6, RZ, P1, !PT ;  /* 0x000000068c8c7c10 */ /* 0x000fe40008ffe4ff */
[----:B------:R-:W-:Y:S01]  /*3aa40*/  IADD3 R127, P0, R127, UR7, RZ ;  /* 0x000000077f7f7c10 */ /* 0x000fe2000ff1e0ff */
[----:B------:R-:W-:-:S04]  /*3aa50*/  IMAD.MOV.U32 R124, RZ, RZ, R129 ;  /* 0x000000ffff7c7224 */ /* 0x000fc800078e0081 */
[----:B------:R-:W-:Y:S04]  /*3aa60*/  STL [R1+0xfec], R127 ;  /* 0x000fec7f01007387 */ /* 0x000fe80000100800 */
[----:B------:R-:W-:Y:S04]  /*3aa70*/  STL [R1+0xfe8], R140 ;  /* 0x000fe88c01007387 */ /* 0x000fe80000100800 */
[----:B------:R-:W4:Y:S04]  /*3aa80*/  LDL.LU R129, [R1+0xfbc] ;  /* 0x000fbc0001817983 */ /* 0x000f280000300800 */
[----:B------:R-:W4:Y:S01]  /*3aa90*/  LDL.LU R141, [R1+0xfb8] ;  /* 0x000fb800018d7983 */ /* 0x000f220000300800 */
[----:B------:R-:W-:-:S03]  /*3aaa0*/  IADD3.X R135, R135, UR6, RZ, P0, !PT ;  /* 0x0000000687877c10 */ /* 0x000fc600087fe4ff */
[----:B------:R1:W-:Y:S01]  /*3aab0*/  LDGSTS.E [R3+0x34200], [R124.64], P3 ;  /* 0x342000007c037fae */ /* 0x0003e20009921848 */
[----:B------:R-:W-:-:S05]  /*3aac0*/  IADD3 R134, P1, R134, UR7, RZ ;  /* 0x0000000786867c10 */ /* 0x000fca000ff3e0ff */
[----:B------:R-:W-:Y:S01]  /*3aad0*/  STL [R1+0xfe4], R134 ;  /* 0x000fe48601007387 */ /* 0x000fe20000100800 */
[----:B-1----:R-:W-:Y:S02]  /*3aae0*/  IMAD.MOV.U32 R124, RZ, RZ, R132 ;  /* 0x000000ffff7c7224 */ /* 0x002fe400078e0084 */
[----:B------:R-:W-:Y:S01]  /*3aaf0*/  IMAD.MOV.U32 R125, RZ, RZ, R140 ;  /* 0x000000ffff7d7224 */ /* 0x000fe200078e008c */
[----:B------:R1:W-:Y:S01]  /*3ab00*/  STL [R1+0xfe0], R135 ;  /* 0x000fe08701007387 */ /* 0x0003e20000100800 */
[----:B------:R-:W-:-:S03]  /*3ab10*/  IADD3.X R139, R139, UR6, RZ, P1, !PT ;  /* 0x000000068b8b7c10 */ /* 0x000fc60008ffe4ff */
[----:B------:R1:W-:Y:S04]  /*3ab20*/  LDGSTS.E [R3+0x34a00], [R124.64], P3 ;  /* 0x34a000007c037fae */ /* 0x0003e80009921848 */
[----:B------:R-:W4:Y:S01]  /*3ab30*/  LDL.LU R132, [R1+0xfb4] ;  /* 0x000fb40001847983 */ /* 0x000f220000300800 */
[----:B-1----:R-:W-:Y:S01]  /*3ab40*/  IMAD.MOV.U32 R125, RZ, RZ, R135 ;  /* 0x000000ffff7d7224 */ /* 0x002fe200078e0087 */
[----:B------:R-:W-:Y:S02]  /*3ab50*/  MOV R124, R127 ;  /* 0x0000007f007c7202 */ /* 0x000fe40000000f00 */
[----:B------:R-:W4:Y:S04]  /*3ab60*/  LDL.LU R135, [R1+0xfb0] ;  /* 0x000fb00001877983 */ /* 0x000f280000300800 */
[----:B------:R1:W-:Y:S02]  /*3ab70*/  LDGSTS.E [R3+0x35200], [R124.64], P3 ;  /* 0x352000007c037fae */ /* 0x0003e40009921848 */
[----:B-1----:R-:W-:-:S02]  /*3ab80*/  IMAD.MOV.U32 R125, RZ, RZ, R139 ;  /* 0x000000ffff7d7224 */ /* 0x002fc400078e008b */
[----:B------:R-:W-:-:S05]  /*3ab90*/  IMAD.MOV.U32 R124, RZ, RZ, R134 ;  /* 0x000000ffff7c7224 */ /* 0x000fca00078e0086 */
[----:B------:R1:W-:Y:S01]  /*3aba0*/  LDGSTS.E [R3+0x35a00], [R124.64], P3 ;  /* 0x35a000007c037fae */ /* 0x0003e20009921848 */
[----:B---3--:R-:W-:-:S05]  /*3abb0*/  IADD3 R130, P0, R130, UR7, RZ ;  /* 0x0000000782827c10 */ /* 0x008fca000ff1e0ff */
[----:B------:R-:W-:Y:S01]  /*3abc0*/  STL [R1+0xfdc], R130 ;  /* 0x000fdc8201007387 */ /* 0x000fe20000100800 */
[----:B------:R-:W-:-:S03]  /*3abd0*/  IADD3 R126, P1, R126, UR7, RZ ;  /* 0x000000077e7e7c10 */ /* 0x000fc6000ff3e0ff */
[----:B------:R3:W-:Y:S04]  /*3abe0*/  STL [R1+0xfd8], R139 ;  /* 0x000fd88b01007387 */ /* 0x0007e80000100800 */
[----:B------:R-:W2:Y:S04]  /*3abf0*/  LDL.LU R140, [R1+0xfa8] ;  /* 0x000fa800018c7983 */ /* 0x000ea80000300800 */
[----:B------:R-:W2:Y:S04]  /*3ac00*/  LDL.LU R127, [R1+0xfac] ;  /* 0x000fac00017f7983 */ /* 0x000ea80000300800 */
[----:B---3--:R-:W3:Y:S01]  /*3ac10*/  LDL.LU R139, [R1+0xfa0] ;  /* 0x000fa000018b7983 */ /* 0x008ee20000300800 */
[----:B----4-:R-:W-:-:S03]  /*3ac20*/  IADD3.X R137, R137, UR6, RZ, P0, !PT ;  /* 0x0000000689897c10 */ /* 0x010fc600087fe4ff */
[----:B------:R-:W-:Y:S04]  /*3ac30*/  STL [R1+0xfd4], R126 ;  /* 0x000fd47e01007387 */ /* 0x000fe80000100800 */
[----:B------:R4:W-:Y:S01]  /*3ac40*/  STL [R1+0xfd0], R137 ;  /* 0x000fd08901007387 */ /* 0x0009e20000100800 */
[----:B-1----:R-:W-:-:S03]  /*3ac50*/  IMAD.MOV.U32 R124, RZ, RZ, R130 ;  /* 0x000000ffff7c7224 */ /* 0x002fc600078e0082 */
[----:B------:R-:W3:Y:S01]  /*3ac60*/  LDL.LU R134, [R1+0xfa4] ;  /* 0x000fa40001867983 */ /* 0x000ee20000300800 */
[----:B------:R-:W-:-:S03]  /*3ac70*/  IMAD.MOV.U32 R125, RZ, RZ, R137 ;  /* 0x000000ffff7d7224 */ /* 0x000fc600078e0089 */
[----:B----4-:R-:W4:Y:S01]  /*3ac80*/  LDL.LU R137, [R1+0xf98] ;  /* 0x000f980001897983 */ /* 0x010f220000300800 */
[----:B------:R-:W-:-:S03]  /*3ac90*/  IADD3 R2, P0, R2, UR7, RZ ;  /* 0x0000000702027c10 */ /* 0x000fc6000ff1e0ff */
[----:B------:R1:W-:Y:S04]  /*3aca0*/  LDGSTS.E [R3+0x36200], [R124.64], P3 ;  /* 0x362000007c037fae */ /* 0x0003e80009921848 */
[----:B------:R-:W-:Y:S01]  /*3acb0*/  STL [R1+0xfcc], R2 ;  /* 0x000fcc0201007387 */ /* 0x000fe20000100800 */
[----:B------:R-:W-:-:S05]  /*3acc0*/  IADD3.X R136, R136, UR6, RZ, P1, !PT ;  /* 0x0000000688887c10 */ /* 0x000fca0008ffe4ff */
[----:B------:R1:W-:Y:S02]  /*3acd0*/  STL [R1+0xfc8], R136 ;  /* 0x000fc88801007387 */ /* 0x0003e40000100800 */
[----:B-1----:R-:W-:Y:S02]  /*3ace0*/  IMAD.MOV.U32 R125, RZ, RZ, R136 ;  /* 0x000000ffff7d7224 */ /* 0x002fe400078e0088 */
[----:B------:R-:W4:Y:S01]  /*3acf0*/  LDL.LU R130, [R1+0xf9c] ;  /* 0x000f9c0001827983 */ /* 0x000f220000300800 */
[----:B------:R-:W-:-:S03]  /*3ad00*/  IMAD.MOV.U32 R124, RZ, RZ, R126 ;  /* 0x000000ffff7c7224 */ /* 0x000fc600078e007e */
[----:B------:R-:W4:Y:S01]  /*3ad10*/  LDL.LU R136, [R1+0xf90] ;  /* 0x000f900001887983 */ /* 0x000f220000300800 */
[----:B------:R-:W-:-:S03]  /*3ad20*/  IADD3 R133, P1, R133, UR7, RZ ;  /* 0x0000000785857c10 */ /* 0x000fc6000ff3e0ff */
[----:B------:R1:W-:Y:S01]  /*3ad30*/  LDGSTS.E [R3+0x36a00], [R124.64], P3 ;  /* 0x36a000007c037fae */ /* 0x0003e20009921848 */
[----:B------:R-:W-:-:S03]  /*3ad40*/  IADD3.X R138, R138, UR6, RZ, P0, !PT ;  /* 0x000000068a8a7c10 */ /* 0x000fc600087fe4ff */
[----:B------:R-:W-:Y:S04]  /*3ad50*/  STL [R1+0xfc4], R133 ;  /* 0x000fc48501007387 */ /* 0x000fe80000100800 */
[----:B------:R1:W-:Y:S04]  /*3ad60*/  STL [R1+0xfc0], R138 ;  /* 0x000fc08a01007387 */ /* 0x0003e80000100800 */
[----:B------:R-:W4:Y:S01]  /*3ad70*/  LDL.LU R126, [R1+0xf94] ;  /* 0x000f9400017e7983 */ /* 0x000f220000300800 */
[----:B-1----:R-:W-:Y:S01]  /*3ad80*/  IMAD.MOV.U32 R125, RZ, RZ, R138 ;  /* 0x000000ffff7d7224 */ /* 0x002fe200078e008a */
[----:B------:R-:W-:-:S02]  /*3ad90*/  MOV R124, R2 ;  /* 0x00000002007c7202 */ /* 0x000fc40000000f00 */
[----:B------:R-:W4:Y:S01]  /*3ada0*/  LDL.LU R138, [R1+0xf88] ;  /* 0x000f8800018a7983 */ /* 0x000f220000300800 */
[----:B------:R-:W-:-:S03]  /*3adb0*/  IADD3 R129, P0, R129, UR7, RZ ;  /* 0x0000000781817c10 */ /* 0x000fc6000ff1e0ff */
[----:B------:R1:W-:Y:S01]  /*3adc0*/  LDGSTS.E [R3+0x37200], [R124.64], P3 ;  /* 0x372000007c037fae */ /* 0x0003e20009921848 */
[----:B------:R-:W-:-:S03]  /*3add0*/  IADD3.X R141, R141, UR6, RZ, P1, !PT ;  /* 0x000000068d8d7c10 */ /* 0x000fc60008ffe4ff */
[----:B------:R-:W-:Y:S04]  /*3ade0*/  STL [R1+0xfbc], R129 ;  /* 0x000fbc8101007387 */ /* 0x000fe80000100800 */
[----:B------:R-:W-:Y:S04]  /*3adf0*/  STL [R1+0xfb8], R141 ;  /* 0x000fb88d01007387 */ /* 0x000fe80000100800 */
[----:B------:R-:W4:Y:S01]  /*3ae00*/  LDL.LU R2, [R1+0xf8c] ;  /* 0x000f8c0001027983 */ /* 0x000f220000300800 */
[----:B-1----:R-:W-:Y:S02]  /*3ae10*/  IMAD.MOV.U32 R124, RZ, RZ, R133 ;  /* 0x000000ffff7c7224 */ /* 0x002fe400078e0085 */
[----:B------:R-:W-:Y:S01]  /*3ae20*/  IMAD.MOV.U32 R125, RZ, RZ, R141 ;  /* 0x000000ffff7d7224 */ /* 0x000fe200078e008d */
[----:B------:R-:W4:Y:S04]  /*3ae30*/  LDL.LU R133, [R1+0xf84] ;  /* 0x000f840001857983 */ /* 0x000f280000300800 */
[----:B------:R1:W-:Y:S01]  /*3ae40*/  LDGSTS.E [R3+0x37a00], [R124.64], P3 ;  /* 0x37a000007c037fae */ /* 0x0003e20009921848 */
[----:B------:R-:W-:-:S05]  /*3ae50*/  IADD3 R132, P1, R132, UR7, RZ ;  /* 0x0000000784847c10 */ /* 0x000fca000ff3e0ff */
[----:B------:R-:W-:Y:S01]  /*3ae60*/  STL [R1+0xfb4], R132 ;  /* 0x000fb48401007387 */ /* 0x000fe20000100800 */
[----:B------:R-:W-:-:S05]  /*3ae70*/  IADD3.X R135, R135, UR6, RZ, P0, !PT ;  /* 0x0000000687877c10 */ /* 0x000fca00087fe4ff */
[----:B------:R1:W-:Y:S02]  /*3ae80*/  STL [R1+0xfb0], R135 ;  /* 0x000fb08701007387 */ /* 0x0003e40000100800 */
[----:B-1----:R-:W-:Y:S02]  /*3ae90*/  IMAD.MOV.U32 R125, RZ, RZ, R135 ;  /* 0x000000ffff7d7224 */ /* 0x002fe400078e0087 */
[----:B------:R-:W-:-:S05]  /*3aea0*/  IMAD.MOV.U32 R124, RZ, RZ, R129 ;  /* 0x000000ffff7c7224 */ /* 0x000fca00078e0081 */
[----:B------:R1:W-:Y:S04]  /*3aeb0*/  LDGSTS.E [R3+0x38200], [R124.64], P3 ;  /* 0x382000007c037fae */ /* 0x0003e80009921848 */
[----:B------:R-:W4:Y:S01]  /*3aec0*/  LDL.LU R135, [R1+0xf80] ;  /* 0x000f800001877983 */ /* 0x000f220000300800 */
[----:B-1----:R-:W-:Y:S01]  /*3aed0*/  IMAD.MOV.U32 R124, RZ, RZ, R132 ;  /* 0x000000ffff7c7224 */ /* 0x002fe200078e0084 */
[----:B--2---:R-:W-:Y:S02]  /*3aee0*/  IADD3.X R140, R140, UR6, RZ, P1, !PT ;  /* 0x000000068c8c7c10 */ /* 0x004fe40008ffe4ff */
[----:B------:R-:W-:-:S05]  /*3aef0*/  IADD3 R127, P0, R127, UR7, RZ ;  /* 0x000000077f7f7c10 */ /* 0x000fca000ff1e0ff */
[----:B------:R-:W-:Y:S01]  /*3af00*/  STL [R1+0xfac], R127 ;  /* 0x000fac7f01007387 */ /* 0x000fe20000100800 */
[----:B---3--:R-:W-:-:S03]  /*3af10*/  IADD3.X R139, R139, UR6, RZ, P0, !PT ;  /* 0x000000068b8b7c10 */ /* 0x008fc600087fe4ff */
[----:B------:R1:W-:Y:S04]  /*3af20*/  STL [R1+0xfa8], R140 ;  /* 0x000fa88c01007387 */ /* 0x0003e80000100800 */
[----:B------:R-:W2:Y:S04]  /*3af30*/  LDL.LU R129, [R1+0xf7c] ;  /* 0x000f7c0001817983 */ /* 0x000ea80000300800 */
[----:B------:R-:W3:Y:S01]  /*3af40*/  LDL.LU R141, [R1+0xf78] ;  /* 0x000f7800018d7983 */ /* 0x000ee20000300800 */
[----:B------:R-:W-:Y:S01]  /*3af50*/  IADD3 R134, P1, R134, UR7, RZ ;  /* 0x0000000786867c10 */ /* 0x000fe2000ff3e0ff */
[----:B------:R-:W-:-:S04]  /*3af60*/  IMAD.MOV.U32 R125, RZ, RZ, R140 ;  /* 0x000000ffff7d7224 */ /* 0x000fc800078e008c */
[----:B------:R-:W-:Y:S01]  /*3af70*/  STL [R1+0xfa4], R134 ;  /* 0x000fa48601007387 */ /* 0x000fe20000100800 */
[----:B----4-:R-:W-:-:S03]  /*3af80*/  IADD3.X R137, R137, UR6, RZ, P1, !PT ;  /* 0x0000000689897c10 */ /* 0x010fc60008ffe4ff */
[----:B------:R4:W-:Y:S04]  /*3af90*/  STL [R1+0xfa0], R139 ;  /* 0x000fa08b01007387 */ /* 0x0009e80000100800 */
[----:B------:R-:W3:Y:S04]  /*3afa0*/  LDL.LU R132, [R1+0xf74] ;  /* 0x000f740001847983 */ /* 0x000ee80000300800 */
[----:B-1----:R-:W3:Y:S04]  /*3afb0*/  LDL.LU R140, [R1+0xf70] ;  /* 0x000f7000018c7983 */ /* 0x002ee80000300800 */
[----:B------:R1:W-:Y:S01]  /*3afc0*/  LDGSTS.E [R3+0x38a00], [R124.64], P3 ;  /* 0x38a000007c037fae */ /* 0x0003e20009921848 */
[----:B------:R-:W-:-:S05]  /*3afd0*/  IADD3 R130, P0, R130, UR7, RZ ;  /* 0x0000000782827c10 */ /* 0x000fca000ff1e0ff */
[----:B------:R-:W-:Y:S01]  /*3afe0*/  STL [R1+0xf9c], R130 ;  /* 0x000f9c8201007387 */ /* 0x000fe20000100800 */
[----:B-1----:R-:W-:Y:S01]  /*3aff0*/  MOV R124, R127 ;  /* 0x0000007f007c7202 */ /* 0x002fe20000000f00 */
[----:B------:R-:W-:Y:S01]  /*3b000*/  IMAD.MOV.U32 R125, RZ, RZ, R139 ;  /* 0x000000ffff7d7224 */ /* 0x000fe200078e008b */
[----:B------:R-:W-:Y:S01]  /*3b010*/  IADD3.X R136, R136, UR6, RZ, P0, !PT ;  /* 0x0000000688887c10 */ /* 0x000fe200087fe4ff */
[----:B------:R1:W-:Y:S04]  /*3b020*/  STL [R1+0xf98], R137 ;  /* 0x000f988901007387 */ /* 0x0003e80000100800 */
[----:B------:R-:W3:Y:S04]  /*3b030*/  LDL.LU R127, [R1+0xf6c] ;  /* 0x000f6c00017f7983 */ /* 0x000ee80000300800 */
[----:B----4-:R-:W4:Y:S04]  /*3b040*/  LDL.LU R139, [R1+0xf68] ;  /* 0x000f6800018b7983 */ /* 0x010f280000300800 */
[----:B------:R1:W-:Y:S01]  /*3b050*/  LDGSTS.E [R3+0x39200], [R124.64], P3 ;  /* 0x392000007c037fae */ /* 0x0003e20009921848 */
[----:B------:R-:W-:-:S05]  /*3b060*/  IADD3 R126, P1, R126, UR7, RZ ;  /* 0x000000077e7e7c10 */ /* 0x000fca000ff3e0ff */
[----:B------:R-:W-:Y:S01]  /*3b070*/  STL [R1+0xf94], R126 ;  /* 0x000f947e01007387 */ /* 0x000fe20000100800 */
[----:B-1----:R-:W-:-:S03]  /*3b080*/  IMAD.MOV.U32 R124, RZ, RZ, R134 ;  /* 0x000000ffff7c7224 */ /* 0x002fc600078e0086 */
[----:B------:R1:W-:Y:S01]  /*3b090*/  STL [R1+0xf90], R136 ;  /* 0x000f908801007387 */ /* 0x0003e20000100800 */
[----:B------:R-:W-:-:S03]  /*3b0a0*/  IMAD.MOV.U32 R125, RZ, RZ, R137 ;  /* 0x000000ffff7d7224 */ /* 0x000fc600078e0089 */
[----:B------:R-:W4:Y:S04]  /*3b0b0*/  LDL.LU R134, [R1+0xf64] ;  /* 0x000f640001867983 */ /* 0x000f280000300800 */
[----:B------:R-:W4:Y:S01]  /*3b0c0*/  LDL.LU R137, [R1+0xf60] ;  /* 0x000f600001897983 */ /* 0x000f220000300800 */
[----:B------:R-:W-:-:S03]  /*3b0d0*/  IADD3.X R138, R138, UR6, RZ, P1, !PT ;  /* 0x000000068a8a7c10 */ /* 0x000fc60008ffe4ff */
[----:B------:R1:W-:Y:S01]  /*3b0e0*/  LDGSTS.E [R3+0x39a00], [R124.64], P3 ;  /* 0x39a000007c037fae */ /* 0x0003e20009921848 */
[----:B------:R-:W-:-:S05]  /*3b0f0*/  IADD3 R2, P0, R2, UR7, RZ ;  /* 0x0000000702027c10 */ /* 0x000fca000ff1e0ff */
[----:B------:R-:W-:Y:S04]  /*3b100*/  STL [R1+0xf8c], R2 ;  /* 0x000f8c0201007387 */ /* 0x000fe80000100800 */
[----:B------:R1:W-:Y:S02]  /*3b110*/  STL [R1+0xf88], R138 ;  /* 0x000f888a01007387 */ /* 0x0003e40000100800 */
[----:B-1----:R-:W-:Y:S02]  /*3b120*/  IMAD.MOV.U32 R125, RZ, RZ, R136 ;  /* 0x000000ffff7d7224 */ /* 0x002fe400078e0088 */
[----:B------:R-:W-:Y:S01]  /*3b130*/  IMAD.MOV.U32 R124, RZ, RZ, R130 ;  /* 0x000000ffff7c7224 */ /* 0x000fe200078e0082 */
[----:B------:R-:W4:Y:S04]  /*3b140*/  LDL.LU R136, [R1+0xf58] ;  /* 0x000f580001887983 */ /* 0x000f280000300800 */
[----:B------:R-:W4:Y:S01]  /*3b150*/  LDL.LU R130, [R1+0xf5c] ;  /* 0x000f5c0001827983 */ /* 0x000f220000300800 */
[----:B------:R-:W-:-:S03]  /*3b160*/  IADD3 R133, P1, R133, UR7, RZ ;  /* 0x0000000785857c10 */ /* 0x000fc6000ff3e0ff */
[----:B------:R1:W-:Y:S02]  /*3b170*/  LDGSTS.E [R3+0x3a200], [R124.64], P3 ;  /* 0x3a2000007c037fae */ /* 0x0003e40009921848 */
[----:B-1----:R-:W-:Y:S02]  /*3b180*/  IMAD.MOV.U32 R124, RZ, RZ, R126 ;  /* 0x000000ffff7c7224 */ /* 0x002fe400078e007e */
[----:B------:R-:W-:Y:S02]  /*3b190*/  IMAD.MOV.U32 R125, RZ, RZ, R138 ;  /* 0x000000ffff7d7224 */ /* 0x000fe400078e008a */
[----:B------:R-:W4:Y:S04]  /*3b1a0*/  LDL.LU R138, [R1+0xf50] ;  /* 0x000f5000018a7983 */ /* 0x000f280000300800 */
[----:B------:R-:W-:Y:S01]  /*3b1b0*/  STL [R1+0xf84], R133 ;  /* 0x000f848501007387 */ /* 0x000fe20000100800 */
[----:B------:R-:W-:-:S03]  /*3b1c0*/  IADD3.X R135, R135, UR6, RZ, P0, !PT ;  /* 0x0000000687877c10 */ /* 0x000fc600087fe4ff */
[----:B------:R1:W-:Y:S04]  /*3b1d0*/  LDGSTS.E [R3+0x3aa00], [R124.64], P3 ;  /* 0x3aa000007c037fae */ /* 0x0003e80009921848 */
[----:B------:R1:W-:Y:S04]  /*3b1e0*/  STL [R1+0xf80], R135 ;  /* 0x000f808701007387 */ /* 0x0003e80000100800 */
[----:B------:R-:W4:Y:S01]  /*3b1f0*/  LDL.LU R126, [R1+0xf54] ;  /* 0x000f5400017e7983 */ /* 0x000f220000300800 */
[----:B-1----:R-:W-:Y:S01]  /*3b200*/  MOV R124, R2 ;  /* 0x00000002007c7202 */ /* 0x002fe20000000f00 */
[----:B------:R-:W-:-:S02]  /*3b210*/  IMAD.MOV.U32 R125, RZ, RZ, R135 ;  /* 0x000000ffff7d7224 */ /* 0x000fc400078e0087 */
[----:B------:R-:W4:Y:S04]  /*3b220*/  LDL.LU R135, [R1+0xf48] ;  /* 0x000f480001877983 */ /* 0x000f280000300800 */
[----:B------:R1:W-:Y:S02]  /*3b230*/  LDGSTS.E [R3+0x3b200], [R124.64], P3 ;  /* 0x3b2000007c037fae */ /* 0x0003e40009921848 */
[----:B-1----:R-:W-:Y:S01]  /*3b240*/  IMAD.MOV.U32 R124, RZ, RZ, R133 ;  /* 0x000000ffff7c7224 */ /* 0x002fe200078e0085 */
[----:B--2---:R-:W-:Y:S02]  /*3b250*/  IADD3 R129, P0, R129, UR7, RZ ;  /* 0x0000000781817c10 */ /* 0x004fe4000ff1e0ff */
[----:B---3--:R-:W-:-:S03]  /*3b260*/  IADD3.X R141, R141, UR6, RZ, P1, !PT ;  /* 0x000000068d8d7c10 */ /* 0x008fc60008ffe4ff */
[----:B------:R1:W-:Y:S04]  /*3b270*/  STL [R1+0xf7c], R129 ;  /* 0x000f7c8101007387 */ /* 0x0003e80000100800 */
[----:B------:R-:W-:Y:S01]  /*3b280*/  STL [R1+0xf78], R141 ;  /* 0x000f788d01007387 */ /* 0x000fe20000100800 */
[----:B------:R-:W-:-:S03]  /*3b290*/  IMAD.MOV.U32 R125, RZ, RZ, R141 ;  /* 0x000000ffff7d7224 */ /* 0x000fc600078e008d */
[----:B------:R-:W2:Y:S04]  /*3b2a0*/  LDL.LU R2, [R1+0xf4c] ;  /* 0x000f4c0001027983 */ /* 0x000ea80000300800 */
[----:B------:R-:W3:Y:S01]  /*3b2b0*/  LDL.LU R133, [R1+0xf40] ;  /* 0x000f400001857983 */ /* 0x000ee20000300800 */
[----:B------:R-:W-:-:S03]  /*3b2c0*/  IADD3 R132, P1, R132, UR7, RZ ;  /* 0x0000000784847c10 */ /* 0x000fc6000ff3e0ff */
[----:B------:R1:W-:Y:S01]  /*3b2d0*/  LDGSTS.E [R3+0x3ba00], [R124.64], P3 ;  /* 0x3ba000007c037fae */ /* 0x0003e20009921848 */
[----:B------:R-:W-:-:S03]  /*3b2e0*/  IADD3.X R140, R140, UR6, RZ, P0, !PT ;  /* 0x000000068c8c7c10 */ /* 0x000fc600087fe4ff */
[----:B------:R4:W-:Y:S04]  /*3b2f0*/  STL [R1+0xf74], R132 ;  /* 0x000f748401007387 */ /* 0x0009e80000100800 */
[----:B------:R-:W-:Y:S04]  /*3b300*/  STL [R1+0xf70], R140 ;  /* 0x000f708c01007387 */ /* 0x000fe80000100800 */
[----:B------:R-:W3:Y:S01]  /*3b310*/  LDL.LU R142, [R1+0xf44] ;  /* 0x000f4400018e7983 */ /* 0x000ee20000300800 */
[----:B-1----:R-:W-:Y:S02]  /*3b320*/  IMAD.MOV.U32 R124, RZ, RZ, R129 ;  /* 0x000000ffff7c7224 */ /* 0x002fe400078e0081 */
[----:B------:R-:W-:Y:S01]  /*3b330*/  IMAD.MOV.U32 R125, RZ, RZ, R140 ;  /* 0x000000ffff7d7224 */ /* 0x000fe200078e008c */
[----:B------:R-:W3:Y:S04]  /*3b340*/  LDL.LU R143, [R1+0xf3c] ;  /* 0x000f3c00018f7983 */ /* 0x000ee80000300800 */
[----:B------:R1:W-:Y:S01]  /*3b350*/  LDGSTS.E [R3+0x3c200], [R124.64], P3 ;  /* 0x3c2000007c037fae */ /* 0x0003e20009921848 */
[----:B------:R-:W-:-:S02]  /*3b360*/  IADD3 R127, P0, R127, UR7, RZ ;  /* 0x000000077f7f7c10 */ /* 0x000fc4000ff1e0ff */
[----:B----4-:R-:W-:-:S03]  /*3b370*/  IADD3.X R139, R139, UR6, RZ, P1, !PT ;  /* 0x000000068b8b7c10 */ /* 0x010fc60008ffe4ff */
[----:B------:R-:W-:Y:S01]  /*3b380*/  STL [R1+0xf6c], R127 ;  /* 0x000f6c7f01007387 */ /* 0x000fe20000100800 */
[----:B-1----:R-:W-:Y:S02]  /*3b390*/  IMAD.MOV.U32 R124, RZ, RZ, R132 ;  /* 0x000000ffff7c7224 */ /* 0x002fe400078e0084 */
[----:B------:R-:W-:Y:S01]  /*3b3a0*/  IMAD.MOV.U32 R125, RZ, RZ, R139 ;  /* 0x000000ffff7d7224 */ /* 0x000fe200078e008b */
[----:B------:R-:W-:Y:S04]  /*3b3b0*/  STL [R1+0xf68], R139 ;  /* 0x000f688b01007387 */ /* 0x000fe80000100800 */
[----:B------:R-:W4:Y:S04]  /*3b3c0*/  LDL.LU R129, [R1+0xf38] ;  /* 0x000f380001817983 */ /* 0x000f280000300800 */
[----:B------:R-:W4:Y:S04]  /*3b3d0*/  LDL.LU R132, [R1+0xf34] ;  /* 0x000f340001847983 */ /* 0x000f280000300800 */
[----:B------:R1:W-:Y:S01]  /*3b3e0*/  LDGSTS.E [R3+0x3ca00], [R124.64], P3 ;  /* 0x3ca000007c037fae */ /* 0x0003e20009921848 */
[----:B------:R-:W-:-:S02]  /*3b3f0*/  IADD3 R134, P1, R134, UR7, RZ ;  /* 0x0000000786867c10 */ /* 0x000fc4000ff3e0ff */
[----:B------:R-:W-:-:S03]  /*3b400*/  IADD3.X R137, R137, UR6, RZ, P0, !PT ;  /* 0x0000000689897c10 */ /* 0x000fc600087fe4ff */
[----:B------:R-:W-:Y:S04]  /*3b410*/  STL [R1+0xf64], R134 ;  /* 0x000f648601007387 */ /* 0x000fe80000100800 */
[----:B------:R1:W-:Y:S02]  /*3b420*/  STL [R1+0xf60], R137 ;  /* 0x000f608901007387 */ /* 0x0003e40000100800 */
[----:B-1----:R-:W-:Y:S02]  /*3b430*/  IMAD.MOV.U32 R125, RZ, RZ, R137 ;  /* 0x000000ffff7d7224 */ /* 0x002fe400078e0089 */
[----:B------:R-:W4:Y:S01]  /*3b440*/  LDL.LU R137, [R1+0xf30] ;  /* 0x000f300001897983 */ /* 0x000f220000300800 */
[----:B------:R-:W-:Y:S02]  /*3b450*/  MOV R124, R127 ;  /* 0x0000007f007c7202 */ /* 0x000fe40000000f00 */
[----:B------:R-:W-:-:S03]  /*3b460*/  IADD3.X R136, R136, UR6, RZ, P1, !PT ;  /* 0x0000000688887c10 */ /* 0x000fc60008ffe4ff */
[----:B------:R1:W-:Y:S01]  /*3b470*/  LDGSTS.E [R3+0x3d200], [R124.64], P3 ;  /* 0x3d2000007c037fae */ /* 0x0003e20009921848 */
[----:B------:R-:W-:-:S05]  /*3b480*/  IADD3 R130, P0, R130, UR7, RZ ;  /* 0x0000000782827c10 */ /* 0x000fca000ff1e0ff */
[----:B------:R-:W-:Y:S04]  /*3b490*/  STL [R1+0xf5c], R130 ;  /* 0x000f5c8201007387 */ /* 0x000fe80000100800 */
[----:B------:R1:W-:Y:S02]  /*3b4a0*/  STL [R1+0xf58], R136 ;  /* 0x000f588801007387 */ /* 0x0003e40000100800 */
[----:B-1----:R-:W-:Y:S02]  /*3b4b0*/  IMAD.MOV.U32 R125, RZ, RZ, R136 ;  /* 0x000000ffff7d7224 */ /* 0x002fe400078e0088 */
[----:B------:R-:W4:Y:S04]  /*3b4c0*/  LDL.LU R127, [R1+0xf2c] ;  /* 0x000f2c00017f7983 */ /* 0x000f280000300800 */
[----:B------:R-:W4:Y:S04]  /*3b4d0*/  LDL.LU R136, [R1+0xf28] ;  /* 0x000f280001887983 */ /* 0x000f280000300800 */
[----:B------:R-:W1:Y:S01]  /*3b4e0*/  S2R R141, SR_TID.X ;  /* 0x00000000008d7919 */ /* 0x000e620000002100 */
[----:B------:R-:W-:Y:S01]  /*3b4f0*/  IADD3.X R138, R138, UR6, RZ, P0, !PT ;  /* 0x000000068a8a7c10 */ /* 0x000fe200087fe4ff */
[----:B------:R-:W-:-:S05]  /*3b500*/  IMAD.MOV.U32 R124, RZ, RZ, R134 ;  /* 0x000000ffff7c7224 */ /* 0x000fca00078e0086 */
[----:B------:R1:W-:Y:S01]  /*3b510*/  LDGSTS.E [R3+0x3da00], [R124.64], P3 ;  /* 0x3da000007c037fae */ /* 0x0003e20009921848 */
[----:B------:R-:W-:-:S05]  /*3b520*/  IADD3 R126, P1, R126, UR7, RZ ;  /* 0x000000077e7e7c10 */ /* 0x000fca000ff3e0ff */
[----:B------:R-:W-:Y:S01]  /*3b530*/  STL [R1+0xf54], R126 ;  /* 0x000f547e01007387 */ /* 0x000fe20000100800 */
[----:B-1----:R-:W-:Y:S01]  /*3b540*/  IMAD.MOV.U32 R125, RZ, RZ, R138 ;  /* 0x000000ffff7d7224 */ /* 0x002fe200078e008a */
[----:B------:R-:W-:Y:S02]  /*3b550*/  IADD3.X R135, R135, UR6, RZ, P1, !PT ;  /* 0x0000000687877c10 */ /* 0x000fe40008ffe4ff */
[----:B------:R1:W-:Y:S01]  /*3b560*/  STL [R1+0xf50], R138 ;  /* 0x000f508a01007387 */ /* 0x0003e20000100800 */
[----:B------:R-:W-:-:S03]  /*3b570*/  IMAD.MOV.U32 R124, RZ, RZ, R130 ;  /* 0x000000ffff7c7224 */ /* 0x000fc600078e0082 */
[----:B------:R-:W4:Y:S04]  /*3b580*/  LDL.LU R134, [R1+0xf24] ;  /* 0x000f240001867983 */ /* 0x000f280000300800 */
[----:B------:R1:W-:Y:S04]  /*3b590*/  LDGSTS.E [R3+0x3e200], [R124.64], P3 ;  /* 0x3e2000007c037fae */ /* 0x0003e80009921848 */
[----:B-1----:R-:W4:Y:S01]  /*3b5a0*/  LDL.LU R138, [R1+0xf20] ;  /* 0x000f2000018a7983 */ /* 0x002f220000300800 */
[----:B------:R-:W-:Y:S02]  /*3b5b0*/  IMAD.MOV.U32 R124, RZ, RZ, R126 ;  /* 0x000000ffff7c7224 */ /* 0x000fe400078e007e */
[----:B------:R-:W-:-:S05]  /*3b5c0*/  IMAD.MOV.U32 R125, RZ, RZ, R135 ;  /* 0x000000ffff7d7224 */ /* 0x000fca00078e0087 */
[----:B------:R1:W-:Y:S01]  /*3b5d0*/  LDGSTS.E [R3+0x3ea00], [R124.64], P3 ;  /* 0x3ea000007c037fae */ /* 0x0003e20009921848 */
[----:B--2---:R-:W-:-:S05]  /*3b5e0*/  IADD3 R2, P0, R2, UR7, RZ ;  /* 0x0000000702027c10 */ /* 0x004fca000ff1e0ff */
[----:B------:R-:W-:Y:S01]  /*3b5f0*/  STL [R1+0xf4c], R2 ;  /* 0x000f4c0201007387 */ /* 0x000fe20000100800 */
[----:B---3--:R-:W-:-:S03]  /*3b600*/  IADD3.X R133, R133, UR6, RZ, P0, !PT ;  /* 0x0000000685857c10 */ /* 0x008fc600087fe4ff */
[----:B------:R2:W-:Y:S04]  /*3b610*/  STL [R1+0xf48], R135 ;  /* 0x000f488701007387 */ /* 0x0005e80000100800 */
[----:B------:R-:W3:Y:S01]  /*3b620*/  LDL.LU R130, [R1+0xf1c] ;  /* 0x000f1c0001827983 */ /* 0x000ee20000300800 */
[----:B------:R-:W-:-:S03]  /*3b630*/  IADD3 R142, P1, R142, UR7, RZ ;  /* 0x000000078e8e7c10 */ /* 0x000fc6000ff3e0ff */
[----:B--2---:R-:W2:Y:S01]  /*3b640*/  LDL.LU R135, [R1+0xf18] ;  /* 0x000f180001877983 */ /* 0x004ea20000300800 */
[----:B-1----:R-:W-:-:S03]  /*3b650*/  IMAD.MOV.U32 R125, RZ, RZ, R133 ;  /* 0x000000ffff7d7224 */ /* 0x002fc600078e0085 */
[----:B------:R-:W-:Y:S04]  /*3b660*/  STL [R1+0xf44], R142 ;  /* 0x000f448e01007387 */ /* 0x000fe80000100800 */
[----:B------:R1:W-:Y:S01]  /*3b670*/  STL [R1+0xf40], R133 ;  /* 0x000f408501007387 */ /* 0x0003e20000100800 */
[----:B------:R-:W-:-:S03]  /*3b680*/  IADD3.X R143, R143, UR6, RZ, P1, !PT ;  /* 0x000000068f8f7c10 */ /* 0x000fc60008ffe4ff */
[----:B------:R-:W2:Y:S04]  /*3b690*/  LDL.LU R126, [R1+0xf14] ;  /* 0x000f1400017e7983 */ /* 0x000ea80000300800 */
[----:B------:R-:W2:Y:S01]  /*3b6a0*/  LDL.LU R139, [R1+0xf10] ;  /* 0x000f1000018b7983 */ /* 0x000ea20000300800 */
[----:B-1----:R-:W-:Y:S02]  /*3b6b0*/  LOP3.LUT R133, R141, 0x3f, RZ, 0xc0, !PT ;  /* 0x0000003f8d857812 */ /* 0x002fe400078ec0ff */
[----:B------:R-:W-:-:S03]  /*3b6c0*/  SHF.R.S32.HI R141, RZ, 0x6, R141 ;  /* 0x00000006ff8d7819 */ /* 0x000fc6000001148d */
[----:B------:R-:W-:Y:S01]  /*3b6d0*/  IMAD.SHL.U32 R133, R133, 0x4, RZ ;  /* 0x0000000485857824 */ /* 0x000fe200078e00ff */
[----:B----4-:R-:W-:Y:S02]  /*3b6e0*/  IADD3 R129, P0, R129, UR7, RZ ;  /* 0x0000000781817c10 */ /* 0x010fe4000ff1e0ff */
[----:B------:R-:W-:Y:S02]  /*3b6f0*/  SGXT R141, R141, 0x1 ;  /* 0x000000018d8d781a */ /* 0x000fe40000000200 */
[----:B------:R-:W-:Y:S01]  /*3b700*/  IADD3 R132, P1, R132, UR7, RZ ;  /* 0x0000000784847c10 */ /* 0x000fe2000ff3e0ff */
[----:B------:R-:W-:Y:S01]  /*3b710*/  STL [R1+0xf38], R129 ;  /* 0x000f388101007387 */ /* 0x000fe20000100800 */
[----:B------:R-:W-:-:S03]  /*3b720*/  LOP3.LUT R133, R133, 0x110, R141, 0x78, !PT ;  /* 0x0000011085857812 */ /* 0x000fc600078e788d */
[----:B------:R-:W-:Y:S04]  /*3b730*/  STL [R1+0xf3c], R143 ;  /* 0x000f3c8f01007387 */ /* 0x000fe80000100800 */
[----:B------:R-:W4:Y:S04]  /*3b740*/  LDL.LU R140, [R1+0xf0c] ;  /* 0x000f0c00018c7983 */ /* 0x000f280000300800 */
[----:B------:R-:W-:Y:S01]  /*3b750*/  STL [R1+0xf34], R132 ;  /* 0x000f348401007387 */ /* 0x000fe20000100800 */
[----:B------:R-:W-:Y:S02]  /*3b760*/  MOV R124, R2 ;  /* 0x00000002007c7202 */ /* 0x000fe40000000f00 */
[----:B------:R-:W-:-:S03]  /*3b770*/  IADD3.X R137, R137, UR6, RZ, P0, !PT ;  /* 0x0000000689897c10 */ /* 0x000fc600087fe4ff */
[----:B------:R1:W-:Y:S04]  /*3b780*/  LDGSTS.E [R3+0x3f200], [R124.64], P3 ;  /* 0x3f2000007c037fae */ /* 0x0003e80009921848 */
[----:B------:R1:W-:Y:S04]  /*3b790*/  STL [R1+0xf30], R137 ;  /* 0x000f308901007387 */ /* 0x0003e80000100800 */
[----:B------:R-:W4:Y:S01]  /*3b7a0*/  LDL.LU R141, [R1+0xf08] ;  /* 0x000f0800018d7983 */ /* 0x000f220000300800 */
[----:B------:R-:W-:Y:S01]  /*3b7b0*/  LOP3.LUT R133, R133, 0x40, RZ, 0x3c, !PT ;  /* 0x0000004085857812 */ /* 0x000fe200078e3cff */
[----:B------:R-:W-:-:S02]  /*3b7c0*/  IMAD.U32 R2, RZ, RZ, UR5 ;  /* 0x00000005ff027e24 */ /* 0x000fc4000f8e00ff */
[----:B-1----:R-:W-:Y:S02]  /*3b7d0*/  IMAD.MOV.U32 R124, RZ, RZ, R142 ;  /* 0x000000ffff7c7224 */ /* 0x002fe400078e008e */
[----:B------:R-:W-:Y:S02]  /*3b7e0*/  IMAD.MOV.U32 R125, RZ, RZ, R143 ;  /* 0x000000ffff7d7224 */ /* 0x000fe400078e008f */
[----:B------:R-:W-:Y:S02]  /*3b7f0*/  IMAD R2, R2, 0x10000, R133 ;  /* 0x0001000002027824 */ /* 0x000fe400078e0285 */
[----:B------:R-:W4:Y:S04]  /*3b800*/  LDL.LU R133, [R1+0xf04] ;  /* 0x000f040001857983 */ /* 0x000f280000300800 */
[----:B------:R1:W-:Y:S04]  /*3b810*/  LDGSTS.E [R3+0x3fa00], [R124.64], P3 ;  /* 0x3fa000007c037fae */ /* 0x0003e80009921848 */
[----:B-1----:R-:W4:Y:S01]  /*3b820*/  LDL.LU R3, [R1+0xf00] ;  /* 0x000f000001037983 */ /* 0x002f220000300800 */
[----:B------:R-:W-:-:S02]  /*3b830*/  IADD3 R127, P0, R127, UR7, RZ ;  /* 0x000000077f7f7c10 */ /* 0x000fc4000ff1e0ff */
[----:B------:R-:W-:Y:S01]  /*3b840*/  IADD3.X R136, R136, UR6, RZ, P1, !PT ;  /* 0x0000000688887c10 */ /* 0x000fe20008ffe4ff */
[----:B------:R-:W-:Y:S01]  /*3b850*/  IMAD.MOV.U32 R124, RZ, RZ, R129 ;  /* 0x000000ffff7c7224 */ /* 0x000fe200078e0081 */
[----:B------:R-:W-:Y:S01]  /*3b860*/  MOV R125, R137 ;  /* 0x00000089007d7202 */ /* 0x000fe20000000f00 */
[----:B------:R-:W-:Y:S04]  /*3b870*/  STL [R1+0xf2c], R127 ;  /* 0x000f2c7f01007387 */ /* 0x000fe80000100800 */
[----:B------:R1:W-:Y:S04]  /*3b880*/  STL [R1+0xf28], R136 ;  /* 0x000f288801007387 */ /* 0x0003e80000100800 */
[----:B------:R-:W4:Y:S04]  /*3b890*/  LDL.LU R137, [R1+0xef8] ;  /* 0x000ef80001897983 */ /* 0x000f280000300800 */
[----:B------:R-:W4:Y:S04]  /*3b8a0*/  LDL.LU R129, [R1+0xefc] ;  /* 0x000efc0001817983 */ /* 0x000f280000300800 */
[----:B------:R1:W-:Y:S01]  /*3b8b0*/  LDGSTS.E [R2+0x30400], [R124.64], P3 ;  /* 0x304000007c027fae */ /* 0x0003e20009921848 */
[----:B------:R-:W-:-:S02]  /*3b8c0*/  IADD3 R134, P1, R134, UR7, RZ ;  /* 0x0000000786867c10 */ /* 0x000fc4000ff3e0ff */
[----:B------:R-:W-:Y:S01]  /*3b8d0*/  IADD3.X R138, R138, UR6, RZ, P0, !PT ;  /* 0x000000068a8a7c10 */ /* 0x000fe200087fe4ff */
[----:B-1----:R-:W-:Y:S02]  /*3b8e0*/  IMAD.MOV.U32 R125, RZ, RZ, R136 ;  /* 0x000000ffff7d7224 */ /* 0x002fe400078e0088 */
[----:B------:R-:W-:Y:S01]  /*3b8f0*/  IMAD.MOV.U32 R124, RZ, RZ, R132 ;  /* 0x000000ffff7c7224 */ /* 0x000fe200078e0084 */
[----:B------:R-:W4:Y:S04]  /*3b900*/  LDL.LU R136, [R1+0xef0] ;  /* 0x000ef00001887983 */ /* 0x000f280000300800 */
[----:B------:R-:W-:Y:S04]  /*3b910*/  STL [R1+0xf24], R134 ;  /* 0x000f248601007387 */ /* 0x000fe80000100800 */
[----:B------:R1:W-:Y:S04]  /*3b920*/  STL [R1+0xf20], R138 ;  /* 0x000f208a01007387 */ /* 0x0003e80000100800 */
[----:B------:R-:W4:Y:S04]  /*3b930*/  LDL.LU R132, [R1+0xef4] ;  /* 0x000ef40001847983 */ /* 0x000f280000300800 */
[----:B------:R1:W-:Y:S02]  /*3b940*/  LDGSTS.E [R2+0x30c00], [R124.64], P3 ;  /* 0x30c000007c027fae */ /* 0x0003e40009921848 */
[----:B-1----:R-:W-:-:S02]  /*3b950*/  IMAD.MOV.U32 R124, RZ, RZ, R127 ;  /* 0x000000ffff7c7224 */ /* 0x002fc400078e007f */
[----:B------:R-:W-:Y:S02]  /*3b960*/  IMAD.MOV.U32 R125, RZ, RZ, R138 ;  /* 0x000000ffff7d7224 */ /* 0x000fe400078e008a */
[----:B------:R-:W4:Y:S04]  /*3b970*/  LDL.LU R138, [R1+0xee8] ;  /* 0x000ee800018a7983 */ /* 0x000f280000300800 */
[----:B------:R1:W-:Y:S02]  /*3b980*/  LDGSTS.E [R2+0x31400], [R124.64], P3 ;  /* 0x314000007c027fae */ /* 0x0003e40009921848 */
[----:B-1----:R-:W-:Y:S01]  /*3b990*/  IMAD.MOV.U32 R124, RZ, RZ, R134 ;  /* 0x000000ffff7c7224 */ /* 0x002fe200078e0086 */
[----:B---3--:R-:W-:Y:S02]  /*3b9a0*/  IADD3 R130, P0, R130, UR7, RZ ;  /* 0x0000000782827c10 */ /* 0x008fe4000ff1e0ff */
[----:B--2---:R-:W-:-:S03]  /*3b9b0*/  IADD3.X R135, R135, UR6, RZ, P1, !PT ;  /* 0x0000000687877c10 */ /* 0x004fc60008ffe4ff */
[----:B------:R-:W-:Y:S04]  /*3b9c0*/  STL [R1+0xf1c], R130 ;  /* 0x000f1c8201007387 */ /* 0x000fe80000100800 */
[----:B------:R1:W-:Y:S01]  /*3b9d0*/  STL [R1+0xf18], R135 ;  /* 0x000f188701007387 */ /* 0x0003e20000100800 */
[----:B------:R-:W-:-:S03]  /*3b9e0*/  IMAD.MOV.U32 R125, RZ, RZ, R135 ;  /* 0x000000ffff7d7224 */ /* 0x000fc600078e0087 */
[----:B------:R-:W2:Y:S01]  /*3b9f0*/  LDL.LU R127, [R1+0xeec] ;  /* 0x000eec00017f7983 */ /* 0x000ea20000300800 */
[----:B------:R-:W-:-:S03]  /*3ba00*/  IADD3 R126, P1, R126, UR7, RZ ;  /* 0x000000077e7e7c10 */ /* 0x000fc6000ff3e0ff */
[----:B------:R3:W-:Y:S01]  /*3ba10*/  LDGSTS.E [R2+0x31c00], [R124.64], P3 ;  /* 0x31c000007c027fae */ /* 0x0007e20009921848 */
[----:B------:R-:W-:-:S03]  /*3ba20*/  IADD3.X R139, R139, UR6, RZ, P0, !PT ;  /* 0x000000068b8b7c10 */ /* 0x000fc600087fe4ff */
[----:B-1----:R-:W2:Y:S04]  /*3ba30*/  LDL.LU R135, [R1+0xee0] ;  /* 0x000ee00001877983 */ /* 0x002ea80000300800 */
[----:B------:R-:W-:Y:S04]  /*3ba40*/  STL [R1+0xf14], R126 ;  /* 0x000f147e01007387 */ /* 0x000fe80000100800 */
[----:B------:R1:W-:Y:S04]  /*3ba50*/  STL [R1+0xf10], R139 ;  /* 0x000f108b01007387 */ /* 0x0003e80000100800 */
[----:B------:R-:W2:Y:S01]  /*3ba60*/  LDL.LU R134, [R1+0xee4] ;  /* 0x000ee40001867983 */ /* 0x000ea20000300800 */
[----:B---3--:R-:W-:Y:S01]  /*3ba70*/  MOV R125, R139 ;  /* 0x0000008b007d7202 */ /* 0x008fe20000000f00 */
[----:B------:R-:W-:-:S02]  /*3ba80*/  IMAD.MOV.U32 R124, RZ, RZ, R130 ;  /* 0x000000ffff7c7224 */ /* 0x000fc400078e0082 */
[----:B-1----:R-:W3:Y:S04]  /*3ba90*/  LDL.LU R139, [R1+0xed8] ;  /* 0x000ed800018b7983 */ /* 0x002ee80000300800 */
[----:B------:R1:W-:Y:S01]  /*3baa0*/  LDGSTS.E [R2+0x32400], [R124.64], P3 ;  /* 0x324000007c027fae */ /* 0x0003e20009921848 */
[----:B----4-:R-:W-:-:S05]  /*3bab0*/  IADD3 R140, P0, R140, UR7, RZ ;  /* 0x000000078c8c7c10 */ /* 0x010fca000ff1e0ff */
[----:B------:R4:W-:Y:S01]  /*3bac0*/  STL [R1+0xf0c], R140 ;  /* 0x000f0c8c01007387 */ /* 0x0009e20000100800 */
[----:B-1----:R-:W-:Y:S01]  /*3bad0*/  IMAD.MOV.U32 R124, RZ, RZ, R126 ;  /* 0x000000ffff7c7224 */ /* 0x002fe200078e007e */
[----:B------:R-:W-:-:S05]  /*3bae0*/  IADD3.X R141, R141, UR6, RZ, P1, !PT ;  /* 0x000000068d8d7c10 */ /* 0x000fca0008ffe4ff */
[----:B------:R-:W-:Y:S04]  /*3baf0*/  STL [R1+0xf08], R141 ;  /* 0x000f088d01007387 */ /* 0x000fe80000100800 */
[----:B------:R-:W3:Y:S01]  /*3bb00*/  LDL.LU R130, [R1+0xedc] ;  /* 0x000edc0001827983 */ /* 0x000ee20000300800 */
[----:B------:R-:W-:Y:S01]  /*3bb10*/  IADD3 R133, P1, R133, UR7, RZ ;  /* 0x0000000785857c10 */ /* 0x000fe2000ff3e0ff */
[----:B------:R-:W-:Y:S02]  /*3bb20*/  IMAD.MOV.U32 R125, RZ, RZ, R141 ;  /* 0x000000ffff7d7224 */ /* 0x000fe400078e008d */
[----:B------:R-:W3:Y:S04]  /*3bb30*/  LDL.LU R126, [R1+0xed4] ;  /* 0x000ed400017e7983 */ /* 0x000ee80000300800 */
[----:B------:R-:W-:Y:S04]  /*3bb40*/  STL [R1+0xf04], R133 ;  /* 0x000f048501007387 */ /* 0x000fe80000100800 */
[----:B------:R1:W-:Y:S01]  /*3bb50*/  LDGSTS.E [R2+0x32c00], [R124.64], P3 ;  /* 0x32c000007c027fae */ /* 0x0003e20009921848 */
[----:B------:R-:W-:-:S05]  /*3bb60*/  IADD3.X R3, R3, UR6, RZ, P0, !PT ;  /* 0x0000000603037c10 */ /* 0x000fca00087fe4ff */
[----:B------:R4:W-:Y:S01]  /*3bb70*/  STL [R1+0xf00], R3 ;  /* 0x000f000301007387 */ /* 0x0009e20000100800 */
[----:B-1----:R-:W-:-:S03]  /*3bb80*/  IMAD.MOV.U32 R124, RZ, RZ, R140 ;  /* 0x000000ffff7c7224 */ /* 0x002fc600078e008c */
[----:B----4-:R-:W3:Y:S01]  /*3bb90*/  LDL.LU R140, [R1+0xed0] ;  /* 0x000ed000018c7983 */ /* 0x010ee20000300800 */
[----:B------:R-:W-:Y:S01]  /*3bba0*/  IMAD.MOV.U32 R125, RZ, RZ, R3 ;  /* 0x000000ffff7d7224 */ /* 0x000fe200078e0003 */
[----:B------:R-:W-:-:S04]  /*3bbb0*/  IADD3.X R137, R137, UR6, RZ, P1, !PT ;  /* 0x0000000689897c10 */ /* 0x000fc80008ffe4ff */
        /* <DEDUP_REMOVED lines=11> */
[----:B------:R-:W-:Y:S01]  /*3bc70*/  STL [R1+0xef4], R132 ;  /* 0x000ef48401007387 */ /* 0x000fe20000100800 */
[----:B-1----:R-:W-:-:S03]  /*3bc80*/  MOV R125, R136 ;  /* 0x00000088007d7202 */ /* 0x002fc60000000f00 */
[----:B------:R1:W-:Y:S04]  /*3bc90*/  STL [R1+0xef0], R136 ;  /* 0x000ef08801007387 */ /* 0x0003e80000100800 */
[----:B------:R-:W3:Y:S01]  /*3bca0*/  LDL.LU R133, [R1+0xec4] ;  /* 0x000ec40001857983 */ /* 0x000ee20000300800 */
[----:B------:R-:W-:-:S03]  /*3bcb0*/  IMAD.MOV.U32 R124, RZ, RZ, R129 ;  /* 0x000000ffff7c7224 */ /* 0x000fc600078e0081 */
[----:B-1----:R-:W3:Y:S01]  /*3bcc0*/  LDL.LU R136, [R1+0xec0] ;  /* 0x000ec00001887983 */ /* 0x002ee20000300800 */
[----:B------:R-:W-:-:S03]  /*3bcd0*/  IADD3.X R138, R138, UR6, RZ, P1, !PT ;  /* 0x000000068a8a7c10 */ /* 0x000fc60008ffe4ff */
[----:B------:R1:W-:Y:S02]  /*3bce0*/  LDGSTS.E [R2+0x34400], [R124.64], P3 ;  /* 0x344000007c027fae */ /* 0x0003e40009921848 */
[----:B-1----:R-:W-:Y:S02]  /*3bcf0*/  IMAD.MOV.U32 R124, RZ, RZ, R132 ;  /* 0x000000ffff7c7224 */ /* 0x002fe400078e0084 */
[----:B------:R-:W-:-:S05]  /*3bd00*/  IMAD.MOV.U32 R125, RZ, RZ, R138 ;  /* 0x000000ffff7d7224 */ /* 0x000fca00078e008a */
[----:B------:R1:W-:Y:S01]  /*3bd10*/  LDGSTS.E [R2+0x34c00], [R124.64], P3 ;  /* 0x34c000007c027fae */ /* 0x0003e20009921848 */
[----:B--2---:R-:W-:-:S05]  /*3bd20*/  IADD3 R127, P0, R127, UR7, RZ ;  /* 0x000000077f7f7c10 */ /* 0x004fca000ff1e0ff */
[----:B------:R-:W-:Y:S01]  /*3bd30*/  STL [R1+0xeec], R127 ;  /* 0x000eec7f01007387 */ /* 0x000fe20000100800 */
[----:B------:R-:W-:-:S03]  /*3bd40*/  IADD3.X R135, R135, UR6, RZ, P0, !PT ;  /* 0x0000000687877c10 */ /* 0x000fc600087fe4ff */
[----:B------:R2:W-:Y:S04]  /*3bd50*/  STL [R1+0xee8], R138 ;  /* 0x000ee88a01007387 */ /* 0x0005e80000100800 */
[----:B------:R-:W4:Y:S04]  /*3bd60*/  LDL.LU R129, [R1+0xebc] ;  /* 0x000ebc0001817983 */ /* 0x000f280000300800 */
[----:B------:R-:W4:Y:S01]  /*3bd70*/  LDL.LU R141, [R1+0xeb8] ;  /* 0x000eb800018d7983 */ /* 0x000f220000300800 */
[----:B------:R-:W-:-:S05]  /*3bd80*/  IADD3 R134, P1, R134, UR7, RZ ;  /* 0x0000000786867c10 */ /* 0x000fca000ff3e0ff */
[----:B------:R-:W-:Y:S04]  /*3bd90*/  STL [R1+0xee4], R134 ;  /* 0x000ee48601007387 */ /* 0x000fe80000100800 */
[----:B------:R1:W-:Y:S04]  /*3bda0*/  STL [R1+0xee0], R135 ;  /* 0x000ee08701007387 */ /* 0x0003e80000100800 */
[----:B------:R-:W4:Y:S04]  /*3bdb0*/  LDL.LU R132, [R1+0xeb4] ;  /* 0x000eb40001847983 */ /* 0x000f280000300800 */
[----:B--2---:R-:W2:Y:S01]  /*3bdc0*/  LDL.LU R138, [R1+0xeb0] ;  /* 0x000eb000018a7983 */ /* 0x004ea20000300800 */
[----:B---3--:R-:W-:Y:S01]  /*3bdd0*/  IADD3.X R139, R139, UR6, RZ, P1, !PT ;  /* 0x000000068b8b7c10 */ /* 0x008fe20008ffe4ff */
[----:B-1----:R-:W-:-:S02]  /*3bde0*/  IMAD.MOV.U32 R125, RZ, RZ, R135 ;  /* 0x000000ffff7d7224 */ /* 0x002fc400078e0087 */
[----:B------:R-:W-:-:S05]  /*3bdf0*/  IMAD.MOV.U32 R124, RZ, RZ, R127 ;  /* 0x000000ffff7c7224 */ /* 0x000fca00078e007f */
[----:B------:R1:W-:Y:S01]  /*3be00*/  LDGSTS.E [R2+0x35400], [R124.64], P3 ;  /* 0x354000007c027fae */ /* 0x0003e20009921848 */
[----:B------:R-:W-:-:S05]  /*3be10*/  IADD3 R130, P0, R130, UR7, RZ ;  /* 0x0000000782827c10 */ /* 0x000fca000ff1e0ff */
[----:B------:R-:W-:Y:S04]  /*3be20*/  STL [R1+0xedc], R130 ;  /* 0x000edc8201007387 */ /* 0x000fe80000100800 */
[----:B------:R3:W-:Y:S04]  /*3be30*/  STL [R1+0xed8], R139 ;  /* 0x000ed88b01007387 */ /* 0x0007e80000100800 */
[----:B------:R-:W2:Y:S04]  /*3be40*/  LDL.LU R135, [R1+0xea8] ;  /* 0x000ea80001877983 */ /* 0x000ea80000300800 */
[----:B------:R-:W2:Y:S01]  /*3be50*/  LDL.LU R127, [R1+0xeac] ;  /* 0x000eac00017f7983 */ /* 0x000ea20000300800 */
[----:B------:R-:W-:Y:S01]  /*3be60*/  IADD3 R126, P1, R126, UR7, RZ ;  /* 0x000000077e7e7c10 */ /* 0x000fe2000ff3e0ff */
[----:B-1----:R-:W-:-:S02]  /*3be70*/  IMAD.MOV.U32 R125, RZ, RZ, R139 ;  /* 0x000000ffff7d7224 */ /* 0x002fc400078e008b */
[----:B---3--:R-:W3:Y:S01]  /*3be80*/  LDL.LU R139, [R1+0xea0] ;  /* 0x000ea000018b7983 */ /* 0x008ee20000300800 */
[----:B------:R-:W-:-:S03]  /*3be90*/  IADD3.X R140, R140, UR6, RZ, P0, !PT ;  /* 0x000000068c8c7c10 */ /* 0x000fc600087fe4ff */
[----:B------:R-:W-:Y:S01]  /*3bea0*/  STL [R1+0xed4], R126 ;  /* 0x000ed47e01007387 */ /* 0x000fe20000100800 */
[----:B------:R-:W-:-:S03]  /*3beb0*/  IMAD.MOV.U32 R124, RZ, RZ, R134 ;  /* 0x000000ffff7c7224 */ /* 0x000fc600078e0086 */
[----:B------:R1:W-:Y:S04]  /*3bec0*/  STL [R1+0xed0], R140 ;  /* 0x000ed08c01007387 */ /* 0x0003e80000100800 */
[----:B------:R-:W3:Y:S04]  /*3bed0*/  LDL.LU R134, [R1+0xea4] ;  /* 0x000ea40001867983 */ /* 0x000ee80000300800 */
[----:B------:R1:W-:Y:S01]  /*3bee0*/  LDGSTS.E [R2+0x35c00], [R124.64], P3 ;  /* 0x35c000007c027fae */ /* 0x0003e20009921848 */
[----:B------:R-:W-:Y:S02]  /*3bef0*/  IADD3 R3, P0, R3, UR7, RZ ;  /* 0x0000000703037c10 */ /* 0x000fe4000ff1e0ff */
[----:B-1----:R-:W-:-:S02]  /*3bf00*/  MOV R125, R140 ;  /* 0x0000008c007d7202 */ /* 0x002fc40000000f00 */
[----:B------:R-:W3:Y:S01]  /*3bf10*/  LDL.LU R140, [R1+0xe98] ;  /* 0x000e9800018c7983 */ /* 0x000ee20000300800 */
[----:B------:R-:W-:Y:S01]  /*3bf20*/  IADD3.X R137, R137, UR6, RZ, P1, !PT ;  /* 0x0000000689897c10 */ /* 0x000fe20008ffe4ff */
[----:B------:R-:W-:Y:S02]  /*3bf30*/  IMAD.MOV.U32 R124, RZ, RZ, R130 ;  /* 0x000000ffff7c7224 */ /* 0x000fe400078e0082 */
[----:B------:R-:W-:Y:S04]  /*3bf40*/  STL [R1+0xecc], R3 ;  /* 0x000ecc0301007387 */ /* 0x000fe80000100800 */
[----:B------:R1:W-:Y:S04]  /*3bf50*/  STL [R1+0xec8], R137 ;  /* 0x000ec88901007387 */ /* 0x0003e80000100800 */
[----:B------:R-:W3:Y:S04]  /*3bf60*/  LDL.LU R130, [R1+0xe9c] ;  /* 0x000e9c0001827983 */ /* 0x000ee80000300800 */
[----:B------:R1:W-:Y:S01]  /*3bf70*/  LDGSTS.E [R2+0x36400], [R124.64], P3 ;  /* 0x364000007c027fae */ /* 0x0003e20009921848 */
[----:B------:R-:W-:Y:S01]  /*3bf80*/  IADD3 R133, P1, R133, UR7, RZ ;  /* 0x0000000785857c10 */ /* 0x000fe2000ff3e0ff */
[----:B-1----:R-:W-:-:S02]  /*3bf90*/  IMAD.MOV.U32 R124, RZ, RZ, R126 ;  /* 0x000000ffff7c7224 */ /* 0x002fc400078e007e */
[----:B------:R-:W-:Y:S01]  /*3bfa0*/  IMAD.MOV.U32 R125, RZ, RZ, R137 ;  /* 0x000000ffff7d7224 */ /* 0x000fe200078e0089 */
[----:B------:R-:W-:Y:S01]  /*3bfb0*/  IADD3.X R136, R136, UR6, RZ, P0, !PT ;  /* 0x0000000688887c10 */ /* 0x000fe200087fe4ff */
[----:B------:R-:W3:Y:S04]  /*3bfc0*/  LDL.LU R137, [R1+0xe90] ;  /* 0x000e900001897983 */ /* 0x000ee80000300800 */
[----:B------:R-:W-:Y:S04]  /*3bfd0*/  STL [R1+0xec4], R133 ;  /* 0x000ec48501007387 */ /* 0x000fe80000100800 */
[----:B------:R1:W-:Y:S04]  /*3bfe0*/  STL [R1+0xec0], R136 ;  /* 0x000ec08801007387 */ /* 0x0003e80000100800 */
[----:B------:R1:W-:Y:S04]  /*3bff0*/  LDGSTS.E [R2+0x36c00], [R124.64], P3 ;  /* 0x36c000007c027fae */ /* 0x0003e80009921848 */
[----:B------:R-:W3:Y:S01]  /*3c000*/  LDL.LU R126, [R1+0xe94] ;  /* 0x000e9400017e7983 */ /* 0x000ee20000300800 */
[----:B-1----:R-:W-:-:S02]  /*3c010*/  IMAD.MOV.U32 R124, RZ, RZ, R3 ;  /* 0x000000ffff7c7224 */ /* 0x002fc400078e0003 */
[----:B------:R-:W-:Y:S02]  /*3c020*/  IMAD.MOV.U32 R125, RZ, RZ, R136 ;  /* 0x000000ffff7d7224 */ /* 0x000fe400078e0088 */
[----:B------:R-:W3:Y:S04]  /*3c030*/  LDL.LU R136, [R1+0xe88] ;  /* 0x000e880001887983 */ /* 0x000ee80000300800 */
[----:B------:R1:W-:Y:S02]  /*3c040*/  LDGSTS.E [R2+0x37400], [R124.64], P3 ;  /* 0x374000007c027fae */ /* 0x0003e40009921848 */
[----:B-1----:R-:W-:Y:S01]  /*3c050*/  IMAD.MOV.U32 R124, RZ, RZ, R133 ;  /* 0x000000ffff7c7224 */ /* 0x002fe200078e0085 */
[----:B----4-:R-:W-:Y:S02]  /*3c060*/  IADD3 R129, P0, R129, UR7, RZ ;  /* 0x0000000781817c10 */ /* 0x010fe4000ff1e0ff */
[----:B------:R-:W-:-:S03]  /*3c070*/  IADD3.X R141, R141, UR6, RZ, P1, !PT ;  /* 0x000000068d8d7c10 */ /* 0x000fc60008ffe4ff */
[----:B------:R-:W-:Y:S04]  /*3c080*/  STL [R1+0xebc], R129 ;  /* 0x000ebc8101007387 */ /* 0x000fe80000100800 */
[----:B------:R-:W-:Y:S01]  /*3c090*/  STL [R1+0xeb8], R141 ;  /* 0x000eb88d01007387 */ /* 0x000fe20000100800 */
[----:B------:R-:W-:-:S03]  /*3c0a0*/  IMAD.MOV.U32 R125, RZ, RZ, R141 ;  /* 0x000000ffff7d7224 */ /* 0x000fc600078e008d */
[----:B------:R-:W4:Y:S04]  /*3c0b0*/  LDL.LU R3, [R1+0xe8c] ;  /* 0x000e8c0001037983 */ /* 0x000f280000300800 */
[----:B------:R-:W4:Y:S01]  /*3c0c0*/  LDL.LU R133, [R1+0xe84] ;  /* 0x000e840001857983 */ /* 0x000f220000300800 */
[----:B------:R-:W-:-:S03]  /*3c0d0*/  IADD3 R132, P1, R132, UR7, RZ ;  /* 0x0000000784847c10 */ /* 0x000fc6000ff3e0ff */
[----:B------:R1:W-:Y:S01]  /*3c0e0*/  LDGSTS.E [R2+0x37c00], [R124.64], P3 ;  /* 0x37c000007c027fae */ /* 0x0003e20009921848 */
[----:B--2---:R-:W-:-:S03]  /*3c0f0*/  IADD3.X R138, R138, UR6, RZ, P0, !PT ;  /* 0x000000068a8a7c10 */ /* 0x004fc600087fe4ff */
[----:B------:R-:W-:Y:S04]  /*3c100*/  STL [R1+0xeb4], R132 ;  /* 0x000eb48401007387 */ /* 0x000fe80000100800 */
[----:B------:R2:W-:Y:S01]  /*3c110*/  STL [R1+0xeb0], R138 ;  /* 0x000eb08a01007387 */ /* 0x0005e20000100800 */
[----:B-1----:R-:W-:-:S03]  /*3c120*/  MOV R125, R138 ;  /* 0x0000008a007d7202 */ /* 0x002fc60000000f00 */
[----:B--2---:R-:W2:Y:S01]  /*3c130*/  LDL.LU R138, [R1+0xe80] ;  /* 0x000e8000018a7983 */ /* 0x004ea20000300800 */
[----:B------:R-:W-:-:S05]  /*3c140*/  IMAD.MOV.U32 R124, RZ, RZ, R129 ;  /* 0x000000ffff7c7224 */ /* 0x000fca00078e0081 */
[----:B------:R1:W-:Y:S01]  /*3c150*/  LDGSTS.E [R2+0x38400], [R124.64], P3 ;  /* 0x384000007c027fae */ /* 0x0003e20009921848 */
[----:B------:R-:W-:Y:S02]  /*3c160*/  IADD3.X R135, R135, UR6, RZ, P1, !PT ;  /* 0x0000000687877c10 */ /* 0x000fe40008ffe4ff */
[----:B------:R-:W-:-:S03]  /*3c170*/  IADD3 R127, P0, R127, UR7, RZ ;  /* 0x000000077f7f7c10 */ /* 0x000fc6000ff1e0ff */
[----:B-1----:R-:W-:Y:S02]  /*3c180*/  IMAD.MOV.U32 R125, RZ, RZ, R135 ;  /* 0x000000ffff7d7224 */ /* 0x002fe400078e0087 */
[----:B------:R-:W-:Y:S04]  /*3c190*/  STL [R1+0xeac], R127 ;  /* 0x000eac7f01007387 */ /* 0x000fe80000100800 */
[----:B------:R1:W-:Y:S04]  /*3c1a0*/  STL [R1+0xea8], R135 ;  /* 0x000ea88701007387 */ /* 0x0003e80000100800 */
[----:B------:R-:W2:Y:S01]  /*3c1b0*/  LDL.LU R129, [R1+0xe7c] ;  /* 0x000e7c0001817983 */ /* 0x000ea20000300800 */
[----:B---3--:R-:W-:-:S03]  /*3c1c0*/  IADD3.X R139, R139, UR6, RZ, P0, !PT ;  /* 0x000000068b8b7c10 */ /* 0x008fc600087fe4ff */
[----:B-1----:R-:W2:Y:S01]  /*3c1d0*/  LDL.LU R135, [R1+0xe78] ;  /* 0x000e780001877983 */ /* 0x002ea20000300800 */
[----:B------:R-:W-:Y:S01]  /*3c1e0*/  IADD3 R134, P1, R134, UR7, RZ ;  /* 0x0000000786867c10 */ /* 0x000fe2000ff3e0ff */
[----:B------:R-:W-:-:S04]  /*3c1f0*/  IMAD.MOV.U32 R124, RZ, RZ, R132 ;  /* 0x000000ffff7c7224 */ /* 0x000fc800078e0084 */
[----:B------:R-:W-:Y:S04]  /*3c200*/  STL [R1+0xea4], R134 ;  /* 0x000ea48601007387 */ /* 0x000fe80000100800 */
[----:B------:R1:W-:Y:S04]  /*3c210*/  STL [R1+0xea0], R139 ;  /* 0x000ea08b01007387 */ /* 0x0003e80000100800 */
[----:B------:R1:W-:Y:S04]  /*3c220*/  LDGSTS.E [R2+0x38c00], [R124.64], P3 ;  /* 0x38c000007c027fae */ /* 0x0003e80009921848 */
[----:B------:R-:W2:Y:S01]  /*3c230*/  LDL.LU R132, [R1+0xe74] ;  /* 0x000e740001847983 */ /* 0x000ea20000300800 */
[----:B-1----:R-:W-:-:S03]  /*3c240*/  IMAD.MOV.U32 R125, RZ, RZ, R139 ;  /* 0x000000ffff7d7224 */ /* 0x002fc600078e008b */
[----:B------:R-:W2:Y:S01]  /*3c250*/  LDL.LU R139, [R1+0xe70] ;  /* 0x000e7000018b7983 */ /* 0x000ea20000300800 */
[----:B------:R-:W-:Y:S02]  /*3c260*/  IADD3 R130, P0, R130, UR7, RZ ;  /* 0x0000000782827c10 */ /* 0x000fe4000ff1e0ff */
[----:B------:R-:W-:Y:S01]  /*3c270*/  IADD3.X R140, R140, UR6, RZ, P1, !PT ;  /* 0x000000068c8c7c10 */ /* 0x000fe20008ffe4ff */
[----:B------:R-:W-:Y:S02]  /*3c280*/  IMAD.MOV.U32 R124, RZ, RZ, R127 ;  /* 0x000000ffff7c7224 */ /* 0x000fe400078e007f */
[----:B------:R-:W-:Y:S04]  /*3c290*/  STL [R1+0xe9c], R130 ;  /* 0x000e9c8201007387 */ /* 0x000fe80000100800 */
[----:B------:R-:W-:Y:S04]  /*3c2a0*/  STL [R1+0xe98], R140 ;  /* 0x000e988c01007387 */ /* 0x000fe80000100800 */
[----:B------:R-:W2:Y:S04]  /*3c2b0*/  LDL.LU R127, [R1+0xe6c] ;  /* 0x000e6c00017f7983 */ /* 0x000ea80000300800 */
[----:B------:R-:W2:Y:S04]  /*3c2c0*/  LDL.LU R141, [R1+0xe68] ;  /* 0x000e6800018d7983 */ /* 0x000ea80000300800 */
[----:B------:R1:W-:Y:S01]  /*3c2d0*/  LDGSTS.E [R2+0x39400], [R124.64], P3 ;  /* 0x394000007c027fae */ /* 0x0003e20009921848 */
[----:B------:R-:W-:Y:S01]  /*3c2e0*/  IADD3.X R137, R137, UR6, RZ, P0, !PT ;  /* 0x0000000689897c10 */ /* 0x000fe200087fe4ff */
[----:B-1----:R-:W-:-:S02]  /*3c2f0*/  IMAD.MOV.U32 R124, RZ, RZ, R134 ;  /* 0x000000ffff7c7224 */ /* 0x002fc400078e0086 */
[----:B------:R-:W-:Y:S01]  /*3c300*/  IMAD.MOV.U32 R125, RZ, RZ, R140 ;  /* 0x000000ffff7d7224 */ /* 0x000fe200078e008c */
[----:B------:R-:W-:-:S04]  /*3c310*/  IADD3 R126, P1, R126, UR7, RZ ;  /* 0x000000077e7e7c10 */ /* 0x000fc8000ff3e0ff */
[----:B------:R1:W-:Y:S04]  /*3c320*/  LDGSTS.E [R2+0x39c00], [R124.64], P3 ;  /* 0x39c000007c027fae */ /* 0x0003e80009921848 */
[----:B------:R-:W-:Y:S04]  /*3c330*/  STL [R1+0xe94], R126 ;  /* 0x000e947e01007387 */ /* 0x000fe80000100800 */
[----:B------:R1:W-:Y:S01]  /*3c340*/  STL [R1+0xe90], R137 ;  /* 0x000e908901007387 */ /* 0x0003e20000100800 */
[----:B------:R-:W-:-:S03]  /*3c350*/  IADD3.X R136, R136, UR6, RZ, P1, !PT ;  /* 0x0000000688887c10 */ /* 0x000fc60008ffe4ff */
[----:B------:R-:W2:Y:S01]  /*3c360*/  LDL.LU R134, [R1+0xe64] ;  /* 0x000e640001867983 */ /* 0x000ea20000300800 */
[----:B-1----:R-:W-:Y:S01]  /*3c370*/  MOV R125, R137 ;  /* 0x00000089007d7202 */ /* 0x002fe20000000f00 */
[----:B------:R-:W-:Y:S02]  /*3c380*/  IMAD.MOV.U32 R124, RZ, RZ, R130 ;  /* 0x000000ffff7c7224 */ /* 0x000fe400078e0082 */
[----:B------:R-:W2:Y:S04]  /*3c390*/  LDL.LU R137, [R1+0xe60] ;  /* 0x000e600001897983 */ /* 0x000ea80000300800 */
[----:B------:R1:W-:Y:S02]  /*3c3a0*/  LDGSTS.E [R2+0x3a400], [R124.64], P3 ;  /* 0x3a4000007c027fae */ /* 0x0003e40009921848 */
[----:B-1----:R-:W-:-:S02]  /*3c3b0*/  IMAD.MOV.U32 R125, RZ, RZ, R136 ;  /* 0x000000ffff7d7224 */ /* 0x002fc400078e0088 */
[----:B------:R-:W-:-:S05]  /*3c3c0*/  IMAD.MOV.U32 R124, RZ, RZ, R126 ;  /* 0x000000ffff7c7224 */ /* 0x000fca00078e007e */
[----:B------:R1:W-:Y:S01]  /*3c3d0*/  LDGSTS.E [R2+0x3ac00], [R124.64], P3 ;  /* 0x3ac000007c027fae */ /* 0x0003e20009921848 */
[----:B----4-:R-:W-:Y:S02]  /*3c3e0*/  IADD3 R3, P0, R3, UR7, RZ ;  /* 0x0000000703037c10 */ /* 0x010fe4000ff1e0ff */
[----:B------:R-:W-:-:S03]  /*3c3f0*/  IADD3 R133, P1, R133, UR7, RZ ;  /* 0x0000000785857c10 */ /* 0x000fc6000ff3e0ff */
[----:B------:R-:W-:Y:S04]  /*3c400*/  STL [R1+0xe8c], R3 ;  /* 0x000e8c0301007387 */ /* 0x000fe80000100800 */
[----:B------:R4:W-:Y:S04]  /*3c410*/  STL [R1+0xe88], R136 ;  /* 0x000e888801007387 */ /* 0x0009e80000100800 */
[----:B------:R-:W3:Y:S04]  /*3c420*/  LDL.LU R140, [R1+0xe58] ;  /* 0x000e5800018c7983 */ /* 0x000ee80000300800 */
[----:B------:R-:W3:Y:S04]  /*3c430*/  LDL.LU R130, [R1+0xe5c] ;  /* 0x000e5c0001827983 */ /* 0x000ee80000300800 */
[----:B----4-:R-:W4:Y:S01]  /*3c440*/  LDL.LU R136, [R1+0xe50] ;  /* 0x000e500001887983 */ /* 0x010f220000300800 */
[----:B--2---:R-:W-:-:S03]  /*3c450*/  IADD3.X R138, R138, UR6, RZ, P0, !PT ;  /* 0x000000068a8a7c10 */ /* 0x004fc600087fe4ff */
[----:B------:R-:W-:Y:S04]  /*3c460*/  STL [R1+0xe84], R133 ;  /* 0x000e848501007387 */ /* 0x000fe80000100800 */
[----:B------:R2:W-:Y:S04]  /*3c470*/  STL [R1+0xe80], R138 ;  /* 0x000e808a01007387 */ /* 0x0005e80000100800 */
[----:B------:R-:W4:Y:S01]  /*3c480*/  LDL.LU R126, [R1+0xe54] ;  /* 0x000e5400017e7983 */ /* 0x000f220000300800 */
[----:B-1----:R-:W-:Y:S02]  /*3c490*/  IMAD.MOV.U32 R125, RZ, RZ, R138 ;  /* 0x000000ffff7d7224 */ /* 0x002fe400078e008a */
[----:B------:R-:W-:Y:S01]  /*3c4a0*/  IMAD.MOV.U32 R124, RZ, RZ, R3 ;  /* 0x000000ffff7c7224 */ /* 0x000fe200078e0003 */
[----:B--2---:R-:W2:Y:S04]  /*3c4b0*/  LDL.LU R138, [R1+0xe48] ;  /* 0x000e4800018a7983 */ /* 0x004ea80000300800 */
[----:B------:R1:W-:Y:S01]  /*3c4c0*/  LDGSTS.E [R2+0x3b400], [R124.64], P3 ;  /* 0x3b4000007c027fae */ /* 0x0003e20009921848 */
[----:B------:R-:W-:-:S02]  /*3c4d0*/  IADD3 R129, P0, R129, UR7, RZ ;  /* 0x0000000781817c10 */ /* 0x000fc4000ff1e0ff */
[----:B------:R-:W-:-:S03]  /*3c4e0*/  IADD3.X R135, R135, UR6, RZ, P1, !PT ;  /* 0x0000000687877c10 */ /* 0x000fc60008ffe4ff */
[----:B------:R-:W-:Y:S04]  /*3c4f0*/  STL [R1+0xe7c], R129 ;  /* 0x000e7c8101007387 */ /* 0x000fe80000100800 */
[----:B------:R1:W-:Y:S04]  /*3c500*/  STL [R1+0xe78], R135 ;  /* 0x000e788701007387 */ /* 0x0003e80000100800 */
[----:B------:R-:W2:Y:S01]  /*3c510*/  LDL.LU R3, [R1+0xe4c] ;  /* 0x000e4c0001037983 */ /* 0x000ea20000300800 */
[----:B-1----:R-:W-:Y:S02]  /*3c520*/  IMAD.MOV.U32 R125, RZ, RZ, R135 ;  /* 0x000000ffff7d7224 */ /* 0x002fe400078e0087 */
[----:B------:R-:W-:Y:S01]  /*3c530*/  IMAD.MOV.U32 R124, RZ, RZ, R133 ;  /* 0x000000ffff7c7224 */ /* 0x000fe200078e0085 */
[----:B------:R-:W2:Y:S01]  /*3c540*/  LDL.LU R135, [R1+0xe40] ;  /* 0x000e400001877983 */ /* 0x000ea20000300800 */
[----:B------:R-:W-:-:S03]  /*3c550*/  IADD3 R132, P1, R132, UR7, RZ ;  /* 0x0000000784847c10 */ /* 0x000fc6000ff3e0ff */
[----:B------:R1:W-:Y:S04]  /*3c560*/  LDGSTS.E [R2+0x3bc00], [R124.64], P3 ;  /* 0x3bc000007c027fae */ /* 0x0003e80009921848 */
[----:B------:R-:W-:Y:S01]  /*3c570*/  STL [R1+0xe74], R132 ;  /* 0x000e748401007387 */ /* 0x000fe20000100800 */
[----:B------:R-:W-:-:S05]  /*3c580*/  IADD3.X R139, R139, UR6, RZ, P0, !PT ;  /* 0x000000068b8b7c10 */ /* 0x000fca00087fe4ff */
[----:B------:R1:W-:Y:S04]  /*3c590*/  STL [R1+0xe70], R139 ;  /* 0x000e708b01007387 */ /* 0x0003e80000100800 */
[----:B------:R-:W2:Y:S01]  /*3c5a0*/  LDL.LU R133, [R1+0xe44] ;  /* 0x000e440001857983 */ /* 0x000ea20000300800 */
[----:B-1----:R-:W-:Y:S02]  /*3c5b0*/  MOV R125, R139 ;  /* 0x0000008b007d7202 */ /* 0x002fe40000000f00 */
[----:B------:R-:W-:Y:S01]  /*3c5c0*/  IADD3 R127, P0, R127, UR7, RZ ;  /* 0x000000077f7f7c10 */ /* 0x000fe2000ff1e0ff */
[----:B------:R-:W2:Y:S01]  /*3c5d0*/  LDL.LU R139, [R1+0xe3c] ;  /* 0x000e3c00018b7983 */ /* 0x000ea20000300800 */
[----:B------:R-:W-:-:S03]  /*3c5e0*/  IADD3.X R141, R141, UR6, RZ, P1, !PT ;  /* 0x000000068d8d7c10 */ /* 0x000fc60008ffe4ff */
[----:B------:R-:W-:Y:S01]  /*3c5f0*/  STL [R1+0xe6c], R127 ;  /* 0x000e6c7f01007387 */ /* 0x000fe20000100800 */
[----:B------:R-:W-:-:S03]  /*3c600*/  IMAD.MOV.U32 R124, RZ, RZ, R129 ;  /* 0x000000ffff7c7224 */ /* 0x000fc600078e0081 */
[----:B------:R-:W-:Y:S04]  /*3c610*/  STL [R1+0xe68], R141 ;  /* 0x000e688d01007387 */ /* 0x000fe80000100800 */
[----:B------:R-:W2:Y:S04]  /*3c620*/  LDL.LU R129, [R1+0xe34] ;  /* 0x000e340001817983 */ /* 0x000ea80000300800 */
[----:B------:R1:W-:Y:S02]  /*3c630*/  LDGSTS.E [R2+0x3c400], [R124.64], P3 ;  /* 0x3c4000007c027fae */ /* 0x0003e40009921848 */
[----:B-1----:R-:W-:-:S02]  /*3c640*/  IMAD.MOV.U32 R124, RZ, RZ, R132 ;  /* 0x000000ffff7c7224 */ /* 0x002fc400078e0084 */
[----:B------:R-:W-:Y:S01]  /*3c650*/  IMAD.MOV.U32 R125, RZ, RZ, R141 ;  /* 0x000000ffff7d7224 */ /* 0x000fe200078e008d */
[----:B------:R-:W2:Y:S04]  /*3c660*/  LDL.LU R132, [R1+0xe38] ;  /* 0x000e380001847983 */ /* 0x000ea80000300800 */
[----:B------:R1:W-:Y:S01]  /*3c670*/  LDGSTS.E [R2+0x3cc00], [R124.64], P3 ;  /* 0x3cc000007c027fae */ /* 0x0003e20009921848 */
[----:B------:R-:W-:Y:S02]  /*3c680*/  IADD3 R134, P1, R134, UR7, RZ ;  /* 0x0000000786867c10 */ /* 0x000fe4000ff3e0ff */
[----:B------:R-:W-:-:S03]  /*3c690*/  IADD3.X R137, R137, UR6, RZ, P0, !PT ;  /* 0x0000000689897c10 */ /* 0x000fc600087fe4ff */
[----:B------:R-:W-:Y:S01]  /*3c6a0*/  STL [R1+0xe64], R134 ;  /* 0x000e648601007387 */ /* 0x000fe20000100800 */
[----:B-1----:R-:W-:-:S03]  /*3c6b0*/  IMAD.MOV.U32 R124, RZ, RZ, R127 ;  /* 0x000000ffff7c7224 */ /* 0x002fc600078e007f */
[----:B------:R1:W-:Y:S01]  /*3c6c0*/  STL [R1+0xe60], R137 ;  /* 0x000e608901007387 */ /* 0x0003e20000100800 */
[----:B------:R-:W-:-:S05]  /*3c6d0*/  IMAD.MOV.U32 R125, RZ, RZ, R137 ;  /* 0x000000ffff7d7224 */ /* 0x000fca00078e0089 */
[----:B------:R1:W-:Y:S04]  /*3c6e0*/  LDGSTS.E [R2+0x3d400], [R124.64], P3 ;  /* 0x3d4000007c027fae */ /* 0x0003e80009921848 */
[----:B-1----:R-:W2:Y:S01]  /*3c6f0*/  LDL.LU R137, [R1+0xe30] ;  /* 0x000e300001897983 */ /* 0x002ea20000300800 */
[----:B------:R-:W-:Y:S01]  /*3c700*/  IMAD.MOV.U32 R124, RZ, RZ, R134 ;  /* 0x000000ffff7c7224 */ /* 0x000fe200078e0086 */
[----:B---3--:R-:W-:Y:S02]  /*3c710*/  IADD3.X R140, R140, UR6, RZ, P1, !PT ;  /* 0x000000068c8c7c10 */ /* 0x008fe40008ffe4ff */
[----:B------:R-:W-:-:S03]  /*3c720*/  IADD3 R130, P0, R130, UR7, RZ ;  /* 0x0000000782827c10 */ /* 0x000fc6000ff1e0ff */
[----:B------:R-:W-:Y:S01]  /*3c730*/  IMAD.MOV.U32 R125, RZ, RZ, R140 ;  /* 0x000000ffff7d7224 */ /* 0x000fe200078e008c */
[----:B----4-:R-:W-:Y:S01]  /*3c740*/  IADD3.X R136, R136, UR6, RZ, P0, !PT ;  /* 0x0000000688887c10 */ /* 0x010fe200087fe4ff */
[----:B------:R-:W-:Y:S04]  /*3c750*/  STL [R1+0xe5c], R130 ;  /* 0x000e5c8201007387 */ /* 0x000fe80000100800 */
[----:B------:R1:W-:Y:S04]  /*3c760*/  STL [R1+0xe58], R140 ;  /* 0x000e588c01007387 */ /* 0x0003e80000100800 */
[----:B------:R-:W3:Y:S04]  /*3c770*/  LDL.LU R127, [R1+0xe2c] ;  /* 0x000e2c00017f7983 */ /* 0x000ee80000300800 */
[----:B------:R-:W4:Y:S01]  /*3c780*/  LDL.LU R134, [R1+0xe28] ;  /* 0x000e280001867983 */ /* 0x000f220000300800 */
[----:B------:R-:W-:-:S03]  /*3c790*/  IADD3 R126, P1, R126, UR7, RZ ;  /* 0x000000077e7e7c10 */ /* 0x000fc6000ff3e0ff */
[----:B------:R1:W-:Y:S04]  /*3c7a0*/  LDGSTS.E [R2+0x3dc00], [R124.64], P3 ;  /* 0x3dc000007c027fae */ /* 0x0003e80009921848 */
[----:B------:R-:W-:Y:S04]  /*3c7b0*/  STL [R1+0xe54], R126 ;  /* 0x000e547e01007387 */ /* 0x000fe80000100800 */
[----:B------:R2:W-:Y:S04]  /*3c7c0*/  STL [R1+0xe50], R136 ;  /* 0x000e508801007387 */ /* 0x0005e80000100800 */
[----:B-1----:R-:W4:Y:S01]  /*3c7d0*/  LDL.LU R140, [R1+0xe24] ;  /* 0x000e2400018c7983 */ /* 0x002f220000300800 */
[----:B------:R-:W-:-:S03]  /*3c7e0*/  MOV R125, R136 ;  /* 0x00000088007d7202 */ /* 0x000fc60000000f00 */
[----:B--2---:R-:W2:Y:S01]  /*3c7f0*/  LDL.LU R136, [R1+0xe20] ;  /* 0x000e200001887983 */ /* 0x004ea20000300800 */
[----:B------:R-:W-:Y:S01]  /*3c800*/  IADD3.X R138, R138, UR6, RZ, P1, !PT ;  /* 0x000000068a8a7c10 */ /* 0x000fe20008ffe4ff */
[----:B------:R-:W-:-:S05]  /*3c810*/  IMAD.MOV.U32 R124, RZ, RZ, R130 ;  /* 0x000000ffff7c7224 */ /* 0x000fca00078e0082 */
[----:B------:R1:W-:Y:S01]  /*3c820*/  LDGSTS.E [R2+0x3e400], [R124.64], P3 ;  /* 0x3e4000007c027fae */ /* 0x0003e20009921848 */
[----:B------:R-:W-:-:S05]  /*3c830*/  IADD3 R3, P0, R3, UR7, RZ ;  /* 0x0000000703037c10 */ /* 0x000fca000ff1e0ff */
[----:B------:R-:W-:Y:S04]  /*3c840*/  STL [R1+0xe4c], R3 ;  /* 0x000e4c0301007387 */ /* 0x000fe80000100800 */
[----:B------:R-:W-:Y:S04]  /*3c850*/  STL [R1+0xe48], R138 ;  /* 0x000e488a01007387 */ /* 0x000fe80000100800 */
[----:B------:R-:W2:Y:S04]  /*3c860*/  LDL.LU R130, [R1+0xe1c] ;  /* 0x000e1c0001827983 */ /* 0x000ea80000300800 */
[----:B------:R-:W2:Y:S01]  /*3c870*/  LDL.LU R141, [R1+0xe18] ;  /* 0x000e1800018d7983 */ /* 0x000ea20000300800 */
[----:B------:R-:W-:Y:S01]  /*3c880*/  IADD3.X R135, R135, UR6, RZ, P0, !PT ;  /* 0x0000000687877c10 */ /* 0x000fe200087fe4ff */
[----:B-1----:R-:W-:-:S02]  /*3c890*/  IMAD.MOV.U32 R124, RZ, RZ, R126 ;  /* 0x000000ffff7c7224 */ /* 0x002fc400078e007e */
[----:B------:R-:W-:-:S05]  /*3c8a0*/  IMAD.MOV.U32 R125, RZ, RZ, R138 ;  /* 0x000000ffff7d7224 */ /* 0x000fca00078e008a */
[----:B------:R1:W-:Y:S01]  /*3c8b0*/  LDGSTS.E [R2+0x3ec00], [R124.64], P3 ;  /* 0x3ec000007c027fae */ /* 0x0003e20009921848 */
[----:B------:R-:W-:-:S05]  /*3c8c0*/  IADD3 R133, P1, R133, UR7, RZ ;  /* 0x0000000785857c10 */ /* 0x000fca000ff3e0ff */
[----:B------:R-:W-:Y:S04]  /*3c8d0*/  STL [R1+0xe44], R133 ;  /* 0x000e448501007387 */ /* 0x000fe80000100800 */
[----:B------:R1:W-:Y:S02]  /*3c8e0*/  STL [R1+0xe40], R135 ;  /* 0x000e408701007387 */ /* 0x0003e40000100800 */
[----:B-1----:R-:W-:Y:S02]  /*3c8f0*/  IMAD.MOV.U32 R125, RZ, RZ, R135 ;  /* 0x000000ffff7d7224 */ /* 0x002fe400078e0087 */
[----:B------:R-:W2:Y:S04]  /*3c900*/  LDL.LU R126, [R1+0xe14] ;  /* 0x000e1400017e7983 */ /* 0x000ea80000300800 */
[----:B------:R-:W2:Y:S01]  /*3c910*/  LDL.LU R135, [R1+0xe10] ;  /* 0x000e100001877983 */ /* 0x000ea20000300800 */
[----:B------:R-:W-:Y:S01]  /*3c920*/  IADD3 R129, P0, R129, UR7, RZ ;  /* 0x0000000781817c10 */ /* 0x000fe2000ff1e0ff */
[----:B------:R-:W-:Y:S01]  /*3c930*/  IMAD.MOV.U32 R124, RZ, RZ, R3 ;  /* 0x000000ffff7c7224 */ /* 0x000fe200078e0003 */
[----:B------:R-:W-:-:S03]  /*3c940*/  IADD3.X R139, R139, UR6, RZ, P1, !PT ;  /* 0x000000068b8b7c10 */ /* 0x000fc60008ffe4ff */
[----:B------:R-:W-:Y:S04]  /*3c950*/  STL [R1+0xe34], R129 ;  /* 0x000e348101007387 */ /* 0x000fe80000100800 */
[----:B------:R1:W-:Y:S04]  /*3c960*/  LDGSTS.E [R2+0x3f400], [R124.64], P3 ;  /* 0x3f4000007c027fae */ /* 0x0003e80009921848 */
[----:B------:R1:W-:Y:S01]  /*3c970*/  STL [R1+0xe3c], R139 ;  /* 0x000e3c8b01007387 */ /* 0x0003e20000100800 */
[----:B------:R-:W-:Y:S02]  /*3c980*/  SHF.L.U32 R131, R131, 0x2, RZ ;  /* 0x0000000283837819 */ /* 0x000fe400000006ff */
[----:B------:R-:W-:Y:S01]  /*3c990*/  IADD3 R132, P1, R132, UR7, RZ ;  /* 0x0000000784847c10 */ /* 0x000fe2000ff3e0ff */
[----:B------:R-:W2:Y:S01]  /*3c9a0*/  LDL.LU R138, [R1+0xe0c] ;  /* 0x000e0c00018a7983 */ /* 0x000ea20000300800 */
[----:B-1----:R-:W-:Y:S01]  /*3c9b0*/  IMAD.MOV.U32 R125, RZ, RZ, R139 ;  /* 0x000000ffff7d7224 */ /* 0x002fe200078e008b */
[----:B------:R-:W-:-:S04]  /*3c9c0*/  SHF.R.S32.HI R139, RZ, 0x6, R252 ;  /* 0x00000006ff8b7819 */ /* 0x000fc800000114fc */
[----:B------:R-:W-:Y:S01]  /*3c9d0*/  SGXT R139, R139, 0x1 ;  /* 0x000000018b8b781a */ /* 0x000fe20000000200 */
[----:B------:R-:W-:Y:S02]  /*3c9e0*/  IMAD.MOV.U32 R124, RZ, RZ, R133 ;  /* 0x000000ffff7c7224 */ /* 0x000fe400078e0085 */
[----:B------:R-:W2:Y:S01]  /*3c9f0*/  LDL.LU R133, [R1+0xe08] ;  /* 0x000e080001857983 */ /* 0x000ea20000300800 */
[----:B------:R-:W-:Y:S01]  /*3ca00*/  LOP3.LUT R131, R131, 0x110, R139, 0x78, !PT ;  /* 0x0000011083837812 */ /* 0x000fe200078e788b */
[----:B------:R-:W-:Y:S02]  /*3ca10*/  IMAD.U32 R3, RZ, RZ, UR5 ;  /* 0x00000005ff037e24 */ /* 0x000fe4000f8e00ff */
[----:B------:R1:W-:Y:S01]  /*3ca20*/  LDGSTS.E [R2+0x3fc00], [R124.64], P3 ;  /* 0x3fc000007c027fae */ /* 0x0003e20009921848 */
[----:B------:R-:W-:-:S03]  /*3ca30*/  LOP3.LUT R131, R131, 0x60, RZ, 0x3c, !PT ;  /* 0x0000006083837812 */ /* 0x000fc600078e3cff */
[----:B------:R-:W-:Y:S01]  /*3ca40*/  STL [R1+0xe38], R132 ;  /* 0x000e388401007387 */ /* 0x000fe20000100800 */
[----:B------:R-:W-:Y:S01]  /*3ca50*/  IADD3.X R137, R137, UR6, RZ, P0, !PT ;  /* 0x0000000689897c10 */ /* 0x000fe200087fe4ff */
[----:B------:R-:W-:-:S04]  /*3ca60*/  IMAD R3, R3, 0x10000, R131 ;  /* 0x0001000003037824 */ /* 0x000fc800078e0283 */
[----:B------:R1:W-:Y:S02]  /*3ca70*/  STL [R1+0xe30], R137 ;  /* 0x000e308901007387 */ /* 0x0003e40000100800 */
[----:B-1----:R-:W-:Y:S02]  /*3ca80*/  IMAD.MOV.U32 R124, RZ, RZ, R129 ;  /* 0x000000ffff7c7224 */ /* 0x002fe400078e0081 */
[----:B------:R-:W2:Y:S01]  /*3ca90*/  LDL.LU R139, [R1+0xe00] ;  /* 0x000e0000018b7983 */ /* 0x000ea20000300800 */
[----:B------:R-:W-:-:S03]  /*3caa0*/  IMAD.MOV.U32 R125, RZ, RZ, R137 ;  /* 0x000000ffff7d7224 */ /* 0x000fc600078e0089 */
[----:B------:R-:W2:Y:S04]  /*3cab0*/  LDL.LU R131, [R1+0xe04] ;  /* 0x000e040001837983 */ /* 0x000ea80000300800 */
[----:B------:R-:W2:Y:S04]  /*3cac0*/  LDL.LU R137, [R1+0xdf8] ;  /* 0x000df80001897983 */ /* 0x000ea80000300800 */
[----:B------:R1:W-:Y:S02]  /*3cad0*/  LDGSTS.E [R3+0x30600], [R124.64], P3 ;  /* 0x306000007c037fae */ /* 0x0003e40009921848 */
[----:B-1----:R-:W-:Y:S01]  /*3cae0*/  IMAD.MOV.U32 R124, RZ, RZ, R132 ;  /* 0x000000ffff7c7224 */ /* 0x002fe200078e0084 */
[----:B---3--:R-:W-:-:S02]  /*3caf0*/  IADD3 R127, P0, R127, UR7, RZ ;  /* 0x000000077f7f7c10 */ /* 0x008fc4000ff1e0ff */
[----:B----4-:R-:W-:-:S03]  /*3cb00*/  IADD3.X R134, R134, UR6, RZ, P1, !PT ;  /* 0x0000000686867c10 */ /* 0x010fc60008ffe4ff */
[----:B------:R-:W-:Y:S04]  /*3cb10*/  STL [R1+0xe2c], R127 ;  /* 0x000e2c7f01007387 */ /* 0x000fe80000100800 */
[----:B------:R1:W-:Y:S01]  /*3cb20*/  STL [R1+0xe28], R134 ;  /* 0x000e288601007387 */ /* 0x0003e20000100800 */
[----:B------:R-:W-:-:S03]  /*3cb30*/  IMAD.MOV.U32 R125, RZ, RZ, R134 ;  /* 0x000000ffff7d7224 */ /* 0x000fc600078e0086 */
[----:B------:R-:W3:Y:S04]  /*3cb40*/  LDL.LU R129, [R1+0xdfc] ;  /* 0x000dfc0001817983 */ /* 0x000ee80000300800 */
[----:B------:R4:W-:Y:S01]  /*3cb50*/  LDGSTS.E [R3+0x30e00], [R124.64], P3 ;  /* 0x30e000007c037fae */ /* 0x0009e20009921848 */
[----:B------:R-:W-:-:S03]  /*3cb60*/  IADD3 R140, P1, R140, UR7, RZ ;  /* 0x000000078c8c7c10 */ /* 0x000fc6000ff3e0ff */
[----:B-1----:R-:W3:Y:S01]  /*3cb70*/  LDL.LU R134, [R1+0xdf0] ;  /* 0x000df00001867983 */ /* 0x002ee20000300800 */
[----:B--2---:R-:W-:-:S03]  /*3cb80*/  IADD3.X R136, R136, UR6, RZ, P0, !PT ;  /* 0x0000000688887c10 */ /* 0x004fc600087fe4ff */
[----:B------:R-:W-:Y:S04]  /*3cb90*/  STL [R1+0xe24], R140 ;  /* 0x000e248c01007387 */ /* 0x000fe80000100800 */
[----:B------:R1:W-:Y:S04]  /*3cba0*/  STL [R1+0xe20], R136 ;  /* 0x000e208801007387 */ /* 0x0003e80000100800 */
[----:B------:R-:W2:Y:S01]  /*3cbb0*/  LDL.LU R132, [R1+0xdf4] ;  /* 0x000df40001847983 */ /* 0x000ea20000300800 */
[----:B----4-:R-:W-:Y:S02]  /*3cbc0*/  IMAD.MOV.U32 R125, RZ, RZ, R136 ;  /* 0x000000ffff7d7224 */ /* 0x010fe400078e0088 */
[----:B------:R-:W-:Y:S01]  /*3cbd0*/  IMAD.MOV.U32 R124, RZ, RZ, R127 ;  /* 0x000000ffff7c7224 */ /* 0x000fe200078e007f */
[----:B-1----:R-:W3:Y:S04]  /*3cbe0*/  LDL.LU R136, [R1+0xde8] ;  /* 0x000de80001887983 */ /* 0x002ee80000300800 */
[----:B------:R1:W-:Y:S02]  /*3cbf0*/  LDGSTS.E [R3+0x31600], [R124.64], P3 ;  /* 0x316000007c037fae */ /* 0x0003e40009921848 */
[----:B-1----:R-:W-:-:S02]  /*3cc00*/  MOV R124, R140 ;  /* 0x0000008c007c7202 */ /* 0x002fc40000000f00 */
[----:B------:R-:W-:Y:S02]  /*3cc10*/  IADD3 R130, P0, R130, UR7, RZ ;  /* 0x0000000782827c10 */ /* 0x000fe4000ff1e0ff */
[----:B------:R-:W-:-:S03]  /*3cc20*/  IADD3.X R141, R141, UR6, RZ, P1, !PT ;  /* 0x000000068d8d7c10 */ /* 0x000fc60008ffe4ff */
[----:B------:R-:W-:Y:S04]  /*3cc30*/  STL [R1+0xe1c], R130 ;  /* 0x000e1c8201007387 */ /* 0x000fe80000100800 */
[----:B------:R-:W-:Y:S04]  /*3cc40*/  STL [R1+0xe18], R141 ;  /* 0x000e188d01007387 */ /* 0x000fe80000100800 */
[----:B------:R-:W3:Y:S01]  /*3cc50*/  LDL.LU R127, [R1+0xdec] ;  /* 0x000dec00017f7983 */ /* 0x000ee20000300800 */
[----:B------:R-:W-:-:S03]  /*3cc60*/  IMAD.MOV.U32 R125, RZ, RZ, R141 ;  /* 0x000000ffff7d7224 */ /* 0x000fc600078e008d */
[----:B------:R-:W3:Y:S04]  /*3cc70*/  LDL.LU R2, [R1+0xde4] ;  /* 0x000de40001027983 */ /* 0x000ee80000300800 */
[----:B------:R1:W-:Y:S01]  /*3cc80*/  LDGSTS.E [R3+0x31e00], [R124.64], P3 ;  /* 0x31e000007c037fae */ /* 0x0003e20009921848 */
[----:B------:R-:W-:Y:S02]  /*3cc90*/  IADD3 R126, P1, R126, UR7, RZ ;  /* 0x000000077e7e7c10 */ /* 0x000fe4000ff3e0ff */
[----:B------:R-:W-:-:S03]  /*3cca0*/  IADD3.X R135, R135, UR6, RZ, P0, !PT ;  /* 0x0000000687877c10 */ /* 0x000fc600087fe4ff */
[----:B------:R-:W-:Y:S04]  /*3ccb0*/  STL [R1+0xe14], R126 ;  /* 0x000e147e01007387 */ /* 0x000fe80000100800 */
[----:B------:R1:W-:Y:S02]  /*3ccc0*/  STL [R1+0xe10], R135 ;  /* 0x000e108701007387 */ /* 0x0003e40000100800 */
[----:B-1----:R-:W-:Y:S02]  /*3ccd0*/  IMAD.MOV.U32 R125, RZ, RZ, R135 ;  /* 0x000000ffff7d7224 */ /* 0x002fe400078e0087 */
[----:B------:R-:W3:Y:S01]  /*3cce0*/  LDL.LU R135, [R1+0xde0] ;  /* 0x000de00001877983 */ /* 0x000ee20000300800 */
[----:B------:R-:W-:Y:S01]  /*3ccf0*/  IMAD.MOV.U32 R124, RZ, RZ, R130 ;  /* 0x000000ffff7c7224 */ /* 0x000fe200078e0082 */
[----:B------:R-:W-:-:S04]  /*3cd00*/  IADD3 R138, P0, R138, UR7, RZ ;  /* 0x000000078a8a7c10 */ /* 0x000fc8000ff1e0ff */
[----:B------:R1:W-:Y:S04]  /*3cd10*/  LDGSTS.E [R3+0x32600], [R124.64], P3 ;  /* 0x326000007c037fae */ /* 0x0003e80009921848 */
[----:B------:R-:W-:Y:S01]  /*3cd20*/  STL [R1+0xe0c], R138 ;  /* 0x000e0c8a01007387 */ /* 0x000fe20000100800 */
[----:B------:R-:W-:-:S05]  /*3cd30*/  IADD3.X R133, R133, UR6, RZ, P1, !PT ;  /* 0x0000000685857c10 */ /* 0x000fca0008ffe4ff */
[----:B------:R1:W-:Y:S02]  /*3cd40*/  STL [R1+0xe08], R133 ;  /* 0x000e088501007387 */ /* 0x0003e40000100800 */
[----:B-1----:R-:W-:Y:S02]  /*3cd50*/  IMAD.MOV.U32 R125, RZ, RZ, R133 ;  /* 0x000000ffff7d7224 */ /* 0x002fe400078e0085 */
[----:B------:R-:W3:Y:S01]  /*3cd60*/  LDL.LU R130, [R1+0xddc] ;  /* 0x000ddc0001827983 */ /* 0x000ee20000300800 */
[----:B------:R-:W-:-:S03]  /*3cd70*/  IMAD.MOV.U32 R124, RZ, RZ, R126 ;  /* 0x000000ffff7c7224 */ /* 0x000fc600078e007e */
[----:B------:R-:W3:Y:S04]  /*3cd80*/  LDL.LU R133, [R1+0xdd8] ;  /* 0x000dd80001857983 */ /* 0x000ee80000300800 */
[----:B------:R1:W-:Y:S01]  /*3cd90*/  LDGSTS.E [R3+0x32e00], [R124.64], P3 ;  /* 0x32e000007c037fae */ /* 0x0003e20009921848 */
[----:B------:R-:W-:Y:S02]  /*3cda0*/  IADD3.X R139, R139, UR6, RZ, P0, !PT ;  /* 0x000000068b8b7c10 */ /* 0x000fe400087fe4ff */
[----:B------:R-:W-:-:S05]  /*3cdb0*/  IADD3 R131, P1, R131, UR7, RZ ;  /* 0x0000000783837c10 */ /* 0x000fca000ff3e0ff */
[----:B------:R-:W-:Y:S01]  /*3cdc0*/  STL [R1+0xe04], R131 ;  /* 0x000e048301007387 */ /* 0x000fe20000100800 */
[----:B------:R-:W-:-:S03]  /*3cdd0*/  IADD3.X R137, R137, UR6, RZ, P1, !PT ;  /* 0x0000000689897c10 */ /* 0x000fc60008ffe4ff */
[----:B------:R3:W-:Y:S01]  /*3cde0*/  STL [R1+0xe00], R139 ;  /* 0x000e008b01007387 */ /* 0x0007e20000100800 */
[----:B-1----:R-:W-:-:S03]  /*3cdf0*/  IMAD.MOV.U32 R124, RZ, RZ, R138 ;  /* 0x000000ffff7c7224 */ /* 0x002fc600078e008a */
[----:B------:R-:W3:Y:S01]  /*3ce00*/  LDL.LU R126, [R1+0xdd4] ;  /* 0x000dd400017e7983 */ /* 0x000ee20000300800 */
[----:B------:R-:W-:-:S03]  /*3ce10*/  IMAD.MOV.U32 R125, RZ, RZ, R139 ;  /* 0x000000ffff7d7224 */ /* 0x000fc600078e008b */
[----:B------:R-:W3:Y:S04]  /*3ce20*/  LDL.LU R141, [R1+0xdd0] ;  /* 0x000dd000018d7983 */ /* 0x000ee80000300800 */
[----:B------:R1:W-:Y:S02]  /*3ce30*/  LDGSTS.E [R3+0x33600], [R124.64], P3 ;  /* 0x336000007c037fae */ /* 0x0003e40009921848 */
[----:B-1----:R-:W-:Y:S01]  /*3ce40*/  MOV R124, R131 ;  /* 0x00000083007c7202 */ /* 0x002fe20000000f00 */
[----:B------:R-:W-:-:S05]  /*3ce50*/  IMAD.MOV.U32 R125, RZ, RZ, R137 ;  /* 0x000000ffff7d7224 */ /* 0x000fca00078e0089 */
[----:B------:R1:W-:Y:S01]  /*3ce60*/  LDGSTS.E [R3+0x33e00], [R124.64], P3 ;  /* 0x33e000007c037fae */ /* 0x0003e20009921848 */
[----:B---3--:R-:W-:-:S05]  /*3ce70*/  IADD3 R129, P0, R129, UR7, RZ ;  /* 0x0000000781817c10 */ /* 0x008fca000ff1e0ff */
[----:B------:R-:W-:Y:S01]  /*3ce80*/  STL [R1+0xdfc], R129 ;  /* 0x000dfc8101007387 */ /* 0x000fe20000100800 */
[----:B------:R-:W-:-:S03]  /*3ce90*/  IADD3.X R134, R134, UR6, RZ, P0, !PT ;  /* 0x0000000686867c10 */ /* 0x000fc600087fe4ff */
[----:B------:R3:W-:Y:S04]  /*3cea0*/  STL [R1+0xdf8], R137 ;  /* 0x000df88901007387 */ /* 0x0007e80000100800 */
[----:B------:R-:W4:Y:S04]  /*3ceb0*/  LDL.LU R139, [R1+0xdcc] ;  /* 0x000dcc00018b7983 */ /* 0x000f280000300800 */
[----:B------:R-:W4:Y:S01]  /*3cec0*/  LDL.LU R131, [R1+0xdc8] ;  /* 0x000dc80001837983 */ /* 0x000f220000300800 */
[----:B--2---:R-:W-:-:S05]  /*3ced0*/  IADD3 R132, P1, R132, UR7, RZ ;  /* 0x0000000784847c10 */ /* 0x004fca000ff3e0ff */
[----:B------:R-:W-:Y:S04]  /*3cee0*/  STL [R1+0xdf4], R132 ;  /* 0x000df48401007387 */ /* 0x000fe80000100800 */
[----:B------:R2:W-:Y:S04]  /*3cef0*/  STL [R1+0xdf0], R134 ;  /* 0x000df08601007387 */ /* 0x0005e80000100800 */
[----:B---3--:R-:W3:Y:S04]  /*3cf00*/  LDL.LU R137, [R1+0xdc4] ;  /* 0x000dc40001897983 */ /* 0x008ee80000300800 */
[----:B------:R-:W3:Y:S01]  /*3cf10*/  LDL.LU R140, [R1+0xdc0] ;  /* 0x000dc000018c7983 */ /* 0x000ee20000300800 */
[----:B------:R-:W-:Y:S01]  /*3cf20*/  IADD3.X R136, R136, UR6, RZ, P1, !PT ;  /* 0x0000000688887c10 */ /* 0x000fe20008ffe4ff */
[----:B-1----:R-:W-:-:S02]  /*3cf30*/  IMAD.MOV.U32 R124, RZ, RZ, R129 ;  /* 0x000000ffff7c7224 */ /* 0x002fc400078e0081 */
[----:B------:R-:W-:-:S05]  /*3cf40*/  IMAD.MOV.U32 R125, RZ, RZ, R134 ;  /* 0x000000ffff7d7224 */ /* 0x000fca00078e0086 */
[----:B------:R1:W-:Y:S01]  /*3cf50*/  LDGSTS.E [R3+0x34600], [R124.64], P3 ;  /* 0x346000007c037fae */ /* 0x0003e20009921848 */
[----:B------:R-:W-:-:S05]  /*3cf60*/  IADD3 R127, P0, R127, UR7, RZ ;  /* 0x000000077f7f7c10 */ /* 0x000fca000ff1e0ff */
[----:B------:R-:W-:Y:S04]  /*3cf70*/  STL [R1+0xdec], R127 ;  /* 0x000dec7f01007387 */ /* 0x000fe80000100800 */
[----:B------:R2:W-:Y:S04]  /*3cf80*/  STL [R1+0xde8], R136 ;  /* 0x000de88801007387 */ /* 0x0005e80000100800 */
[----:B------:R-:W3:Y:S01]  /*3cf90*/  LDL.LU R138, [R1+0xdb8] ;  /* 0x000db800018a7983 */ /* 0x000ee20000300800 */
[----:B------:R-:W-:-:S03]  /*3cfa0*/  IADD3 R2, P1, R2, UR7, RZ ;  /* 0x0000000702027c10 */ /* 0x000fc6000ff3e0ff */
[----:B------:R-:W3:Y:S01]  /*3cfb0*/  LDL.LU R129, [R1+0xdbc] ;  /* 0x000dbc0001817983 */ /* 0x000ee20000300800 */
[----:B-1----:R-:W-:Y:S02]  /*3cfc0*/  IMAD.MOV.U32 R124, RZ, RZ, R132 ;  /* 0x000000ffff7c7224 */ /* 0x002fe400078e0084 */
[----:B------:R-:W-:Y:S01]  /*3cfd0*/  IMAD.MOV.U32 R125, RZ, RZ, R136 ;  /* 0x000000ffff7d7224 */ /* 0x000fe200078e0088 */
[----:B--2---:R-:W3:Y:S04]  /*3cfe0*/  LDL.LU R134, [R1+0xdb4] ;  /* 0x000db40001867983 */ /* 0x004ee80000300800 */
[----:B------:R-:W3:Y:S04]  /*3cff0*/  LDL.LU R136, [R1+0xdb0] ;  /* 0x000db00001887983 */ /* 0x000ee80000300800 */
[----:B------:R-:W-:Y:S04]  /*3d000*/  STL [R1+0xde4], R2 ;  /* 0x000de40201007387 */ /* 0x000fe80000100800 */
[----:B------:R1:W-:Y:S01]  /*3d010*/  LDGSTS.E [R3+0x34e00], [R124.64], P3 ;  /* 0x34e000007c037fae */ /* 0x0003e20009921848 */
[----:B------:R-:W-:-:S05]  /*3d020*/  IADD3.X R135, R135, UR6, RZ, P0, !PT ;  /* 0x0000000687877c10 */ /* 0x000fca00087fe4ff */
[----:B------:R1:W-:Y:S04]  /*3d030*/  STL [R1+0xde0], R135 ;  /* 0x000de08701007387 */ /* 0x0003e80000100800 */
[----:B------:R-:W3:Y:S01]  /*3d040*/  LDL.LU R132, [R1+0xdac] ;  /* 0x000dac0001847983 */ /* 0x000ee20000300800 */
[----:B-1----:R-:W-:-:S03]  /*3d050*/  IMAD.MOV.U32 R125, RZ, RZ, R135 ;  /* 0x000000ffff7d7224 */ /* 0x002fc600078e0087 */
[----:B------:R-:W3:Y:S01]  /*3d060*/  LDL.LU R135, [R1+0xda8] ;  /* 0x000da80001877983 */ /* 0x000ee20000300800 */
[----:B------:R-:W-:-:S05]  /*3d070*/  IMAD.MOV.U32 R124, RZ, RZ, R127 ;  /* 0x000000ffff7c7224 */ /* 0x000fca00078e007f */
[----:B------:R1:W-:Y:S01]  /*3d080*/  LDGSTS.E [R3+0x35600], [R124.64], P3 ;  /* 0x356000007c037fae */ /* 0x0003e20009921848 */
[----:B------:R-:W-:Y:S02]  /*3d090*/  IADD3 R130, P0, R130, UR7, RZ ;  /* 0x0000000782827c10 */ /* 0x000fe4000ff1e0ff */
[----:B------:R-:W-:-:S03]  /*3d0a0*/  IADD3.X R133, R133, UR6, RZ, P1, !PT ;  /* 0x0000000685857c10 */ /* 0x000fc60008ffe4ff */
[----:B------:R-:W-:Y:S01]  /*3d0b0*/  STL [R1+0xddc], R130 ;  /* 0x000ddc8201007387 */ /* 0x000fe20000100800 */
[----:B-1----:R-:W-:-:S03]  /*3d0c0*/  MOV R124, R2 ;  /* 0x00000002007c7202 */ /* 0x002fc60000000f00 */
[----:B------:R1:W-:Y:S01]  /*3d0d0*/  STL [R1+0xdd8], R133 ;  /* 0x000dd88501007387 */ /* 0x0003e20000100800 */
[----:B------:R-:W-:-:S03]  /*3d0e0*/  IMAD.MOV.U32 R125, RZ, RZ, R133 ;  /* 0x000000ffff7d7224 */ /* 0x000fc600078e0085 */
[----:B------:R-:W3:Y:S04]  /*3d0f0*/  LDL.LU R127, [R1+0xda4] ;  /* 0x000da400017f7983 */ /* 0x000ee80000300800 */
[----:B------:R1:W-:Y:S04]  /*3d100*/  LDGSTS.E [R3+0x35e00], [R124.64], P3 ;  /* 0x35e000007c037fae */ /* 0x0003e80009921848 */
[----:B-1----:R-:W3:Y:S01]  /*3d110*/  LDL.LU R133, [R1+0xda0] ;  /* 0x000da00001857983 */ /* 0x002ee20000300800 */
[----:B------:R-:W-:Y:S02]  /*3d120*/  IADD3 R126, P1, R126, UR7, RZ ;  /* 0x000000077e7e7c10 */ /* 0x000fe4000ff3e0ff */
[----:B------:R-:W-:-:S03]  /*3d130*/  IADD3.X R141, R141, UR6, RZ, P0, !PT ;  /* 0x000000068d8d7c10 */ /* 0x000fc600087fe4ff */
[----:B------:R-:W-:Y:S01]  /*3d140*/  STL [R1+0xdd4], R126 ;  /* 0x000dd47e01007387 */ /* 0x000fe20000100800 */
[----:B------:R-:W-:-:S03]  /*3d150*/  IMAD.MOV.U32 R124, RZ, RZ, R130 ;  /* 0x000000ffff7c7224 */ /* 0x000fc600078e0082 */
[----:B------:R-:W-:Y:S01]  /*3d160*/  STL [R1+0xdd0], R141 ;  /* 0x000dd08d01007387 */ /* 0x000fe20000100800 */
[----:B------:R-:W-:-:S03]  /*3d170*/  IMAD.MOV.U32 R125, RZ, RZ, R141 ;  /* 0x000000ffff7d7224 */ /* 0x000fc600078e008d */
[----:B------:R-:W3:Y:S04]  /*3d180*/  LDL.LU R2, [R1+0xd9c] ;  /* 0x000d9c0001027983 */ /* 0x000ee80000300800 */
[----:B------:R-:W3:Y:S04]  /*3d190*/  LDL.LU R130, [R1+0xd98] ;  /* 0x000d980001827983 */ /* 0x000ee80000300800 */
[----:B------:R1:W-:Y:S02]  /*3d1a0*/  LDGSTS.E [R3+0x36600], [R124.64], P3 ;  /* 0x366000007c037fae */ /* 0x0003e40009921848 */
[----:B-1----:R-:W-:Y:S01]  /*3d1b0*/  IMAD.MOV.U32 R124, RZ, RZ, R126 ;  /* 0x000000ffff7c7224 */ /* 0x002fe200078e007e */
[----:B----4-:R-:W-:-:S02]  /*3d1c0*/  IADD3 R139, P0, R139, UR7, RZ ;  /* 0x000000078b8b7c10 */ /* 0x010fc4000ff1e0ff */
[----:B------:R-:W-:-:S03]  /*3d1d0*/  IADD3.X R131, R131, UR6, RZ, P1, !PT ;  /* 0x0000000683837c10 */ /* 0x000fc60008ffe4ff */
[----:B------:R-:W-:Y:S04]  /*3d1e0*/  STL [R1+0xdcc], R139 ;  /* 0x000dcc8b01007387 */ /* 0x000fe80000100800 */
[----:B------:R1:W-:Y:S01]  /*3d1f0*/  STL [R1+0xdc8], R131 ;  /* 0x000dc88301007387 */ /* 0x0003e20000100800 */
[----:B------:R-:W-:-:S05]  /*3d200*/  IMAD.MOV.U32 R125, RZ, RZ, R131 ;  /* 0x000000ffff7d7224 */ /* 0x000fca00078e0083 */
[----:B------:R4:W-:Y:S04]  /*3d210*/  LDGSTS.E [R3+0x36e00], [R124.64], P3 ;  /* 0x36e000007c037fae */ /* 0x0009e80009921848 */
[----:B-1----:R-:W2:Y:S01]  /*3d220*/  LDL.LU R131, [R1+0xd90] ;  /* 0x000d900001837983 */ /* 0x002ea20000300800 */
[----:B---3--:R-:W-:Y:S02]  /*3d230*/  IADD3 R137, P1, R137, UR7, RZ ;  /* 0x0000000789897c10 */ /* 0x008fe4000ff3e0ff */
[----:B------:R-:W-:-:S03]  /*3d240*/  IADD3.X R140, R140, UR6, RZ, P0, !PT ;  /* 0x000000068c8c7c10 */ /* 0x000fc600087fe4ff */
[----:B------:R-:W-:Y:S04]  /*3d250*/  STL [R1+0xdc4], R137 ;  /* 0x000dc48901007387 */ /* 0x000fe80000100800 */
[----:B------:R-:W-:Y:S04]  /*3d260*/  STL [R1+0xdc0], R140 ;  /* 0x000dc08c01007387 */ /* 0x000fe80000100800 */
[----:B------:R-:W3:Y:S01]  /*3d270*/  LDL.LU R126, [R1+0xd94] ;  /* 0x000d9400017e7983 */ /* 0x000ee20000300800 */
[----:B----4-:R-:W-:Y:S02]  /*3d280*/  IMAD.MOV.U32 R124, RZ, RZ, R139 ;  /* 0x000000ffff7c7224 */ /* 0x010fe400078e008b */
[----:B------:R-:W-:-:S05]  /*3d290*/  IMAD.MOV.U32 R125, RZ, RZ, R140 ;  /* 0x000000ffff7d7224 */ /* 0x000fca00078e008c */
[----:B------:R1:W-:Y:S02]  /*3d2a0*/  LDGSTS.E [R3+0x37600], [R124.64], P3 ;  /* 0x376000007c037fae */ /* 0x0003e40009921848 */
[----:B-1----:R-:W-:Y:S02]  /*3d2b0*/  MOV R124, R137 ;  /* 0x00000089007c7202 */ /* 0x002fe40000000f00 */
[----:B------:R-:W-:Y:S02]  /*3d2c0*/  IADD3.X R138, R138, UR6, RZ, P1, !PT ;  /* 0x000000068a8a7c10 */ /* 0x000fe40008ffe4ff */
[----:B------:R-:W-:-:S03]  /*3d2d0*/  IADD3 R129, P0, R129, UR7, RZ ;  /* 0x0000000781817c10 */ /* 0x000fc6000ff1e0ff */
[----:B------:R-:W-:Y:S01]  /*3d2e0*/  IMAD.MOV.U32 R125, RZ, RZ, R138 ;  /* 0x000000ffff7d7224 */ /* 0x000fe200078e008a */
[----:B------:R-:W-:Y:S01]  /*3d2f0*/  IADD3 R134, P1, R134, UR7, RZ ;  /* 0x0000000786867c10 */ /* 0x000fe2000ff3e0ff */
[----:B------:R1:W-:Y:S01]  /*3d300*/  STL [R1+0xdbc], R129 ;  /* 0x000dbc8101007387 */ /* 0x0003e20000100800 */
[----:B------:R-:W-:-:S03]  /*3d310*/  IADD3.X R136, R136, UR6, RZ, P0, !PT ;  /* 0x0000000688887c10 */ /* 0x000fc600087fe4ff */
[----:B------:R4:W-:Y:S04]  /*3d320*/  STL [R1+0xdb8], R138 ;  /* 0x000db88a01007387 */ /* 0x0009e80000100800 */
[----:B------:R-:W3:Y:S04]  /*3d330*/  LDL.LU R176, [R1+0xd8c] ;  /* 0x000d8c0001b07983 */ /* 0x000ee80000300800 */
[----:B------:R-:W-:Y:S04]  /*3d340*/  STL [R1+0xdb4], R134 ;  /* 0x000db48601007387 */ /* 0x000fe80000100800 */
[----:B------:R1:W-:Y:S04]  /*3d350*/  LDGSTS.E [R3+0x37e00], [R124.64], P3 ;  /* 0x37e000007c037fae */ /* 0x0003e80009921848 */
[----:B------:R4:W-:Y:S01]  /*3d360*/  STL [R1+0xdb0], R136 ;  /* 0x000db08801007387 */ /* 0x0009e20000100800 */
[----:B------:R-:W-:Y:S01]  /*3d370*/  IADD3 R132, P0, R132, UR7, RZ ;  /* 0x0000000784847c10 */ /* 0x000fe2000ff1e0ff */
[----:B-1----:R-:W-:Y:S01]  /*3d380*/  IMAD.MOV.U32 R124, RZ, RZ, R129 ;  /* 0x000000ffff7c7224 */ /* 0x002fe200078e0081 */
[----:B------:R-:W-:Y:S01]  /*3d390*/  IADD3.X R135, R135, UR6, RZ, P1, !PT ;  /* 0x0000000687877c10 */ /* 0x000fe20008ffe4ff */
[----:B------:R-:W3:Y:S04]  /*3d3a0*/  LDL.LU R129, [R1+0xd88] ;  /* 0x000d880001817983 */ /* 0x000ee80000300800 */
[----:B------:R-:W-:Y:S04]  /*3d3b0*/  STL [R1+0xdac], R132 ;  /* 0x000dac8401007387 */ /* 0x000fe80000100800 */
[----:B------:R1:W-:Y:S04]  /*3d3c0*/  STL [R1+0xda8], R135 ;  /* 0x000da88701007387 */ /* 0x0003e80000100800 */
[----:B------:R-:W3:Y:S04]  /*3d3d0*/  LDL.LU R142, [R1+0xd84] ;  /* 0x000d8400018e7983 */ /* 0x000ee80000300800 */
[----:B------:R-:W3:Y:S01]  /*3d3e0*/  LDL.LU R177, [R1+0xd80] ;  /* 0x000d800001b17983 */ /* 0x000ee20000300800 */
[----:B------:R-:W-:-:S02]  /*3d3f0*/  IADD3 R127, P1, R127, UR7, RZ ;  /* 0x000000077f7f7c10 */ /* 0x000fc4000ff3e0ff */
[----:B------:R-:W-:-:S03]  /*3d400*/  IADD3.X R133, R133, UR6, RZ, P0, !PT ;  /* 0x0000000685857c10 */ /* 0x000fc600087fe4ff */
[----:B------:R-:W-:Y:S04]  /*3d410*/  STL [R1+0xda4], R127 ;  /* 0x000da47f01007387 */ /* 0x000fe80000100800 */
[----:B------:R-:W-:Y:S04]  /*3d420*/  STL [R1+0xda0], R133 ;  /* 0x000da08501007387 */ /* 0x000fe80000100800 */
[----:B------:R-:W3:Y:S04]  /*3d430*/  LDL.LU R140, [R1+0xd7c] ;  /* 0x000d7c00018c7983 */ /* 0x000ee80000300800 */
[----:B------:R-:W3:Y:S01]  /*3d440*/  LDL.LU R143, [R1+0xd78] ;  /* 0x000d7800018f7983 */ /* 0x000ee20000300800 */
[----:B------:R-:W-:-:S02]  /*3d450*/  IADD3 R2, P0, R2, UR7, RZ ;  /* 0x0000000702027c10 */ /* 0x000fc4000ff1e0ff */
[----:B------:R-:W-:-:S03]  /*3d460*/  IADD3.X R130, R130, UR6, RZ, P1, !PT ;  /* 0x0000000682827c10 */ /* 0x000fc60008ffe4ff */
[----:B------:R-:W-:Y:S04]  /*3d470*/  STL [R1+0xd9c], R2 ;  /* 0x000d9c0201007387 */ /* 0x000fe80000100800 */
[----:B------:R1:W-:Y:S01]  /*3d480*/  STL [R1+0xd98], R130 ;  /* 0x000d988201007387 */ /* 0x0003e20000100800 */
[----:B------:R-:W-:-:S03]  /*3d490*/  IMAD.MOV.U32 R125, RZ, RZ, R136 ;  /* 0x000000ffff7d7224 */ /* 0x000fc600078e0088 */
[----:B------:R-:W3:Y:S04]  /*3d4a0*/  LDL.LU R141, [R1+0xd70] ;  /* 0x000d7000018d7983 */ /* 0x000ee80000300800 */
[----:B----4-:R-:W4:Y:S04]  /*3d4b0*/  LDL.LU R138, [R1+0xd74] ;  /* 0x000d7400018a7983 */ /* 0x010f280000300800 */
[----:B------:R-:W4:Y:S04]  /*3d4c0*/  LDL.LU R136, [R1+0xd6c] ;  /* 0x000d6c0001887983 */ /* 0x000f280000300800 */
[----:B------:R-:W4:Y:S04]  /*3d4d0*/  LDL.LU R139, [R1+0xd68] ;  /* 0x000d6800018b7983 */ /* 0x000f280000300800 */
[----:B------:R1:W-:Y:S02]  /*3d4e0*/  LDGSTS.E [R3+0x38600], [R124.64], P3 ;  /* 0x386000007c037fae */ /* 0x0003e40009921848 */
[----:B-1----:R-:W-:-:S02]  /*3d4f0*/  IMAD.MOV.U32 R124, RZ, RZ, R134 ;  /* 0x000000ffff7c7224 */ /* 0x002fc400078e0086 */
[----:B------:R-:W-:-:S05]  /*3d500*/  IMAD.MOV.U32 R125, RZ, RZ, R135 ;  /* 0x000000ffff7d7224 */ /* 0x000fca00078e0087 */
[----:B------:R1:W-:Y:S02]  /*3d510*/  LDGSTS.E [R3+0x38e00], [R124.64], P3 ;  /* 0x38e000007c037fae */ /* 0x0003e40009921848 */
[----:B-1----:R-:W-:Y:S02]  /*3d520*/  IMAD.MOV.U32 R124, RZ, RZ, R132 ;  /* 0x000000ffff7c7224 */ /* 0x002fe400078e0084 */
[----:B------:R-:W-:-:S05]  /*3d530*/  IMAD.MOV.U32 R125, RZ, RZ, R133 ;  /* 0x000000ffff7d7224 */ /* 0x000fca00078e0085 */
[----:B------:R1:W-:Y:S02]  /*3d540*/  LDGSTS.E [R3+0x39600], [R124.64], P3 ;  /* 0x396000007c037fae */ /* 0x0003e40009921848 */
[----:B-1----:R-:W-:Y:S01]  /*3d550*/  IMAD.MOV.U32 R125, RZ, RZ, R130 ;  /* 0x000000ffff7d7224 */ /* 0x002fe200078e0082 */
[----:B------:R-:W-:-:S05]  /*3d560*/  MOV R124, R127 ;  /* 0x0000007f007c7202 */ /* 0x000fca0000000f00 */
[----:B------:R1:W-:Y:S02]  /*3d570*/  LDGSTS.E [R3+0x39e00], [R124.64], P3 ;  /* 0x39e000007c037fae */ /* 0x0003e40009921848 */
[----:B-1----:R-:W-:Y:S01]  /*3d580*/  IMAD.MOV.U32 R124, RZ, RZ, R2 ;  /* 0x000000ffff7c7224 */ /* 0x002fe200078e0002 */
[----:B--2---:R-:W-:Y:S02]  /*3d590*/  IADD3.X R131, R131, UR6, RZ, P0, !PT ;  /* 0x0000000683837c10 */ /* 0x004fe400087fe4ff */
[----:B---3--:R-:W-:-:S05]  /*3d5a0*/  IADD3 R126, P1, R126, UR7, RZ ;  /* 0x000000077e7e7c10 */ /* 0x008fca000ff3e0ff */
[----:B------:R-:W-:Y:S04]  /*3d5b0*/  STL [R1+0xd94], R126 ;  /* 0x000d947e01007387 */ /* 0x000fe80000100800 */
[----:B------:R1:W-:Y:S04]  /*3d5c0*/  STL [R1+0xd90], R131 ;  /* 0x000d908301007387 */ /* 0x0003e80000100800 */
[----:B------:R-:W2:Y:S04]  /*3d5d0*/  LDL.LU R137, [R1+0xd60] ;  /* 0x000d600001897983 */ /* 0x000ea80000300800 */
[----:B------:R-:W3:Y:S04]  /*3d5e0*/  LDL.LU R135, [R1+0xd58] ;  /* 0x000d580001877983 */ /* 0x000ee80000300800 */
[----:B------:R-:W3:Y:S04]  /*3d5f0*/  LDL.LU R134, [R1+0xd64] ;  /* 0x000d640001867983 */ /* 0x000ee80000300800 */
[----:B------:R-:W3:Y:S04]  /*3d600*/  LDL.LU R132, [R1+0xd5c] ;  /* 0x000d5c0001847983 */ /* 0x000ee80000300800 */
[----:B------:R-:W3:Y:S04]  /*3d610*/  LDL.LU R130, [R1+0xd54] ;  /* 0x000d540001827983 */ /* 0x000ee80000300800 */
[----:B------:R-:W3:Y:S04]  /*3d620*/  LDL.LU R127, [R1+0xd4c] ;  /* 0x000d4c00017f7983 */ /* 0x000ee80000300800 */
[----:B------:R-:W3:Y:S01]  /*3d630*/  LDL.LU R133, [R1+0xd50] ;  /* 0x000d500001857983 */ /* 0x000ee20000300800 */
[----:B------:R-:W-:-:S05]  /*3d640*/  IMAD.MOV.U32 R125, RZ, RZ, R131 ;  /* 0x000000ffff7d7224 */ /* 0x000fca00078e0083 */
[----:B------:R1:W-:Y:S01]  /*3d650*/  LDGSTS.E [R3+0x3a600], [R124.64], P3 ;  /* 0x3a6000007c037fae */ /* 0x0003e20009921848 */
[----:B------:R-:W-:-:S05]  /*3d660*/  IADD3 R176, P0, R176, UR7, RZ ;  /* 0x00000007b0b07c10 */ /* 0x000fca000ff1e0ff */
[----:B------:R-:W-:Y:S01]  /*3d670*/  STL [R1+0xd8c], R176 ;  /* 0x000d8cb001007387 */ /* 0x000fe20000100800 */
[----:B------:R-:W-:-:S05]  /*3d680*/  IADD3.X R129, R129, UR6, RZ, P1, !PT ;  /* 0x0000000681817c10 */ /* 0x000fca0008ffe4ff */
[----:B------:R1:W-:Y:S04]  /*3d690*/  STL [R1+0xd88], R129 ;  /* 0x000d888101007387 */ /* 0x0003e80000100800 */
[----:B------:R-:W3:Y:S01]  /*3d6a0*/  LDL.LU R2, [R1+0xd44] ;  /* 0x000d440001027983 */ /* 0x000ee20000300800 */
[----:B------:R-:W-:-:S03]  /*3d6b0*/  IADD3 R142, P1, R142, UR7, RZ ;  /* 0x000000078e8e7c10 */ /* 0x000fc6000ff3e0ff */
[----:B-1----:R-:W3:Y:S01]  /*3d6c0*/  LDL.LU R131, [R1+0xd48] ;  /* 0x000d480001837983 */ /* 0x002ee20000300800 */
[----:B------:R-:W-:-:S03]  /*3d6d0*/  IADD3.X R177, R177, UR6, RZ, P0, !PT ;  /* 0x00000006b1b17c10 */ /* 0x000fc600087fe4ff */
[----:B------:R-:W-:Y:S01]  /*3d6e0*/  STL [R1+0xd84], R142 ;  /* 0x000d848e01007387 */ /* 0x000fe20000100800 */
[----:B------:R-:W-:-:S03]  /*3d6f0*/  IMAD.MOV.U32 R125, RZ, RZ, R129 ;  /* 0x000000ffff7d7224 */ /* 0x000fc600078e0081 */
[----:B------:R-:W-:Y:S04]  /*3d700*/  STL [R1+0xd80], R177 ;  /* 0x000d80b101007387 */ /* 0x000fe80000100800 */
[----:B------:R-:W3:Y:S01]  /*3d710*/  LDL.LU R129, [R1+0xd40] ;  /* 0x000d400001817983 */ /* 0x000ee20000300800 */
[----:B------:R-:W-:-:S03]  /*3d720*/  IMAD.MOV.U32 R124, RZ, RZ, R126 ;  /* 0x000000ffff7c7224 */ /* 0x000fc600078e007e */
[----:B------:R-:W3:Y:S04]  /*3d730*/  LDL.LU R126, [R1+0xd3c] ;  /* 0x000d3c00017e7983 */ /* 0x000ee80000300800 */
[----:B------:R1:W-:Y:S01]  /*3d740*/  LDGSTS.E [R3+0x3ae00], [R124.64], P3 ;  /* 0x3ae000007c037fae */ /* 0x0003e20009921848 */
[----:B------:R-:W-:Y:S01]  /*3d750*/  IADD3 R140, P0, R140, UR7, RZ ;  /* 0x000000078c8c7c10 */ /* 0x000fe2000ff1e0ff */
[----:B-1----:R-:W-:Y:S01]  /*3d760*/  IMAD.MOV.U32 R124, RZ, RZ, R176 ;  /* 0x000000ffff7c7224 */ /* 0x002fe200078e00b0 */
[----:B------:R-:W-:Y:S01]  /*3d770*/  IADD3.X R143, R143, UR6, RZ, P1, !PT ;  /* 0x000000068f8f7c10 */ /* 0x000fe20008ffe4ff */
[----:B------:R-:W-:-:S05]  /*3d780*/  IMAD.MOV.U32 R125, RZ, RZ, R177 ;  /* 0x000000ffff7d7224 */ /* 0x000fca00078e00b1 */
[----:B------:R1:W-:Y:S02]  /*3d790*/  LDGSTS.E [R3+0x3b600], [R124.64], P3 ;  /* 0x3b6000007c037fae */ /* 0x0003e40009921848 */
[----:B-1----:R-:W-:Y:S01]  /*3d7a0*/  MOV R124, R142 ;  /* 0x0000008e007c7202 */ /* 0x002fe20000000f00 */
[----:B------:R-:W-:Y:S01]  /*3d7b0*/  IMAD.MOV.U32 R125, RZ, RZ, R143 ;  /* 0x000000ffff7d7224 */ /* 0x000fe200078e008f */
[----:B------:R-:W-:-:S04]  /*3d7c0*/  IADD3.X R141, R141, UR6, RZ, P0, !PT ;  /* 0x000000068d8d7c10 */ /* 0x000fc800087fe4ff */
[----:B------:R1:W-:Y:S01]  /*3d7d0*/  LDGSTS.E [R3+0x3be00], [R124.64], P3 ;  /* 0x3be000007c037fae */ /* 0x0003e20009921848 */
[----:B----4-:R-:W-:Y:S02]  /*3d7e0*/  IADD3 R138, P1, R138, UR7, RZ ;  /* 0x000000078a8a7c10 */ /* 0x010fe4000ff3e0ff */
[----:B------:R-:W-:Y:S02]  /*3d7f0*/  IADD3 R136, P0, R136, UR7, RZ ;  /* 0x0000000788887c10 */ /* 0x000fe4000ff1e0ff */
[----:B------:R-:W-:Y:S01]  /*3d800*/  IADD3.X R139, R139, UR6, RZ, P1, !PT ;  /* 0x000000068b8b7c10 */ /* 0x000fe20008ffe4ff */
[----:B-1----:R-:W-:Y:S02]  /*3d810*/  IMAD.MOV.U32 R124, RZ, RZ, R140 ;  /* 0x000000ffff7c7224 */ /* 0x002fe400078e008c */
[----:B------:R-:W-:-:S05]  /*3d820*/  IMAD.MOV.U32 R125, RZ, RZ, R141 ;  /* 0x000000ffff7d7224 */ /* 0x000fca00078e008d */
[----:B------:R1:W-:Y:S02]  /*3d830*/  LDGSTS.E [R3+0x3c600], [R124.64], P3 ;  /* 0x3c6000007c037fae */ /* 0x0003e40009921848 */
[----:B-1----:R-:W-:Y:S02]  /*3d840*/  IMAD.MOV.U32 R124, RZ, RZ, R138 ;  /* 0x000000ffff7c7224 */ /* 0x002fe400078e008a */
[----:B------:R-:W-:-:S05]  /*3d850*/  IMAD.MOV.U32 R125, RZ, RZ, R139 ;  /* 0x000000ffff7d7224 */ /* 0x000fca00078e008b */
[----:B------:R1:W-:Y:S02]  /*3d860*/  LDGSTS.E [R3+0x3ce00], [R124.64], P3 ;  /* 0x3ce000007c037fae */ /* 0x0003e40009921848 */
[----:B-1----:R-:W-:Y:S02]  /*3d870*/  IMAD.MOV.U32 R124, RZ, RZ, R136 ;  /* 0x000000ffff7c7224 */ /* 0x002fe400078e0088 */
[----:B------:R-:W-:Y:S04]  /*3d880*/  STL [R1+0xd7c], R140 ;  /* 0x000d7c8c01007387 */ /* 0x000fe80000100800 */
[----:B------:R-:W-:Y:S04]  /*3d890*/  STL [R1+0xd78], R143 ;  /* 0x000d788f01007387 */ /* 0x000fe80000100800 */
[----:B------:R-:W-:Y:S01]  /*3d8a0*/  STL [R1+0xd74], R138 ;  /* 0x000d748a01007387 */ /* 0x000fe20000100800 */
[----:B------:R-:W-:-:S03]  /*3d8b0*/  MOV R252, 0x3f ;  /* 0x0000003f00fc7802 */ /* 0x000fc60000000f00 */
[----:B------:R-:W-:Y:S04]  /*3d8c0*/  STL [R1+0xd70], R141 ;  /* 0x000d708d01007387 */ /* 0x000fe80000100800 */
[----:B------:R-:W-:Y:S04]  /*3d8d0*/  STL [R1+0xd6c], R136 ;  /* 0x000d6c8801007387 */ /* 0x000fe80000100800 */
[----:B------:R-:W-:Y:S01]  /*3d8e0*/  STL [R1+0xd68], R139 ;  /* 0x000d688b01007387 */ /* 0x000fe20000100800 */
[----:B------:R-:W-:Y:S02]  /*3d8f0*/  IADD3 R252, R252, c[0x0][0x180], RZ ;  /* 0x00006000fcfc7a10 */ /* 0x000fe40007ffe0ff */
[----:B------:R-:W-:-:S02]  /*3d900*/  IADD3 R128, R128, 0x1, RZ ;  /* 0x0000000180807810 */ /* 0x000fc40007ffe0ff */
[----:B--2---:R-:W-:-:S05]  /*3d910*/  IADD3.X R137, R137, UR6, RZ, P0, !PT ;  /* 0x0000000689897c10 */ /* 0x004fca00087fe4ff */
[----:B------:R-:W-:Y:S01]  /*3d920*/  IMAD.MOV.U32 R125, RZ, RZ, R137 ;  /* 0x000000ffff7d7224 */ /* 0x000fe200078e0089 */
[----:B---3--:R-:W-:-:S04]  /*3d930*/  IADD3 R134, P1, R134, UR7, RZ ;  /* 0x0000000786867c10 */ /* 0x008fc8000ff3e0ff */
[----:B------:R1:W-:Y:S01]  /*3d940*/  LDGSTS.E [R3+0x3d600], [R124.64], P3 ;  /* 0x3d6000007c037fae */ /* 0x0003e20009921848 */
[----:B------:R-:W-:Y:S02]  /*3d950*/  IADD3.X R135, R135, UR6, RZ, P1, !PT ;  /* 0x0000000687877c10 */ /* 0x000fe40008ffe4ff */
[----:B------:R-:W-:Y:S02]  /*3d960*/  IADD3 R132, P0, R132, UR7, RZ ;  /* 0x0000000784847c10 */ /* 0x000fe4000ff1e0ff */
[----:B------:R-:W-:Y:S02]  /*3d970*/  IADD3 R130, P1, R130, UR7, RZ ;  /* 0x0000000782827c10 */ /* 0x000fe4000ff3e0ff */
[----:B-1----:R-:W-:Y:S01]  /*3d980*/  MOV R124, R134 ;  /* 0x00000086007c7202 */ /* 0x002fe20000000f00 */
[----:B------:R-:W-:Y:S01]  /*3d990*/  IMAD.MOV.U32 R125, RZ, RZ, R135 ;  /* 0x000000ffff7d7224 */ /* 0x000fe200078e0087 */
[----:B------:R-:W-:-:S04]  /*3d9a0*/  IADD3.X R133, R133, UR6, RZ, P0, !PT ;  /* 0x0000000685857c10 */ /* 0x000fc800087fe4ff */
[----:B------:R1:W-:Y:S01]  /*3d9b0*/  LDGSTS.E [R3+0x3de00], [R124.64], P3 ;  /* 0x3de000007c037fae */ /* 0x0003e20009921848 */
[----:B------:R-:W-:Y:S01]  /*3d9c0*/  IADD3 R127, P2, R127, UR7, RZ ;  /* 0x000000077f7f7c10 */ /* 0x000fe2000ff5e0ff */
[----:B-1----:R-:W-:Y:S02]  /*3d9d0*/  IMAD.MOV.U32 R124, RZ, RZ, R132 ;  /* 0x000000ffff7c7224 */ /* 0x002fe400078e0084 */
[----:B------:R-:W-:-:S05]  /*3d9e0*/  IMAD.MOV.U32 R125, RZ, RZ, R133 ;  /* 0x000000ffff7d7224 */ /* 0x000fca00078e0085 */
[----:B------:R1:W-:Y:S04]  /*3d9f0*/  LDGSTS.E [R3+0x3e600], [R124.64], P3 ;  /* 0x3e6000007c037fae */ /* 0x0003e80009921848 */
[----:B------:R-:W-:Y:S01]  /*3da00*/  STL [R1+0xd64], R134 ;  /* 0x000d648601007387 */ /* 0x000fe20000100800 */
[----:B-1----:R-:W-:-:S03]  /*3da10*/  IMAD.MOV.U32 R124, RZ, RZ, R130 ;  /* 0x000000ffff7c7224 */ /* 0x002fc600078e0082 */
[----:B------:R-:W-:Y:S01]  /*3da20*/  STL [R1+0xd60], R137 ;  /* 0x000d608901007387 */ /* 0x000fe20000100800 */
[----:B------:R-:W-:-:S05]  /*3da30*/  IADD3.X R131, R131, UR6, RZ, P1, !PT ;  /* 0x0000000683837c10 */ /* 0x000fca0008ffe4ff */
[----:B------:R-:W-:Y:S01]  /*3da40*/  IMAD.MOV.U32 R125, RZ, RZ, R131 ;  /* 0x000000ffff7d7224 */ /* 0x000fe200078e0083 */
[----:B------:R-:W-:Y:S01]  /*3da50*/  STL [R1+0xd5c], R132 ;  /* 0x000d5c8401007387 */ /* 0x000fe20000100800 */
[----:B------:R-:W-:-:S03]  /*3da60*/  IADD3 R2, P0, R2, UR7, RZ ;  /* 0x0000000702027c10 */ /* 0x000fc6000ff1e0ff */
[----:B------:R1:W-:Y:S01]  /*3da70*/  LDGSTS.E [R3+0x3ee00], [R124.64], P3 ;  /* 0x3ee000007c037fae */ /* 0x0003e20009921848 */
[----:B------:R-:W-:-:S03]  /*3da80*/  IADD3.X R129, R129, UR6, RZ, P2, !PT ;  /* 0x0000000681817c10 */ /* 0x000fc600097fe4ff */
[----:B------:R-:W-:Y:S04]  /*3da90*/  STL [R1+0xd58], R135 ;  /* 0x000d588701007387 */ /* 0x000fe80000100800 */
[----:B------:R-:W-:Y:S01]  /*3daa0*/  STL [R1+0xd54], R130 ;  /* 0x000d548201007387 */ /* 0x000fe20000100800 */
[----:B-1----:R-:W-:Y:S02]  /*3dab0*/  IMAD.MOV.U32 R124, RZ, RZ, R127 ;  /* 0x000000ffff7c7224 */ /* 0x002fe400078e007f */
[----:B------:R-:W-:Y:S01]  /*3dac0*/  IMAD.MOV.U32 R125, RZ, RZ, R129 ;  /* 0x000000ffff7d7224 */ /* 0x000fe200078e0081 */
[----:B------:R-:W-:Y:S01]  /*3dad0*/  STL [R1+0xd50], R133 ;  /* 0x000d508501007387 */ /* 0x000fe20000100800 */
[----:B------:R-:W-:-:S03]  /*3dae0*/  IADD3.X R126, R126, UR6, RZ, P0, !PT ;  /* 0x000000067e7e7c10 */ /* 0x000fc600087fe4ff */
[----:B------:R-:W-:Y:S04]  /*3daf0*/  STL [R1+0xd4c], R127 ;  /* 0x000d4c7f01007387 */ /* 0x000fe80000100800 */
[----:B------:R1:W-:Y:S04]  /*3db00*/  LDGSTS.E [R3+0x3f600], [R124.64], P3 ;  /* 0x3f6000007c037fae */ /* 0x0003e80009921848 */
[----:B------:R2:W-:Y:S01]  /*3db10*/  STL [R1+0xd44], R2 ;  /* 0x000d440201007387 */ /* 0x0005e20000100800 */
[----:B-1----:R-:W-:Y:S01]  /*3db20*/  IMAD.MOV.U32 R124, RZ, RZ, R2 ;  /* 0x000000ffff7c7224 */ /* 0x002fe200078e0002 */
[----:B--2---:R-:W-:-:S02]  /*3db30*/  SHF.R.S32.HI R2, RZ, 0x1f, R252 ;  /* 0x0000001fff027819 */ /* 0x004fc400000114fc */
[----:B------:R1:W-:Y:S02]  /*3db40*/  STL [R1+0xd48], R131 ;  /* 0x000d488301007387 */ /* 0x0003e40000100800 */
[----:B------:R-:W-:Y:S02]  /*3db50*/  LEA.HI R2, R2, R252, RZ, 0x6 ;  /* 0x000000fc02027211 */ /* 0x000fe400078f30ff */
[----:B------:R1:W-:Y:S04]  /*3db60*/  STL [R1+0xd40], R129 ;  /* 0x000d408101007387 */ /* 0x0003e80000100800 */
[----:B------:R1:W-:Y:S01]  /*3db70*/  STL [R1+0xd3c], R126 ;  /* 0x000d3c7e01007387 */ /* 0x0003e20000100800 */
[----:B------:R-:W-:-:S03]  /*3db80*/  SHF.R.S32.HI R2, RZ, 0x6, R2 ;  /* 0x00000006ff027819 */ /* 0x000fc60000011402 */
[----:B------:R1:W-:Y:S01]  /*3db90*/  STL [R1+0x938], R128 ;  /* 0x0009388001007387 */ /* 0x0003e20000100800 */
[----:B------:R-:W-:Y:S01]  /*3dba0*/  ISETP.NE.U32.AND P0, PT, R128, R2, PT ;  /* 0x000000028000720c */ /* 0x000fe20003f05070 */
[----:B------:R-:W-:-:S05]  /*3dbb0*/  IMAD.MOV.U32 R125, RZ, RZ, R126 ;  /* 0x000000ffff7d7224 */ /* 0x000fca00078e007e */
[----:B------:R1:W-:Y:S04]  /*3dbc0*/  LDGSTS.E [R3+0x3fe00], [R124.64], P3 ;  /* 0x3fe000007c037fae */ /* 0x0003e80009921848 */
[----:B------:R-:W0:Y:S03]  /*3dbd0*/  LDGDEPBAR ;  /* 0x00000000000079af */ /* 0x000e260000000000 */
[----:B------:R-:W-:Y:S01]  /*3dbe0*/  @!P0 CALL.REL.NOINC `(.L_x_1) ;  /* 0x0000001000008944 */ /* 0x000fe20003c00000 */
[----:B------:R-:W-:Y:S05]  /*3dbf0*/  BRA `(.L_x_2) ;  /* 0xfffdc0c000007947 */ /* 0x000fea000383ffff */
.L_x_1:
[----:B-1----:R-:W2:Y:S01]  /*3dc00*/  LDL.LU R3, [R1+0x1168] ;  /* 0x0011680001037983 */ /* 0x002ea20000300800 */
[----:B------:R-:W-:-:S04]  /*3dc10*/  DEPBAR.LE SB0, 0x0 ;  /* 0x000080000000791a */ /* 0x000fc80000000000 */
[----:B------:R-:W3:Y:S04]  /*3dc20*/  LDL.LU R124, [R1+0x3f0] ;  /* 0x0003f000017c7983 */ /* 0x000ee80000300800 */
[----:B------:R-:W3:Y:S04]  /*3dc30*/  LDL.LU R125, [R1+0x3f4] ;  /* 0x0003f400017d7983 */ /* 0x000ee80000300800 */
[----:B------:R-:W3:Y:S04]  /*3dc40*/  LDL.LU R126, [R1+0x310] ;  /* 0x00031000017e7983 */ /* 0x000ee80000300800 */
[----:B------:R-:W3:Y:S04]  /*3dc50*/  LDL.LU R127, [R1+0x314] ;  /* 0x00031400017f7983 */ /* 0x000ee80000300800 */
[----:B------:R-:W1:Y:S04]  /*3dc60*/  S2R R132, SR_TID.X ;  /* 0x0000000000847919 */ /* 0x000e680000002100 */
[----:B------:R-:W4:Y:S04]  /*3dc70*/  LDL.LU R128, [R1+0x3f8] ;  /* 0x0003f80001807983 */ /* 0x000f280000300800 */
[----:B------:R-:W4:Y:S04]  /*3dc80*/  LDL.LU R129, [R1+0x3fc] ;  /* 0x0003fc0001817983 */ /* 0x000f280000300800 */
[----:B------:R-:W4:Y:S04]  /*3dc90*/  LDL.LU R130, [R1+0x318] ;  /* 0x0003180001827983 */ /* 0x000f280000300800 */
[----:B------:R-:W4:Y:S01]  /*3dca0*/  LDL.LU R131, [R1+0x31c] ;  /* 0x00031c0001837983 */ /* 0x000f220000300800 */
[----:B-1----:R-:W-:-:S02]  /*3dcb0*/  IMAD.SHL.U32 R0, R132, 0x200, RZ ;  /* 0x0000020084007824 */ /* 0x002fc400078e00ff */
[----:B------:R-:W-:-:S03]  /*3dcc0*/  IMAD.SHL.U32 R2, R132, 0x20, RZ ;  /* 0x0000002084027824 */ /* 0x000fc600078e00ff */
[----:B------:R-:W-:-:S04]  /*3dcd0*/  LOP3.LUT R0, R0, 0x3000, RZ, 0xc0, !PT ;  /* 0x0000300000007812 */ /* 0x000fc800078ec0ff */
[----:B------:R-:W-:Y:S01]  /*3dce0*/  LOP3.LUT R0, R0, 0x60, R2, 0xf8, !PT ;  /* 0x0000006000007812 */ /* 0x000fe200078ef802 */
[----:B------:R-:W-:-:S05]  /*3dcf0*/  IMAD.SHL.U32 R2, R132, 0x4, RZ ;  /* 0x0000000484027824 */ /* 0x000fca00078e00ff */
[----:B------:R-:W-:Y:S01]  /*3dd00*/  LOP3.LUT R0, R0, 0x170, R2, 0x78, !PT ;  /* 0x0000017000007812 */ /* 0x000fe200078e7802 */
[----:B------:R-:W-:Y:S04]  /*3dd10*/  BAR.SYNC.DEFER_BLOCKING 0x0 ;  /* 0x0000000000007b1d */ /* 0x000fe80000010000 */
[----:B--2---:R-:W-:-:S05]  /*3dd20*/  IMAD.IADD R0, R0, 0x1, R3 ;  /* 0x0000000100007824 */ /* 0x004fca00078e0203 */
[----:B---3--:R1:W-:Y:S04]  /*3dd30*/  STS.128 [R0], R124 ;  /* 0x0000007c00007388 */ /* 0x0083e80000000c00 */
[----:B-1----:R-:W2:Y:S04]  /*3dd40*/  LDL.LU R124, [R1+0x160] ;  /* 0x00016000017c7983 */ /* 0x002ea80000300800 */
[----:B------:R-:W2:Y:S04]  /*3dd50*/  LDL.LU R125, [R1+0x164] ;  /* 0x00016400017d7983 */ /* 0x000ea80000300800 */
[----:B------:R-:W2:Y:S04]  /*3dd60*/  LDL.LU R126, [R1+0x150] ;  /* 0x00015000017e7983 */ /* 0x000ea80000300800 */
[----:B------:R-:W2:Y:S04]  /*3dd70*/  LDL.LU R127, [R1+0x154] ;  /* 0x00015400017f7983 */ /* 0x000ea80000300800 */
[----:B--2---:R1:W-:Y:S04]  /*3dd80*/  STS.128 [R0+0x200], R124 ;  /* 0x0002007c00007388 */ /* 0x0043e80000000c00 */
[----:B-1----:R-:W2:Y:S04]  /*3dd90*/  LDL.LU R124, [R1+0x168] ;  /* 0x00016800017c7983 */ /* 0x002ea80000300800 */
[----:B------:R-:W2:Y:S04]  /*3dda0*/  LDL.LU R125, [R1+0x16c] ;  /* 0x00016c00017d7983 */ /* 0x000ea80000300800 */
[----:B------:R-:W2:Y:S04]  /*3ddb0*/  LDL.LU R126, [R1+0x158] ;  /* 0x00015800017e7983 */ /* 0x000ea80000300800 */
[----:B------:R-:W2:Y:S04]  /*3ddc0*/  LDL.LU R127, [R1+0x15c] ;  /* 0x00015c00017f7983 */ /* 0x000ea80000300800 */
[----:B----4-:R1:W-:Y:S04]  /*3ddd0*/  STS.128 [R0+0x80], R128 ;  /* 0x0000808000007388 */ /* 0x0103e80000000c00 */
[----:B-1----:R-:W3:Y:S04]  /*3dde0*/  LDL.LU R128, [R1+0x70] ;  /* 0x0000700001807983 */ /* 0x002ee80000300800 */
[----:B------:R-:W3:Y:S04]  /*3ddf0*/  LDL.LU R129, [R1+0x74] ;  /* 0x0000740001817983 */ /* 0x000ee80000300800 */
[----:B------:R-:W3:Y:S04]  /*3de00*/  LDL.LU R130, [R1+0x60] ;  /* 0x0000600001827983 */ /* 0x000ee80000300800 */
[----:B------:R-:W3:Y:S04]  /*3de10*/  LDL.LU R131, [R1+0x64] ;  /* 0x0000640001837983 */ /* 0x000ee80000300800 */
[----:B--2---:R1:W-:Y:S04]  /*3de20*/  STS.128 [R0+0x280], R124 ;  /* 0x0002807c00007388 */ /* 0x0043e80000000c00 */
[----:B-1----:R-:W2:Y:S04]  /*3de30*/  LDL.LU R124, [R1+0x78] ;  /* 0x00007800017c7983 */ /* 0x002ea80000300800 */
[----:B------:R-:W2:Y:S04]  /*3de40*/  LDL.LU R125, [R1+0x7c] ;  /* 0x00007c00017d7983 */ /* 0x000ea80000300800 */
[----:B------:R-:W2:Y:S04]  /*3de50*/  LDL.LU R126, [R1+0x68] ;  /* 0x00006800017e7983 */ /* 0x000ea80000300800 */
[----:B------:R-:W2:Y:S04]  /*3de60*/  LDL.LU R127, [R1+0x6c] ;  /* 0x00006c00017f7983 */ /* 0x000ea80000300800 */
[----:B---3--:R-:W-:Y:S01]  /*3de70*/  STS.128 [R0+0x400], R128 ;  /* 0x0004008000007388 */ /* 0x008fe20000000c00 */
[C---:B------:R-:W-:Y:S01]  /*3de80*/  IMAD.SHL.U32 R2, R132.reuse, 0x800, RZ ;  /* 0x0000080084027824 */ /* 0x040fe200078e00ff */
[----:B------:R-:W-:-:S04]  /*3de90*/  LOP3.LUT R3, R132, 0x7f, RZ, 0xc0, !PT ;  /* 0x0000007f84037812 */ /* 0x000fc800078ec0ff */
[----:B------:R-:W-:-:S05]  /*3dea0*/  LOP3.LUT R2, R2, 0x3000, RZ, 0xc0, !PT ;  /* 0x0000300002027812 */ /* 0x000fca00078ec0ff */
[----:B------:R-:W-:-:S05]  /*3deb0*/  IMAD R2, R3, 0x10, R2 ;  /* 0x0000001003027824 */ /* 0x000fca00078e0202 */
[C---:B------:R-:W-:Y:S02]  /*3dec0*/  LOP3.LUT R3, R2.reuse, 0x40, RZ, 0x3c, !PT ;  /* 0x0000004002037812 */ /* 0x040fe400078e3cff */
[----:B------:R-:W-:Y:S01]  /*3ded0*/  LOP3.LUT R252, R2, 0x60, RZ, 0x3c, !PT ;  /* 0x0000006002fc7812 */ /* 0x000fe200078e3cff */
[----:B--2---:R1:W-:Y:S02]  /*3dee0*/  STS.128 [R0+0x480], R124 ;  /* 0x0004807c00007388 */ /* 0x0043e40000000c00 */
[----:B-1---5:R-:W-:Y:S01]  /*3def0*/  IMAD.MOV.U32 R126, RZ, RZ, R8 ;  /* 0x000000ffff7e7224 */ /* 0x022fe200078e0008 */
[----:B------:R-:W-:Y:S01]  /*3df00*/  MOV R125, R13 ;  /* 0x0000000d007d7202 */ /* 0x000fe20000000f00 */
[----:B------:R-:W-:Y:S02]  /*3df10*/  IMAD.MOV.U32 R127, RZ, RZ, R9 ;  /* 0x000000ffff7f7224 */ /* 0x000fe400078e0009 */
[----:B------:R-:W-:Y:S02]  /*3df20*/  IMAD.MOV.U32 R124, RZ, RZ, R12 ;  /* 0x000000ffff7c7224 */ /* 0x000fe400078e000c */
[----:B------:R-:W-:-:S02]  /*3df30*/  IMAD.MOV.U32 R8, RZ, RZ, R14 ;  /* 0x000000ffff087224 */ /* 0x000fc400078e000e */
[----:B------:R-:W-:Y:S01]  /*3df40*/  IMAD.MOV.U32 R9, RZ, RZ, R15 ;  /* 0x000000ffff097224 */ /* 0x000fe200078e000f */
[----:B------:R1:W-:Y:S04]  /*3df50*/  STS.128 [R0+0x600], R124 ;  /* 0x0006007c00007388 */ /* 0x0003e80000000c00 */
[----:B------:R-:W-:Y:S04]  /*3df60*/  STS.128 [R0+0x680], R8 ;  /* 0x0006800800007388 */ /* 0x000fe80000000c00 */
[----:B------:R-:W-:Y:S06]  /*3df70*/  BAR.SYNC.DEFER_BLOCKING 0x0 ;  /* 0x0000000000007b1d */ /* 0x000fec0000010000 */
[----:B------:R-:W2:Y:S04]  /*3df80*/  LDS.128 R128, [R2] ;  /* 0x0000000002807984 */ /* 0x000ea80000000c00 */
[----:B------:R-:W3:Y:S01]  /*3df90*/  LDS.128 R8, [R2+0x800] ;  /* 0x0008000002087984 */ /* 0x000ee20000000c00 */
[----:B-1----:R-:W-:-:S05]  /*3dfa0*/  LOP3.LUT R124, R2, 0x20, RZ, 0x3c, !PT ;  /* 0x00000020027c7812 */ /* 0x002fca00078e3cff */
[----:B------:R-:W1:Y:S04]  /*3dfb0*/  LDS.128 R132, [R124] ;  /* 0x000000007c847984 */ /* 0x000e680000000c00 */
[----:B--2---:R-:W-:Y:S04]  /*3dfc0*/  STL.64 [R1+0xb0], R128 ;  /* 0x0000b08001007387 */ /* 0x004fe80000100a00 */
[----:B------:R-:W-:Y:S04]  /*3dfd0*/  STL.64 [R1+0xb8], R130 ;  /* 0x0000b88201007387 */ /* 0x000fe80000100a00 */
[----:B------:R-:W2:Y:S04]  /*3dfe0*/  LDS.128 R128, [R124+0x800] ;  /* 0x000800007c807984 */ /* 0x000ea80000000c00 */
[----:B---3--:R-:W-:Y:S04]  /*3dff0*/  STL.64 [R1+0x130], R8 ;  /* 0x0001300801007387 */ /* 0x008fe80000100a00 */
[----:B------:R-:W-:Y:S04]  /*3e000*/  STL.64 [R1+0x138], R10 ;  /* 0x0001380a01007387 */ /* 0x000fe80000100a00 */
[----:B------:R-:W3:Y:S04]  /*3e010*/  LDS.128 R8, [R3] ;  /* 0x0000000003087984 */ /* 0x000ee80000000c00 */
[----:B-1----:R-:W-:Y:S04]  /*3e020*/  STL.64 [R1+0xd0], R132 ;  /* 0x0000d08401007387 */ /* 0x002fe80000100a00 */
[----:B------:R-:W-:Y:S04]  /*3e030*/  STL.64 [R1+0xd8], R134 ;  /* 0x0000d88601007387 */ /* 0x000fe80000100a00 */
[----:B------:R-:W1:Y:S04]  /*3e040*/  LDS.128 R132, [R3+0x800] ;  /* 0x0008000003847984 */ /* 0x000e680000000c00 */
[----:B--2---:R-:W-:Y:S04]  /*3e050*/  STL.64 [R1+0x160], R128 ;  /* 0x0001608001007387 */ /* 0x004fe80000100a00 */
[----:B------:R-:W-:Y:S04]  /*3e060*/  STL.64 [R1+0x168], R130 ;  /* 0x0001688201007387 */ /* 0x000fe80000100a00 */
[----:B------:R-:W2:Y:S04]  /*3e070*/  LDS.128 R128, [R252] ;  /* 0x00000000fc807984 */ /* 0x000ea80000000c00 */
[----:B---3--:R-:W-:Y:S04]  /*3e080*/  STL.64 [R1+0xf0], R8 ;  /* 0x0000f00801007387 */ /* 0x008fe80000100a00 */
[----:B------:R-:W-:Y:S04]  /*3e090*/  STL.64 [R1+0xf8], R10 ;  /* 0x0000f80a01007387 */ /* 0x000fe80000100a00 */
[----:B------:R-:W3:Y:S04]  /*3e0a0*/  LDS.128 R8, [R252+0x800] ;  /* 0x00080000fc087984 */ /* 0x000ee80000000c00 */
[----:B-1----:R-:W-:Y:S04]  /*3e0b0*/  STL.64 [R1+0x180], R132 ;  /* 0x0001808401007387 */ /* 0x002fe80000100a00 */
[----:B------:R-:W-:Y:S04]  /*3e0c0*/  STL.64 [R1+0x188], R134 ;  /* 0x0001888601007387 */ /* 0x000fe80000100a00 */
[----:B--2---:R-:W-:Y:S04]  /*3e0d0*/  STL.64 [R1+0x110], R128 ;  /* 0x0001108001007387 */ /* 0x004fe80000100a00 */
[----:B------:R-:W-:Y:S04]  /*3e0e0*/  STL.64 [R1+0x118], R130 ;  /* 0x0001188201007387 */ /* 0x000fe80000100a00 */
[----:B------:R-:W-:Y:S06]  /*3e0f0*/  BAR.SYNC.DEFER_BLOCKING 0x0 ;  /* 0x0000000000007b1d */ /* 0x000fec0000010000 */
[----:B---3--:R1:W-:Y:S04]  /*3e100*/  STL.64 [R1+0x1a0], R8 ;  /* 0x0001a00801007387 */ /* 0x0083e80000100a00 */
[----:B------:R2:W-:Y:S01]  /*3e110*/  STL.64 [R1+0x1a8], R10 ;  /* 0x0001a80a01007387 */ /* 0x0005e20000100a00 */
[----:B-1----:R-:W-:-:S02]  /*3e120*/  IMAD.MOV.U32 R8, RZ, RZ, R164 ;  /* 0x000000ffff087224 */ /* 0x002fc400078e00a4 */
[----:B------:R-:W-:Y:S02]  /*3e130*/  IMAD.MOV.U32 R9, RZ, RZ, R165 ;  /* 0x000000ffff097224 */ /* 0x000fe400078e00a5 */
[----:B--2---:R-:W-:Y:S01]  /*3e140*/  IMAD.MOV.U32 R10, RZ, RZ, R152 ;  /* 0x000000ffff0a7224 */ /* 0x004fe200078e0098 */
[----:B------:R-:W-:-:S05]  /*3e150*/  MOV R11, R153 ;  /* 0x00000099000b7202 */ /* 0x000fca0000000f00 */
[----:B------:R1:W-:Y:S02]  /*3e160*/  STS.128 [R0+0x200], R8 ;  /* 0x0002000800007388 */ /* 0x0003e40000000c00 */
[----:B-1----:R-:W-:Y:S02]  /*3e170*/  IMAD.MOV.U32 R8, RZ, RZ, R160 ;  /* 0x000000ffff087224 */ /* 0x002fe400078e00a0 */
[----:B------:R-:W-:Y:S02]  /*3e180*/  IMAD.MOV.U32 R9, RZ, RZ, R161 ;  /* 0x000000ffff097224 */ /* 0x000fe400078e00a1 */
[----:B------:R-:W-:Y:S02]  /*3e190*/  IMAD.MOV.U32 R10, RZ, RZ, R172 ;  /* 0x000000ffff0a7224 */ /* 0x000fe400078e00ac */
[----:B------:R-:W-:-:S05]  /*3e1a0*/  IMAD.MOV.U32 R11, RZ, RZ, R173 ;  /* 0x000000ffff0b7224 */ /* 0x000fca00078e00ad */
[----:B------:R1:W-:Y:S02]  /*3e1b0*/  STS.128 [R0+0x400], R8 ;  /* 0x0004000800007388 */ /* 0x0003e40000000c00 */
[----:B-1----:R-:W-:Y:S02]  /*3e1c0*/  IMAD.MOV.U32 R8, RZ, RZ, R16 ;  /* 0x000000ffff087224 */ /* 0x002fe400078e0010 */
[----:B------:R-:W-:Y:S02]  /*3e1d0*/  IMAD.MOV.U32 R9, RZ, RZ, R17 ;  /* 0x000000ffff097224 */ /* 0x000fe400078e0011 */
[----:B------:R-:W-:Y:S02]  /*3e1e0*/  IMAD.MOV.U32 R10, RZ, RZ, R20 ;  /* 0x000000ffff0a7224 */ /* 0x000fe400078e0014 */
[----:B------:R-:W-:-:S05]  /*3e1f0*/  IMAD.MOV.U32 R11, RZ, RZ, R21 ;  /* 0x000000ffff0b7224 */ /* 0x000fca00078e0015 */
[----:B------:R1:W-:Y:S04]  /*3e200*/  STS.128 [R0+0x600], R8 ;  /* 0x0006000800007388 */ /* 0x0003e80000000c00 */
[----:B-1----:R-:W2:Y:S04]  /*3e210*/  LDL.LU R8, [R1+0x430] ;  /* 0x0004300001087983 */ /* 0x002ea80000300800 */
[----:B------:R-:W2:Y:S04]  /*3e220*/  LDL.LU R9, [R1+0x434] ;  /* 0x0004340001097983 */ /* 0x000ea80000300800 */
[----:B------:R-:W2:Y:S04]  /*3e230*/  LDL.LU R10, [R1+0x590] ;  /* 0x00059000010a7983 */ /* 0x000ea80000300800 */
[----:B------:R-:W2:Y:S01]  /*3e240*/  LDL.LU R11, [R1+0x594] ;  /* 0x00059400010b7983 */ /* 0x000ea20000300800 */
[----:B------:R-:W-:Y:S01]  /*3e250*/  IMAD.MOV.U32 R14, RZ, RZ, R80 ;  /* 0x000000ffff0e7224 */ /* 0x000fe200078e0050 */
[----:B------:R-:W-:Y:S01]  /*3e260*/  MOV R13, R85 ;  /* 0x00000055000d7202 */ /* 0x000fe20000000f00 */
[----:B------:R-:W-:Y:S01]  /*3e270*/  IMAD.MOV.U32 R15, RZ, RZ, R81 ;  /* 0x000000ffff0f7224 */ /* 0x000fe200078e0051 */
[----:B------:R-:W-:Y:S01]  /*3e280*/  MOV R173, R163 ;  /* 0x000000a300ad7202 */ /* 0x000fe20000000f00 */
[----:B------:R-:W-:-:S02]  /*3e290*/  IMAD.MOV.U32 R12, RZ, RZ, R84 ;  /* 0x000000ffff0c7224 */ /* 0x000fc400078e0054 */
[----:B------:R-:W-:Y:S02]  /*3e2a0*/  IMAD.MOV.U32 R80, RZ, RZ, R86 ;  /* 0x000000ffff507224 */ /* 0x000fe400078e0056 */
[----:B------:R-:W-:Y:S02]  /*3e2b0*/  IMAD.MOV.U32 R81, RZ, RZ, R87 ;  /* 0x000000ffff517224 */ /* 0x000fe400078e0057 */
[----:B------:R-:W-:Y:S02]  /*3e2c0*/  IMAD.MOV.U32 R152, RZ, RZ, R166 ;  /* 0x000000ffff987224 */ /* 0x000fe400078e00a6 */
[----:B------:R-:W-:Y:S02]  /*3e2d0*/  IMAD.MOV.U32 R153, RZ, RZ, R167 ;  /* 0x000000ffff997224 */ /* 0x000fe400078e00a7 */
[----:B------:R-:W-:Y:S02]  /*3e2e0*/  IMAD.MOV.U32 R172, RZ, RZ, R162 ;  /* 0x000000ffffac7224 */ /* 0x000fe400078e00a2 */
[----:B------:R-:W-:-:S02]  /*3e2f0*/  IMAD.MOV.U32 R20, RZ, RZ, R18 ;  /* 0x000000ffff147224 */ /* 0x000fc400078e0012 */
[----:B------:R-:W-:Y:S01]  /*3e300*/  IMAD.MOV.U32 R21, RZ, RZ, R19 ;  /* 0x000000ffff157224 */ /* 0x000fe200078e0013 */
[----:B------:R-:W-:Y:S04]  /*3e310*/  STS.128 [R0], R12 ;  /* 0x0000000c00007388 */ /* 0x000fe80000000c00 */
[----:B------:R-:W-:Y:S04]  /*3e320*/  STS.128 [R0+0x80], R80 ;  /* 0x0000805000007388 */ /* 0x000fe80000000c00 */
[----:B------:R-:W-:Y:S04]  /*3e330*/  STS.128 [R0+0x280], R152 ;  /* 0x0002809800007388 */ /* 0x000fe80000000c00 */
[----:B------:R-:W-:Y:S04]  /*3e340*/  STS.128 [R0+0x480], R172 ;  /* 0x000480ac00007388 */ /* 0x000fe80000000c00 */
[----:B------:R-:W-:Y:S04]  /*3e350*/  STS.128 [R0+0x680], R20 ;  /* 0x0006801400007388 */ /* 0x000fe80000000c00 */
[----:B------:R-:W-:Y:S06]  /*3e360*/  BAR.SYNC.DEFER_BLOCKING 0x0 ;  /* 0x0000000000007b1d */ /* 0x000fec0000010000 */
[----:B------:R-:W1:Y:S04]  /*3e370*/  LDS.128 R16, [R2] ;  /* 0x0000000002107984 */ /* 0x000e680000000c00 */
[----:B------:R-:W3:Y:S04]  /*3e380*/  LDS.128 R12, [R2+0x800] ;  /* 0x00080000020c7984 */ /* 0x000ee80000000c00 */
[----:B------:R-:W4:Y:S04]  /*3e390*/  LDS.128 R20, [R124] ;  /* 0x000000007c147984 */ /* 0x000f280000000c00 */
[----:B-1----:R-:W-:Y:S04]  /*3e3a0*/  STL.64 [R1+0x50], R16 ;  /* 0x0000501001007387 */ /* 0x002fe80000100a00 */
[----:B------:R-:W-:Y:S04]  /*3e3b0*/  STL.64 [R1+0x58], R18 ;  /* 0x0000581201007387 */ /* 0x000fe80000100a00 */
[----:B------:R-:W1:Y:S04]  /*3e3c0*/  LDS.128 R16, [R124+0x800] ;  /* 0x000800007c107984 */ /* 0x000e680000000c00 */
[----:B---3--:R-:W-:Y:S04]  /*3e3d0*/  STL.64 [R1+0xc0], R12 ;  /* 0x0000c00c01007387 */ /* 0x008fe80000100a00 */
[----:B------:R-:W-:Y:S04]  /*3e3e0*/  STL.64 [R1+0xc8], R14 ;  /* 0x0000c80e01007387 */ /* 0x000fe80000100a00 */
[----:B------:R-:W3:Y:S04]  /*3e3f0*/  LDS.128 R12, [R3] ;  /* 0x00000000030c7984 */ /* 0x000ee80000000c00 */
[----:B----4-:R-:W-:Y:S04]  /*3e400*/  STL.64 [R1+0x60], R20 ;  /* 0x0000601401007387 */ /* 0x010fe80000100a00 */
[----:B------:R-:W-:Y:S04]  /*3e410*/  STL.64 [R1+0x68], R22 ;  /* 0x0000681601007387 */ /* 0x000fe80000100a00 */
[----:B------:R-:W4:Y:S04]  /*3e420*/  LDS.128 R20, [R3+0x800] ;  /* 0x0008000003147984 */ /* 0x000f280000000c00 */
[----:B-1----:R-:W-:Y:S04]  /*3e430*/  STL.64 [R1+0xe0], R16 ;  /* 0x0000e01001007387 */ /* 0x002fe80000100a00 */
[----:B------:R-:W-:Y:S04]  /*3e440*/  STL.64 [R1+0xe8], R18 ;  /* 0x0000e81201007387 */ /* 0x000fe80000100a00 */
[----:B------:R-:W1:Y:S04]  /*3e450*/  LDS.128 R16, [R252] ;  /* 0x00000000fc107984 */ /* 0x000e680000000c00 */
[----:B---3--:R-:W-:Y:S04]  /*3e460*/  STL.64 [R1+0x70], R12 ;  /* 0x0000700c01007387 */ /* 0x008fe80000100a00 */
[----:B------:R-:W-:Y:S04]  /*3e470*/  STL.64 [R1+0x78], R14 ;  /* 0x0000780e01007387 */ /* 0x000fe80000100a00 */
[----:B------:R-:W3:Y:S04]  /*3e480*/  LDS.128 R12, [R252+0x800] ;  /* 0x00080000fc0c7984 */ /* 0x000ee80000000c00 */
[----:B------:R-:W-:Y:S06]  /*3e490*/  BAR.SYNC.DEFER_BLOCKING 0x0 ;  /* 0x0000000000007b1d */ /* 0x000fec0000010000 */
[----:B----4-:R-:W-:Y:S04]  /*3e4a0*/  STL.64 [R1+0x100], R20 ;  /* 0x0001001401007387 */ /* 0x010fe80000100a00 */
[----:B------:R-:W-:Y:S04]  /*3e4b0*/  STL.64 [R1+0x108], R22 ;  /* 0x0001081601007387 */ /* 0x000fe80000100a00 */
[----:B-1----:R-:W-:Y:S04]  /*3e4c0*/  STL.64 [R1+0xa0], R16 ;  /* 0x0000a01001007387 */ /* 0x002fe80000100a00 */
[----:B------:R-:W-:Y:S04]  /*3e4d0*/  STL.64 [R1+0xa8], R18 ;  /* 0x0000a81201007387 */ /* 0x000fe80000100a00 */
[----:B---3--:R1:W-:Y:S04]  /*3e4e0*/  STL.64 [R1+0x150], R12 ;  /* 0x0001500c01007387 */ /* 0x0083e80000100a00 */
[----:B------:R3:W-:Y:S04]  /*3e4f0*/  STL.64 [R1+0x158], R14 ;  /* 0x0001580e01007387 */ /* 0x0007e80000100a00 */
[----:B-1----:R-:W4:Y:S04]  /*3e500*/  LDL.LU R12, [R1+0x438] ;  /* 0x00043800010c7983 */ /* 0x002f280000300800 */
[----:B------:R-:W4:Y:S04]  /*3e510*/  LDL.LU R13, [R1+0x43c] ;  /* 0x00043c00010d7983 */ /* 0x000f280000300800 */
[----:B---3--:R-:W4:Y:S04]  /*3e520*/  LDL.LU R14, [R1+0x598] ;  /* 0x00059800010e7983 */ /* 0x008f280000300800 */
[----:B------:R-:W4:Y:S04]  /*3e530*/  LDL.LU R15, [R1+0x59c] ;  /* 0x00059c00010f7983 */ /* 0x000f280000300800 */
[----:B--2---:R1:W-:Y:S04]  /*3e540*/  STS.128 [R0], R8 ;  /* 0x0000000800007388 */ /* 0x0043e80000000c00 */
        /* <DEDUP_REMOVED lines=19> */
[----:B--2---:R1:W-:Y:S02]  /*3e680*/  STS.128 [R0+0x480], R8 ;  /* 0x0004800800007388 */ /* 0x0043e40000000c00 */
[----:B-1----:R-:W-:-:S02]  /*3e690*/  IMAD.MOV.U32 R8, RZ, RZ, R4 ;  /* 0x000000ffff087224 */ /* 0x002fc400078e0004 */
[----:B------:R-:W2:Y:S01]  /*3e6a0*/  LDL.LU R10, [R1+0x10] ;  /* 0x00001000010a7983 */ /* 0x000ea20000300800 */
[----:B------:R-:W-:Y:S01]  /*3e6b0*/  MOV R9, R5 ;  /* 0x0000000500097202 */ /* 0x000fe20000000f00 */
[----:B------:R-:W-:Y:S02]  /*3e6c0*/  IMAD.MOV.U32 R4, RZ, RZ, R6 ;  /* 0x000000ffff047224 */ /* 0x000fe400078e0006 */
[----:B------:R-:W2:Y:S01]  /*3e6d0*/  LDL.LU R11, [R1+0x14] ;  /* 0x00001400010b7983 */ /* 0x000ea20000300800 */
[----:B------:R-:W-:-:S03]  /*3e6e0*/  IMAD.MOV.U32 R5, RZ, RZ, R7 ;  /* 0x000000ffff057224 */ /* 0x000fc600078e0007 */
[----:B------:R-:W4:Y:S04]  /*3e6f0*/  LDL.LU R6, [R1+0x18] ;  /* 0x0000180001067983 */ /* 0x000f280000300800 */
[----:B------:R-:W4:Y:S04]  /*3e700*/  LDL.LU R7, [R1+0x1c] ;  /* 0x00001c0001077983 */ /* 0x000f280000300800 */
[----:B---3--:R-:W-:Y:S04]  /*3e710*/  STS.128 [R0+0x400], R12 ;  /* 0x0004000c00007388 */ /* 0x008fe80000000c00 */
[----:B--2---:R-:W-:Y:S04]  /*3e720*/  STS.128 [R0+0x600], R8 ;  /* 0x0006000800007388 */ /* 0x004fe80000000c00 */
[----:B----4-:R-:W-:Y:S04]  /*3e730*/  STS.128 [R0+0x680], R4 ;  /* 0x0006800400007388 */ /* 0x010fe80000000c00 */
[----:B------:R-:W-:Y:S06]  /*3e740*/  BAR.SYNC.DEFER_BLOCKING 0x0 ;  /* 0x0000000000007b1d */ /* 0x000fec0000010000 */
[----:B------:R-:W1:Y:S04]  /*3e750*/  LDS.128 R12, [R2] ;  /* 0x00000000020c7984 */ /* 0x000e680000000c00 */
[----:B------:R-:W2:Y:S04]  /*3e760*/  LDS.128 R8, [R2+0x800] ;  /* 0x0008000002087984 */ /* 0x000ea80000000c00 */
        /* <DEDUP_REMOVED lines=12> */
[----:B------:R-:W1:Y:S04]  /*3e830*/  LDS.128 R12, [R252] ;  /* 0x00000000fc0c7984 */ /* 0x000e680000000c00 */
[----:B--2---:R-:W-:Y:S04]  /*3e840*/  STL.64 [R1+0x290], R8 ;  /* 0x0002900801007387 */ /* 0x004fe80000100a00 */
[----:B------:R-:W-:Y:S04]  /*3e850*/  STL.64 [R1+0x298], R10 ;  /* 0x0002980a01007387 */ /* 0x000fe80000100a00 */
[----:B------:R-:W2:Y:S01]  /*3e860*/  LDS.128 R8, [R252+0x800] ;  /* 0x00080000fc087984 */ /* 0x000ea20000000c00 */
[----:B------:R-:W-:-:S02]  /*3e870*/  IMAD.MOV.U32 R4, RZ, RZ, R76 ;  /* 0x000000ffff047224 */ /* 0x000fc400078e004c */
[----:B------:R-:W-:Y:S02]  /*3e880*/  IMAD.MOV.U32 R5, RZ, RZ, R77 ;  /* 0x000000ffff057224 */ /* 0x000fe400078e004d */
[----:B------:R-:W-:Y:S02]  /*3e890*/  IMAD.MOV.U32 R6, RZ, RZ, R72 ;  /* 0x000000ffff067224 */ /* 0x000fe400078e0048 */
[----:B------:R-:W-:Y:S01]  /*3e8a0*/  IMAD.MOV.U32 R7, RZ, RZ, R73 ;  /* 0x000000ffff077224 */ /* 0x000fe200078e0049 */
[----:B------:R-:W-:Y:S06]  /*3e8b0*/  BAR.SYNC.DEFER_BLOCKING 0x0 ;  /* 0x0000000000007b1d */ /* 0x000fec0000010000 */
[----:B---3--:R-:W-:Y:S04]  /*3e8c0*/  STL.64 [R1+0x2f0], R16 ;  /* 0x0002f01001007387 */ /* 0x008fe80000100a00 */
[----:B------:R-:W-:Y:S04]  /*3e8d0*/  STL.64 [R1+0x2f8], R18 ;  /* 0x0002f81201007387 */ /* 0x000fe80000100a00 */
[----:B------:R3:W-:Y:S02]  /*3e8e0*/  STS.128 [R0], R4 ;  /* 0x0000000400007388 */ /* 0x0007e40000000c00 */
[----:B---3--:R-:W-:-:S02]  /*3e8f0*/  IMAD.MOV.U32 R4, RZ, RZ, R148 ;  /* 0x000000ffff047224 */ /* 0x008fc400078e0094 */
[----:B------:R-:W-:Y:S02]  /*3e900*/  IMAD.MOV.U32 R5, RZ, RZ, R149 ;  /* 0x000000ffff057224 */ /* 0x000fe400078e0095 */
[----:B------:R-:W-:Y:S02]  /*3e910*/  IMAD.MOV.U32 R6, RZ, RZ, R108 ;  /* 0x000000ffff067224 */ /* 0x000fe400078e006c */
[----:B------:R-:W-:-:S05]  /*3e920*/  IMAD.MOV.U32 R7, RZ, RZ, R109 ;  /* 0x000000ffff077224 */ /* 0x000fca00078e006d */
[----:B------:R3:W-:Y:S04]  /*3e930*/  STS.128 [R0+0x200], R4 ;  /* 0x0002000400007388 */ /* 0x0007e80000000c00 */
[----:B-1----:R-:W-:Y:S01]  /*3e940*/  STL.64 [R1+0x2b0], R12 ;  /* 0x0002b00c01007387 */ /* 0x002fe20000100a00 */
[----:B---3--:R-:W-:Y:S01]  /*3e950*/  IMAD.MOV.U32 R4, RZ, RZ, R156 ;  /* 0x000000ffff047224 */ /* 0x008fe200078e009c */
[----:B------:R-:W-:Y:S01]  /*3e960*/  MOV R5, R157 ;  /* 0x0000009d00057202 */ /* 0x000fe20000000f00 */
[----:B------:R-:W-:Y:S02]  /*3e970*/  IMAD.MOV.U32 R6, RZ, RZ, R104 ;  /* 0x000000ffff067224 */ /* 0x000fe400078e0068 */
[----:B------:R-:W-:Y:S01]  /*3e980*/  IMAD.MOV.U32 R7, RZ, RZ, R105 ;  /* 0x000000ffff077224 */ /* 0x000fe200078e0069 */
[----:B------:R-:W-:Y:S04]  /*3e990*/  STL.64 [R1+0x2b8], R14 ;  /* 0x0002b80e01007387 */ /* 0x000fe80000100a00 */
[----:B------:R1:W-:Y:S04]  /*3e9a0*/  STS.128 [R0+0x400], R4 ;  /* 0x0004000400007388 */ /* 0x0003e80000000c00 */
[----:B--2---:R-:W-:Y:S04]  /*3e9b0*/  STL.64 [R1+0x300], R8 ;  /* 0x0003000801007387 */ /* 0x004fe80000100a00 */
[----:B------:R-:W-:Y:S01]  /*3e9c0*/  STL.64 [R1+0x308], R10 ;  /* 0x0003080a01007387 */ /* 0x000fe20000100a00 */
[----:B-1----:R-:W-:Y:S01]  /*3e9d0*/  IMAD.MOV.U32 R4, RZ, RZ, R24 ;  /* 0x000000ffff047224 */ /* 0x002fe200078e0018 */
[----:B------:R-:W-:Y:S01]  /*3e9e0*/  MOV R7, R29 ;  /* 0x0000001d00077202 */ /* 0x000fe20000000f00 */
[----:B------:R-:W-:-:S02]  /*3e9f0*/  IMAD.MOV.U32 R5, RZ, RZ, R25 ;  /* 0x000000ffff057224 */ /* 0x000fc400078e0019 */
        /* <DEDUP_REMOVED lines=8> */
[----:B------:R-:W-:-:S02]  /*3ea80*/  IMAD.MOV.U32 R108, RZ, RZ, R150 ;  /* 0x000000ffff6c7224 */ /* 0x000fc400078e0096 */
[----:B------:R-:W-:Y:S02]  /*3ea90*/  IMAD.MOV.U32 R109, RZ, RZ, R151 ;  /* 0x000000ffff6d7224 */ /* 0x000fe400078e0097 */
[----:B------:R-:W-:Y:S02]  /*3eaa0*/  IMAD.MOV.U32 R104, RZ, RZ, R158 ;  /* 0x000000ffff687224 */ /* 0x000fe400078e009e */
[----:B------:R-:W-:Y:S02]  /*3eab0*/  IMAD.MOV.U32 R105, RZ, RZ, R159 ;  /* 0x000000ffff697224 */ /* 0x000fe400078e009f */
[----:B------:R-:W-:Y:S02]  /*3eac0*/  IMAD.MOV.U32 R28, RZ, RZ, R26 ;  /* 0x000000ffff1c7224 */ /* 0x000fe400078e001a */
[----:B------:R-:W-:Y:S01]  /*3ead0*/  IMAD.MOV.U32 R29, RZ, RZ, R27 ;  /* 0x000000ffff1d7224 */ /* 0x000fe200078e001b */
        /* <DEDUP_REMOVED lines=54> */
[----:B--2---:R1:W-:Y:S04]  /*3ee40*/  STS.128 [R0+0x480], R4 ;  /* 0x0004800400007388 */ /* 0x0043e80000000c00 */
[----:B-1----:R-:W2:Y:S01]  /*3ee50*/  LDL.LU R4, [R1] ;  /* 0x0000000001047983 */ /* 0x002ea20000300800 */
[----:B------:R-:W-:-:S02]  /*3ee60*/  IMAD.MOV.U32 R6, RZ, RZ, R248 ;  /* 0x000000ffff067224 */ /* 0x000fc400078e00f8 */
[----:B------:R-:W-:Y:S01]  /*3ee70*/  IMAD.MOV.U32 R7, RZ, RZ, R249 ;  /* 0x000000ffff077224 */ /* 0x000fe200078e00f9 */
[----:B------:R-:W2:Y:S04]  /*3ee80*/  LDL.LU R5, [R1+0x4] ;  /* 0x0000040001057983 */ /* 0x000ea80000300800 */
        /* <DEDUP_REMOVED lines=24> */
[----:B------:R-:W-:Y:S01]  /*3f010*/  IMAD.MOV.U32 R4, RZ, RZ, R44 ;  /* 0x000000ffff047224 */ /* 0x000fe200078e002c */
[----:B------:R-:W-:Y:S01]  /*3f020*/  MOV R7, R49 ;  /* 0x0000003100077202 */ /* 0x000fe20000000f00 */
[----:B------:R-:W-:-:S02]  /*3f030*/  IMAD.MOV.U32 R5, RZ, RZ, R45 ;  /* 0x000000ffff057224 */ /* 0x000fc400078e002d */
[----:B------:R-:W-:Y:S01]  /*3f040*/  IMAD.MOV.U32 R6, RZ, RZ, R48 ;  /* 0x000000ffff067224 */ /* 0x000fe200078e0030 */
[----:B------:R-:W-:Y:S01]  /*3f050*/  BAR.SYNC.DEFER_BLOCKING 0x0 ;  /* 0x0000000000007b1d */ /* 0x000fe20000010000 */
[----:B------:R-:W-:Y:S02]  /*3f060*/  IMAD.MOV.U32 R48, RZ, RZ, R46 ;  /* 0x000000ffff307224 */ /* 0x000fe400078e002e */
[----:B------:R-:W-:-:S03]  /*3f070*/  IMAD.MOV.U32 R49, RZ, RZ, R47 ;  /* 0x000000ffff317224 */ /* 0x000fc600078e002f */
[----:B------:R4:W-:Y:S02]  /*3f080*/  STS.128 [R0], R4 ;  /* 0x0000000400007388 */ /* 0x0009e40000000c00 */
[----:B----4-:R-:W-:Y:S02]  /*3f090*/  IMAD.MOV.U32 R4, RZ, RZ, R88 ;  /* 0x000000ffff047224 */ /* 0x010fe400078e0058 */
[----:B------:R-:W-:Y:S02]  /*3f0a0*/  IMAD.MOV.U32 R5, RZ, RZ, R89 ;  /* 0x000000ffff057224 */ /* 0x000fe400078e0059 */
[----:B------:R-:W-:Y:S02]  /*3f0b0*/  IMAD.MOV.U32 R6, RZ, RZ, R92 ;  /* 0x000000ffff067224 */ /* 0x000fe400078e005c */
[----:B------:R-:W-:-:S05]  /*3f0c0*/  IMAD.MOV.U32 R7, RZ, RZ, R93 ;  /* 0x000000ffff077224 */ /* 0x000fca00078e005d */
[----:B------:R4:W-:Y:S01]  /*3f0d0*/  STS.128 [R0+0x200], R4 ;  /* 0x0002000400007388 */ /* 0x0009e20000000c00 */
[----:B------:R-:W-:Y:S01]  /*3f0e0*/  IMAD.MOV.U32 R92, RZ, RZ, R90 ;  /* 0x000000ffff5c7224 */ /* 0x000fe200078e005a */
[----:B------:R-:W-:Y:S02]  /*3f0f0*/  MOV R93, R91 ;  /* 0x0000005b005d7202 */ /* 0x000fe40000000f00 */
[----:B------:R-:W-:Y:S01]  /*3f100*/  STS.128 [R0+0x80], R48 ;  /* 0x0000803000007388 */ /* 0x000fe20000000c00 */
[----:B----4-:R-:W-:Y:S02]  /*3f110*/  IMAD.MOV.U32 R4, RZ, RZ, R168 ;  /* 0x000000ffff047224 */ /* 0x010fe400078e00a8 */
[----:B------:R-:W-:Y:S02]  /*3f120*/  IMAD.MOV.U32 R5, RZ, RZ, R169 ;  /* 0x000000ffff057224 */ /* 0x000fe400078e00a9 */
[----:B------:R-:W-:Y:S02]  /*3f130*/  IMAD.MOV.U32 R6, RZ, RZ, R112 ;  /* 0x000000ffff067224 */ /* 0x000fe400078e0070 */
[----:B------:R-:W-:-:S02]  /*3f140*/  IMAD.MOV.U32 R7, RZ, RZ, R113 ;  /* 0x000000ffff077224 */ /* 0x000fc400078e0071 */
[----:B------:R-:W-:-:S03]  /*3f150*/  IMAD.MOV.U32 R112, RZ, RZ, R170 ;  /* 0x000000ffff707224 */ /* 0x000fc600078e00aa */
[----:B------:R4:W-:Y:S01]  /*3f160*/  STS.128 [R0+0x400], R4 ;  /* 0x0004000400007388 */ /* 0x0009e20000000c00 */
[----:B------:R-:W-:-:S03]  /*3f170*/  IMAD.MOV.U32 R113, RZ, RZ, R171 ;  /* 0x000000ffff717224 */ /* 0x000fc600078e00ab */
[----:B------:R-:W-:Y:S04]  /*3f180*/  STS.128 [R0+0x280], R92 ;  /* 0x0002805c00007388 */ /* 0x000fe80000000c00 */
[----:B------:R-:W-:Y:S01]  /*3f190*/  STS.128 [R0+0x480], R112 ;  /* 0x0004807000007388 */ /* 0x000fe20000000c00 */
[----:B----4-:R-:W-:Y:S01]  /*3f1a0*/  IMAD.MOV.U32 R6, RZ, RZ, R36 ;  /* 0x000000ffff067224 */ /* 0x010fe200078e0024 */
[----:B------:R-:W-:Y:S01]  /*3f1b0*/  MOV R5, R33 ;  /* 0x0000002100057202 */ /* 0x000fe20000000f00 */
[----:B------:R-:W-:Y:S02]  /*3f1c0*/  IMAD.MOV.U32 R7, RZ, RZ, R37 ;  /* 0x000000ffff077224 */ /* 0x000fe400078e0025 */
[----:B------:R-:W-:Y:S02]  /*3f1d0*/  IMAD.MOV.U32 R4, RZ, RZ, R32 ;  /* 0x000000ffff047224 */ /* 0x000fe400078e0020 */
[----:B------:R-:W-:-:S02]  /*3f1e0*/  IMAD.MOV.U32 R36, RZ, RZ, R34 ;  /* 0x000000ffff247224 */ /* 0x000fc400078e0022 */
[----:B------:R-:W-:Y:S01]  /*3f1f0*/  IMAD.MOV.U32 R37, RZ, RZ, R35 ;  /* 0x000000ffff257224 */ /* 0x000fe200078e0023 */
[----:B------:R-:W-:Y:S04]  /*3f200*/  STS.128 [R0+0x600], R4 ;  /* 0x0006000400007388 */ /* 0x000fe80000000c00 */
[----:B------:R-:W-:Y:S04]  /*3f210*/  STS.128 [R0+0x680], R36 ;  /* 0x0006802400007388 */ /* 0x000fe80000000c00 */
[----:B------:R-:W-:Y:S06]  /*3f220*/  BAR.SYNC.DEFER_BLOCKING 0x0 ;  /* 0x0000000000007b1d */ /* 0x000fec0000010000 */
[----:B---3--:R-:W-:Y:S04]  /*3f230*/  STL.64 [R1+0x400], R16 ;  /* 0x0004001001007387 */ /* 0x008fe80000100a00 */
[----:B------:R-:W-:Y:S04]  /*3f240*/  STL.64 [R1+0x408], R18 ;  /* 0x0004081201007387 */ /* 0x000fe80000100a00 */
[----:B-1----:R-:W-:Y:S04]  /*3f250*/  STL.64 [R1+0x380], R12 ;  /* 0x0003800c01007387 */ /* 0x002fe80000100a00 */
[----:B------:R-:W-:Y:S04]  /*3f260*/  STL.64 [R1+0x388], R14 ;  /* 0x0003880e01007387 */ /* 0x000fe80000100a00 */
[----:B------:R-:W1:Y:S04]  /*3f270*/  LDS.128 R12, [R2] ;  /* 0x00000000020c7984 */ /* 0x000e680000000c00 */
[----:B------:R-:W3:Y:S04]  /*3f280*/  LDS.128 R4, [R2+0x800] ;  /* 0x0008000002047984 */ /* 0x000ee80000000c00 */
[----:B--2---:R2:W-:Y:S04]  /*3f290*/  STL.64 [R1+0x410], R8 ;  /* 0x0004100801007387 */ /* 0x0045e80000100a00 */
[----:B------:R4:W-:Y:S04]  /*3f2a0*/  STL.64 [R1+0x418], R10 ;  /* 0x0004180a01007387 */ /* 0x0009e80000100a00 */
[----:B------:R-:W3:Y:S04]  /*3f2b0*/  LDS.128 R16, [R124] ;  /* 0x000000007c107984 */ /* 0x000ee80000000c00 */
[----:B--2---:R-:W2:Y:S04]  /*3f2c0*/  LDL.LU R8, [R1+0x720] ;  /* 0x0007200001087983 */ /* 0x004ea80000300800 */
[----:B------:R-:W2:Y:S04]  /*3f2d0*/  LDL.LU R9, [R1+0x724] ;  /* 0x0007240001097983 */ /* 0x000ea80000300800 */
[----:B----4-:R-:W2:Y:S04]  /*3f2e0*/  LDL.LU R10, [R1+0x7a0] ;  /* 0x0007a000010a7983 */ /* 0x010ea80000300800 */
[----:B------:R-:W2:Y:S04]  /*3f2f0*/  LDL.LU R11, [R1+0x7a4] ;  /* 0x0007a400010b7983 */ /* 0x000ea80000300800 */
[----:B-1----:R-:W-:Y:S04]  /*3f300*/  STL.64 [R1+0x90], R12 ;  /* 0x0000900c01007387 */ /* 0x002fe80000100a00 */
[----:B------:R-:W-:Y:S04]  /*3f310*/  STL.64 [R1+0x98], R14 ;  /* 0x0000980e01007387 */ /* 0x000fe80000100a00 */
[----:B------:R-:W1:Y:S04]  /*3f320*/  LDS.128 R12, [R124+0x800] ;  /* 0x000800007c0c7984 */ /* 0x000e680000000c00 */
[----:B---3--:R-:W-:Y:S04]  /*3f330*/  STL.64 [R1+0x350], R4 ;  /* 0x0003500401007387 */ /* 0x008fe80000100a00 */
[----:B------:R-:W-:Y:S04]  /*3f340*/  STL.64 [R1+0x358], R6 ;  /* 0x0003580601007387 */ /* 0x000fe80000100a00 */
[----:B------:R-:W3:Y:S04]  /*3f350*/  LDS.128 R4, [R3] ;  /* 0x0000000003047984 */ /* 0x000ee80000000c00 */
[----:B------:R-:W-:Y:S04]  /*3f360*/  STL.64 [R1+0x140], R16 ;  /* 0x0001401001007387 */ /* 0x000fe80000100a00 */
        /* <DEDUP_REMOVED lines=8> */
[----:B----4-:R-:W-:Y:S04]  /*3f3f0*/  STL.64 [R1+0x3b0], R16 ;  /* 0x0003b01001007387 */ /* 0x010fe80000100a00 */
[----:B------:R-:W-:Y:S04]  /*3f400*/  STL.64 [R1+0x3b8], R18 ;  /* 0x0003b81201007387 */ /* 0x000fe80000100a00 */
[----:B------:R-:W-:Y:S06]  /*3f410*/  BAR.SYNC.DEFER_BLOCKING 0x0 ;  /* 0x0000000000007b1d */ /* 0x000fec0000010000 */
        /* <DEDUP_REMOVED lines=8> */
[----:B----4-:R1:W-:Y:S04]  /*3f4a0*/  STS.128 [R0+0x80], R4 ;  /* 0x0000800400007388 */ /* 0x0103e80000000c00 */
[----:B-1----:R-:W3:Y:S04]  /*3f4b0*/  LDL.LU R4, [R1+0x650] ;  /* 0x0006500001047983 */ /* 0x002ee80000300800 */
[----:B------:R-:W3:Y:S04]  /*3f4c0*/  LDL.LU R5, [R1+0x654] ;  /* 0x0006540001057983 */ /* 0x000ee80000300800 */
[----:B------:R-:W3:Y:S04]  /*3f4d0*/  LDL.LU R6, [R1+0x6d0] ;  /* 0x0006d00001067983 */ /* 0x000ee80000300800 */
[----:B------:R-:W3:Y:S04]  /*3f4e0*/  LDL.LU R7, [R1+0x6d4] ;  /* 0x0006d40001077983 */ /* 0x000ee80000300800 */
[----:B--2---:R1:W-:Y:S04]  /*3f4f0*/  STS.128 [R0], R8 ;  /* 0x0000000800007388 */ /* 0x0043e80000000c00 */
[----:B-1----:R-:W2:Y:S04]  /*3f500*/  LDL.LU R8, [R1+0x658] ;  /* 0x0006580001087983 */ /* 0x002ea80000300800 */
[----:B------:R-:W2:Y:S04]  /*3f510*/  LDL.LU R9, [R1+0x65c] ;  /* 0x00065c0001097983 */ /* 0x000ea80000300800 */
[----:B------:R-:W2:Y:S04]  /*3f520*/  LDL.LU R10, [R1+0x6d8] ;  /* 0x0006d800010a7983 */ /* 0x000ea80000300800 */
[----:B------:R-:W2:Y:S04]  /*3f530*/  LDL.LU R11, [R1+0x6dc] ;  /* 0x0006dc00010b7983 */ /* 0x000ea80000300800 */
[----:B---3--:R1:W-:Y:S04]  /*3f540*/  STS.128 [R0+0x200], R4 ;  /* 0x0002000400007388 */ /* 0x0083e80000000c00 */
[----:B-1----:R-:W3:Y:S04]  /*3f550*/  LDL.LU R4, [R1+0x3a0] ;  /* 0x0003a00001047983 */ /* 0x002ee80000300800 */
[----:B------:R-:W3:Y:S04]  /*3f560*/  LDL.LU R5, [R1+0x3a4] ;  /* 0x0003a40001057983 */ /* 0x000ee80000300800 */
[----:B------:R-:W3:Y:S04]  /*3f570*/  LDL.LU R6, [R1+0x5d0] ;  /* 0x0005d00001067983 */ /* 0x000ee80000300800 */
[----:B------:R-:W3:Y:S04]  /*3f580*/  LDL.LU R7, [R1+0x5d4] ;  /* 0x0005d40001077983 */ /* 0x000ee80000300800 */
[----:B---3--:R1:W-:Y:S04]  /*3f590*/  STS.128 [R0+0x400], R4 ;  /* 0x0004000400007388 */ /* 0x0083e80000000c00 */
[----:B-1----:R-:W3:Y:S04]  /*3f5a0*/  LDL.LU R4, [R1+0x3a8] ;  /* 0x0003a80001047983 */ /* 0x002ee80000300800 */
[----:B------:R-:W3:Y:S04]  /*3f5b0*/  LDL.LU R5, [R1+0x3ac] ;  /* 0x0003ac0001057983 */ /* 0x000ee80000300800 */
[----:B------:R-:W3:Y:S04]  /*3f5c0*/  LDL.LU R6, [R1+0x5d8] ;  /* 0x0005d80001067983 */ /* 0x000ee80000300800 */
[----:B------:R-:W3:Y:S04]  /*3f5d0*/  LDL.LU R7, [R1+0x5dc] ;  /* 0x0005dc0001077983 */ /* 0x000ee80000300800 */
[----:B--2---:R1:W-:Y:S04]  /*3f5e0*/  STS.128 [R0+0x280], R8 ;  /* 0x0002800800007388 */ /* 0x0043e80000000c00 */
[----:B-1----:R-:W2:Y:S04]  /*3f5f0*/  LDL.LU R10, [R1+0x240] ;  /* 0x00024000010a7983 */ /* 0x002ea80000300800 */
[----:B------:R-:W2:Y:S04]  /*3f600*/  LDL.LU R11, [R1+0x244] ;  /* 0x00024400010b7983 */ /* 0x000ea80000300800 */
[----:B---3--:R1:W-:Y:S04]  /*3f610*/  STS.128 [R0+0x480], R4 ;  /* 0x0004800400007388 */ /* 0x0083e80000000c00 */
[----:B-1----:R-:W3:Y:S04]  /*3f620*/  LDL.LU R6, [R1+0x248] ;  /* 0x0002480001067983 */ /* 0x002ee80000300800 */
[----:B------:R-:W3:Y:S01]  /*3f630*/  LDL.LU R7, [R1+0x24c] ;  /* 0x00024c0001077983 */ /* 0x000ee20000300800 */
[----:B------:R-:W-:Y:S01]  /*3f640*/  IMAD.MOV.U32 R8, RZ, RZ, R240 ;  /* 0x000000ffff087224 */ /* 0x000fe200078e00f0 */
[----:B------:R-:W-:Y:S01]  /*3f650*/  MOV R5, R243 ;  /* 0x000000f300057202 */ /* 0x000fe20000000f00 */
[----:B------:R-:W-:-:S02]  /*3f660*/  IMAD.MOV.U32 R9, RZ, RZ, R241 ;  /* 0x000000ffff097224 */ /* 0x000fc400078e00f1 */
[----:B------:R-:W-:-:S03]  /*3f670*/  IMAD.MOV.U32 R4, RZ, RZ, R242 ;  /* 0x000000ffff047224 */ /* 0x000fc600078e00f2 */
[----:B--2---:R-:W-:Y:S04]  /*3f680*/  STS.128 [R0+0x600], R8 ;  /* 0x0006000800007388 */ /* 0x004fe80000000c00 */
[----:B---3--:R-:W-:Y:S04]  /*3f690*/  STS.128 [R0+0x680], R4 ;  /* 0x0006800400007388 */ /* 0x008fe80000000c00 */
        /* <DEDUP_REMOVED lines=27> */
[----:B---3--:R-:W-:Y:S01]  /*3f850*/  IMAD.MOV.U32 R4, RZ, RZ, R96 ;  /* 0x000000ffff047224 */ /* 0x008fe200078e0060 */
[----:B------:R-:W-:Y:S01]  /*3f860*/  MOV R5, R97 ;  /* 0x0000006100057202 */ /* 0x000fe20000000f00 */
[----:B------:R-:W-:-:S02]  /*3f870*/  IMAD.MOV.U32 R6, RZ, RZ, R100 ;  /* 0x000000ffff067224 */ /* 0x000fc400078e0064 */
        /* <DEDUP_REMOVED lines=11> */
[----:B-1----:R-:W-:-:S02]  /*3f930*/  IMAD.MOV.U32 R4, RZ, RZ, R40 ;  /* 0x000000ffff047224 */ /* 0x002fc400078e0028 */
        /* <DEDUP_REMOVED lines=44> */
[----:B---3--:R-:W-:Y:S04]  /*3fc00*/  STL.64 [R1+0x30], R8 ;  /* 0x0000300801007387 */ /* 0x008fe80000100a00 */
[----:B------:R-:W-:Y:S04]  /*3fc10*/  STL.64 [R1+0x38], R10 ;  /* 0x0000380a01007387 */ /* 0x000fe80000100a00 */
[----:B--2---:R1:W-:Y:S04]  /*3fc20*/  STS.128 [R0], R4 ;  /* 0x0000000400007388 */ /* 0x0043e80000000c00 */
[----:B-1----:R-:W2:Y:S04]  /*3fc30*/  LDL.LU R4, [R1+0x7c8] ;  /* 0x0007c80001047983 */ /* 0x002ea80000300800 */
[----:B------:R-:W2:Y:S04]  /*3fc40*/  LDL.LU R5, [R1+0x7cc] ;  /* 0x0007cc0001057983 */ /* 0x000ea80000300800 */
[----:B------:R-:W2:Y:S04]  /*3fc50*/  LDL.LU R6, [R1+0x828] ;  /* 0x0008280001067983 */ /* 0x000ea80000300800 */
[----:B------:R-:W2:Y:S04]  /*3fc60*/  LDL.LU R7, [R1+0x82c] ;  /* 0x00082c0001077983 */ /* 0x000ea80000300800 */
[----:B------:R-:W3:Y:S04]  /*3fc70*/  LDL.LU R8, [R1+0x730] ;  /* 0x0007300001087983 */ /* 0x000ee80000300800 */
        /* <DEDUP_REMOVED lines=27> */
[----:B---3--:R-:W-:Y:S04]  /*3fe30*/  STS.128 [R0+0x480], R8 ;  /* 0x0004800800007388 */ /* 0x008fe80000000c00 */
[----:B--2---:R1:W-:Y:S04]  /*3fe40*/  STS.128 [R0+0x600], R4 ;  /* 0x0006000400007388 */ /* 0x0043e80000000c00 */
[----:B-1----:R-:W2:Y:S04]  /*3fe50*/  LDL.LU R4, [R1+0x20] ;  /* 0x0000200001047983 */ /* 0x002ea80000300800 */
[----:B------:R-:W2:Y:S04]  /*3fe60*/  LDL.LU R5, [R1+0x24] ;  /* 0x0000240001057983 */ /* 0x000ea80000300800 */
[----:B------:R-:W2:Y:S04]  /*3fe70*/  LDL.LU R6, [R1+0x170] ;  /* 0x0001700001067983 */ /* 0x000ea80000300800 */
[----:B------:R-:W2:Y:S04]  /*3fe80*/  LDL.LU R7, [R1+0x174] ;  /* 0x0001740001077983 */ /* 0x000ea80000300800 */
[----:B----4-:R-:W-:Y:S04]  /*3fe90*/  STS.128 [R0+0x680], R12 ;  /* 0x0006800c00007388 */ /* 0x010fe80000000c00 */
[----:B------:R-:W-:Y:S06]  /*3fea0*/  BAR.SYNC.DEFER_BLOCKING 0x0 ;  /* 0x0000000000007b1d */ /* 0x000fec0000010000 */
[----:B------:R-:W1:Y:S04]  /*3feb0*/  LDS.128 R12, [R2] ;  /* 0x00000000020c7984 */ /* 0x000e680000000c00 */
[----:B------:R-:W3:Y:S04]  /*3fec0*/  LDS.128 R8, [R2+0x800] ;  /* 0x0008000002087984 */ /* 0x000ee80000000c00 */
[----:B------:R-:W-:Y:S04]  /*3fed0*/  LDS.128 R248, [R124] ;  /* 0x000000007cf87984 */ /* 0x000fe80000000c00 */
[----:B------:R-:W-:Y:S04]  /*3fee0*/  LDS.128 R240, [R124+0x800] ;  /* 0x000800007cf07984 */ /* 0x000fe80000000c00 */
[----:B------:R-:W-:Y:S04]  /*3fef0*/  LDS.128 R236, [R3] ;  /* 0x0000000003ec7984 */ /* 0x000fe80000000c00 */
[----:B------:R-:W-:Y:S04]  /*3ff00*/  LDS.128 R232, [R3+0x800] ;  /* 0x0008000003e87984 */ /* 0x000fe80000000c00 */
[----:B------:R-:W-:Y:S04]  /*3ff10*/  LDS.128 R228, [R252] ;  /* 0x00000000fce47984 */ /* 0x000fe80000000c00 */
[----:B------:R-:W-:Y:S04]  /*3ff20*/  LDS.128 R204, [R252+0x800] ;  /* 0x00080000fccc7984 */ /* 0x000fe80000000c00 */
[----:B------:R-:W-:Y:S06]  /*3ff30*/  BAR.SYNC.DEFER_BLOCKING 0x0 ;  /* 0x0000000000007b1d */ /* 0x000fec0000010000 */
[----:B-1----:R-:W-:Y:S04]  /*3ff40*/  STL.64 [R1+0x10], R12 ;  /* 0x0000100c01007387 */ /* 0x002fe80000100a00 */
[----:B------:R-:W-:Y:S04]  /*3ff50*/  STL.64 [R1+0x18], R14 ;  /* 0x0000180e01007387 */ /* 0x000fe80000100a00 */
[----:B---3--:R-:W-:Y:S04]  /*3ff60*/  STL.64 [R1], R8 ;  /* 0x0000000801007387 */ /* 0x008fe80000100a00 */
        /* <DEDUP_REMOVED lines=9> */
[----:B------:R-:W3:Y:S01]  /*40000*/  LDL.LU R39, [R1+0x8d4] ;  /* 0x0008d40001277983 */ /* 0x000ee20000300800 */
        /* <DEDUP_REMOVED lines=8> */
[----:B--2---:R1:W-:Y:S02]  /*40090*/  STS.128 [R0+0x80], R4 ;  /* 0x0000800400007388 */ /* 0x0043e40000000c00 */
[----:B-1----:R-:W-:Y:S01]  /*400a0*/  IMAD.MOV.U32 R4, RZ, RZ, R144 ;  /* 0x000000ffff047224 */ /* 0x002fe200078e0090 */
[----:B------:R-:W-:Y:S01]  /*400b0*/  MOV R5, R145 ;  /* 0x0000009100057202 */ /* 0x000fe20000000f00 */
[----:B------:R-:W-:-:S02]  /*400c0*/  IMAD.MOV.U32 R6, RZ, RZ, R208 ;  /* 0x000000ffff067224 */ /* 0x000fc400078e00d0 */
[----:B------:R-:W-:Y:S02]  /*400d0*/  IMAD.MOV.U32 R7, RZ, RZ, R209 ;  /* 0x000000ffff077224 */ /* 0x000fe400078e00d1 */
[----:B------:R-:W-:-:S03]  /*400e0*/  IMAD.MOV.U32 R208, RZ, RZ, R146 ;  /* 0x000000ffffd07224 */ /* 0x000fc600078e0092 */
[----:B------:R1:W-:Y:S01]  /*400f0*/  STS.128 [R0+0x400], R4 ;  /* 0x0004000400007388 */ /* 0x0003e20000000c00 */
[----:B------:R-:W-:-:S05]  /*40100*/  IMAD.MOV.U32 R209, RZ, RZ, R147 ;  /* 0x000000ffffd17224 */ /* 0x000fca00078e0093 */
[----:B------:R-:W-:Y:S01]  /*40110*/  STS.128 [R0+0x480], R208 ;  /* 0x000480d000007388 */ /* 0x000fe20000000c00 */
[----:B-1----:R-:W-:Y:S01]  /*40120*/  IMAD.MOV.U32 R6, RZ, RZ, R60 ;  /* 0x000000ffff067224 */ /* 0x002fe200078e003c */
[----:B------:R-:W-:Y:S01]  /*40130*/  MOV R7, R61 ;  /* 0x0000003d00077202 */ /* 0x000fe20000000f00 */
[----:B------:R-:W-:Y:S02]  /*40140*/  IMAD.MOV.U32 R4, RZ, RZ, R56 ;  /* 0x000000ffff047224 */ /* 0x000fe400078e0038 */
[----:B------:R-:W-:Y:S02]  /*40150*/  IMAD.MOV.U32 R5, RZ, RZ, R57 ;  /* 0x000000ffff057224 */ /* 0x000fe400078e0039 */
[----:B------:R-:W-:Y:S02]  /*40160*/  IMAD.MOV.U32 R60, RZ, RZ, R58 ;  /* 0x000000ffff3c7224 */ /* 0x000fe400078e003a */
[----:B------:R-:W-:Y:S01]  /*40170*/  IMAD.MOV.U32 R61, RZ, RZ, R59 ;  /* 0x000000ffff3d7224 */ /* 0x000fe200078e003b */
[----:B------:R-:W-:Y:S04]  /*40180*/  STS.128 [R0+0x600], R4 ;  /* 0x0006000400007388 */ /* 0x000fe80000000c00 */
[----:B------:R-:W-:Y:S04]  /*40190*/  STS.128 [R0+0x680], R60 ;  /* 0x0006803c00007388 */ /* 0x000fe80000000c00 */
[----:B------:R-:W-:Y:S06]  /*401a0*/  BAR.SYNC.DEFER_BLOCKING 0x0 ;  /* 0x0000000000007b1d */ /* 0x000fec0000010000 */
[----:B------:R-:W1:Y:S04]  /*401b0*/  LDS.128 R32, [R2] ;  /* 0x0000000002207984 */ /* 0x000e680000000c00 */
[----:B------:R-:W-:Y:S04]  /*401c0*/  LDS.128 R16, [R2+0x800] ;  /* 0x0008000002107984 */ /* 0x000fe80000000c00 */
[----:B------:R-:W2:Y:S04]  /*401d0*/  LDS.128 R28, [R124] ;  /* 0x000000007c1c7984 */ /* 0x000ea80000000c00 */
[----:B------:R-:W-:Y:S04]  /*401e0*/  LDS.128 R12, [R124+0x800] ;  /* 0x000800007c0c7984 */ /* 0x000fe80000000c00 */
[----:B------:R-:W4:Y:S04]  /*401f0*/  LDS.128 R24, [R3] ;  /* 0x0000000003187984 */ /* 0x000f280000000c00 */
[----:B------:R-:W-:Y:S04]  /*40200*/  LDS.128 R8, [R3+0x800] ;  /* 0x0008000003087984 */ /* 0x000fe80000000c00 */
[----:B------:R-:W1:Y:S04]  /*40210*/  LDS.128 R20, [R252] ;  /* 0x00000000fc147984 */ /* 0x000e680000000c00 */
[----:B------:R-:W1:Y:S04]  /*40220*/  LDS.128 R4, [R252+0x800] ;  /* 0x00080000fc047984 */ /* 0x000e680000000c00 */
[----:B------:R-:W-:Y:S06]  /*40230*/  BAR.SYNC.DEFER_BLOCKING 0x0 ;  /* 0x0000000000007b1d */ /* 0x000fec0000010000 */
[----:B---3--:R3:W-:Y:S04]  /*40240*/  STS.128 [R0], R36 ;  /* 0x0000002400007388 */ /* 0x0087e80000000c00 */
        /* <DEDUP_REMOVED lines=8> */
[----:B---3--:R3:W-:Y:S04]  /*402d0*/  STS.128 [R0+0x80], R36 ;  /* 0x0000802400007388 */ /* 0x0087e80000000c00 */
[----:B---3--:R-:W3:Y:S04]  /*402e0*/  LDL.LU R36, [R1+0x7b8] ;  /* 0x0007b80001247983 */ /* 0x008ee80000300800 */
[----:B------:R-:W3:Y:S04]  /*402f0*/  LDL.LU R37, [R1+0x7bc] ;  /* 0x0007bc0001257983 */ /* 0x000ee80000300800 */
[----:B------:R-:W3:Y:S04]  /*40300*/  LDL.LU R38, [R1+0x878] ;  /* 0x0008780001267983 */ /* 0x000ee80000300800 */
[----:B------:R-:W3:Y:S04]  /*40310*/  LDL.LU R39, [R1+0x87c] ;  /* 0x00087c0001277983 */ /* 0x000ee80000300800 */
[----:B---3--:R3:W-:Y:S04]  /*40320*/  STS.128 [R0+0x280], R36 ;  /* 0x0002802400007388 */ /* 0x0087e80000000c00 */
[----:B---3--:R-:W3:Y:S04]  /*40330*/  LDL.LU R36, [R1+0x710] ;  /* 0x0007100001247983 */ /* 0x008ee80000300800 */
[----:B------:R-:W3:Y:S04]  /*40340*/  LDL.LU R37, [R1+0x714] ;  /* 0x0007140001257983 */ /* 0x000ee80000300800 */
[----:B------:R-:W3:Y:S04]  /*40350*/  LDL.LU R38, [R1+0x810] ;  /* 0x0008100001267983 */ /* 0x000ee80000300800 */
[----:B------:R-:W3:Y:S04]  /*40360*/  LDL.LU R39, [R1+0x814] ;  /* 0x0008140001277983 */ /* 0x000ee80000300800 */
[----:B--2---:R2:W-:Y:S04]  /*40370*/  STS.128 [R0+0x200], R40 ;  /* 0x0002002800007388 */ /* 0x0045e80000000c00 */
[----:B--2---:R-:W2:Y:S04]  /*40380*/  LDL.LU R40, [R1+0x718] ;  /* 0x0007180001287983 */ /* 0x004ea80000300800 */
        /* <DEDUP_REMOVED lines=13> */
[----:B------:R-:W4:Y:S04]  /*40460*/  LDL.LU R72, [R1+0x280] ;  /* 0x0002800001487983 */ /* 0x000f280000300800 */
[----:B------:R-:W4:Y:S04]  /*40470*/  LDL.LU R73, [R1+0x284] ;  /* 0x0002840001497983 */ /* 0x000f280000300800 */
[----:B------:R-:W4:Y:S04]  /*40480*/  LDL.LU R74, [R1+0x700] ;  /* 0x00070000014a7983 */ /* 0x000f280000300800 */
[----:B------:R-:W4:Y:S04]  /*40490*/  LDL.LU R75, [R1+0x704] ;  /* 0x00070400014b7983 */ /* 0x000f280000300800 */
[----:B--2---:R-:W-:Y:S04]  /*404a0*/  STS.128 [R0+0x480], R40 ;  /* 0x0004802800007388 */ /* 0x004fe80000000c00 */
[----:B---3--:R-:W-:Y:S04]  /*404b0*/  STS.128 [R0+0x680], R36 ;  /* 0x0006802400007388 */ /* 0x008fe80000000c00 */
[----:B------:R-:W-:Y:S06]  /*404c0*/  BAR.SYNC.DEFER_BLOCKING 0x0 ;  /* 0x0000000000007b1d */ /* 0x000fec0000010000 */
[----:B------:R-:W2:Y:S04]  /*404d0*/  LDS.128 R68, [R2] ;  /* 0x0000000002447984 */ /* 0x000ea80000000c00 */
[----:B------:R-:W-:Y:S04]  /*404e0*/  LDS.128 R48, [R2+0x800] ;  /* 0x0008000002307984 */ /* 0x000fe80000000c00 */
[----:B------:R-:W-:Y:S04]  /*404f0*/  LDS.128 R60, [R124] ;  /* 0x000000007c3c7984 */ /* 0x000fe80000000c00 */
[----:B------:R-:W-:Y:S04]  /*40500*/  LDS.128 R44, [R124+0x800] ;  /* 0x000800007c2c7984 */ /* 0x000fe80000000c00 */
[----:B------:R-:W-:Y:S04]  /*40510*/  LDS.128 R56, [R3] ;  /* 0x0000000003387984 */ /* 0x000fe80000000c00 */
[----:B------:R-:W-:Y:S04]  /*40520*/  LDS.128 R40, [R3+0x800] ;  /* 0x0008000003287984 */ /* 0x000fe80000000c00 */
[----:B------:R-:W-:Y:S04]  /*40530*/  LDS.128 R52, [R252] ;  /* 0x00000000fc347984 */ /* 0x000fe80000000c00 */
[----:B------:R-:W-:Y:S04]  /*40540*/  LDS.128 R36, [R252+0x800] ;  /* 0x00080000fc247984 */ /* 0x000fe80000000c00 */
[----:B------:R-:W-:Y:S06]  /*40550*/  BAR.SYNC.DEFER_BLOCKING 0x0 ;  /* 0x0000000000007b1d */ /* 0x000fec0000010000 */
[----:B----4-:R3:W-:Y:S04]  /*40560*/  STS.128 [R0], R72 ;  /* 0x0000004800007388 */ /* 0x0107e80000000c00 */
[----:B---3--:R-:W3:Y:S04]  /*40570*/  LDL.LU R72, [R1+0x288] ;  /* 0x0002880001487983 */ /* 0x008ee80000300800 */
[----:B------:R-:W3:Y:S04]  /*40580*/  LDL.LU R73, [R1+0x28c] ;  /* 0x00028c0001497983 */ /* 0x000ee80000300800 */
[----:B------:R-:W3:Y:S04]  /*40590*/  LDL.LU R74, [R1+0x708] ;  /* 0x00070800014a7983 */ /* 0x000ee80000300800 */
[----:B------:R-:W3:Y:S04]  /*405a0*/  LDL.LU R75, [R1+0x70c] ;  /* 0x00070c00014b7983 */ /* 0x000ee80000300800 */
[----:B------:R-:W4:Y:S04]  /*405b0*/  LDL.LU R78, [R1+0x5f0] ;  /* 0x0005f000014e7983 */ /* 0x000f280000300800 */
[----:B------:R-:W4:Y:S04]  /*405c0*/  LDL.LU R79, [R1+0x5f4] ;  /* 0x0005f400014f7983 */ /* 0x000f280000300800 */
[----:B---3--:R3:W-:Y:S04]  /*405d0*/  STS.128 [R0+0x80], R72 ;  /* 0x0000804800007388 */ /* 0x0087e80000000c00 */
[----:B---3--:R-:W3:Y:S04]  /*405e0*/  LDL.LU R74, [R1+0x5f8] ;  /* 0x0005f800014a7983 */ /* 0x008ee80000300800 */
[----:B------:R-:W3:Y:S01]  /*405f0*/  LDL.LU R75, [R1+0x5fc] ;  /* 0x0005fc00014b7983 */ /* 0x000ee20000300800 */
[----:B------:R-:W-:-:S02]  /*40600*/  IMAD.MOV.U32 R72, RZ, RZ, R222 ;  /* 0x000000ffff487224 */ /* 0x000fc400078e00de */
[----:B------:R-:W-:Y:S02]  /*40610*/  IMAD.MOV.U32 R73, RZ, RZ, R223 ;  /* 0x000000ffff497224 */ /* 0x000fe400078e00df */
[----:B------:R-:W-:-:S03]  /*40620*/  IMAD.MOV.U32 R76, RZ, RZ, R220 ;  /* 0x000000ffff4c7224 */ /* 0x000fc600078e00dc */
[----:B---3--:R3:W-:Y:S04]  /*40630*/  STS.128 [R0+0x280], R72 ;  /* 0x0002804800007388 */ /* 0x0087e80000000c00 */
[----:B---3--:R-:W3:Y:S04]  /*40640*/  LDL.LU R74, [R1+0x250] ;  /* 0x00025000014a7983 */ /* 0x008ee80000300800 */
[----:B------:R-:W3:Y:S01]  /*40650*/  LDL.LU R75, [R1+0x254] ;  /* 0x00025400014b7983 */ /* 0x000ee20000300800 */
[----:B------:R-:W-:Y:S01]  /*40660*/  IMAD.MOV.U32 R77, RZ, RZ, R221 ;  /* 0x000000ffff4d7224 */ /* 0x000fe200078e00dd */
[----:B------:R-:W-:Y:S01]  /*40670*/  MOV R73, R217 ;  /* 0x000000d900497202 */ /* 0x000fe20000000f00 */
[----:B------:R-:W-:-:S03]  /*40680*/  IMAD.MOV.U32 R72, RZ, RZ, R216 ;  /* 0x000000ffff487224 */ /* 0x000fc600078e00d8 */
[----:B----4-:R4:W-:Y:S04]  /*40690*/  STS.128 [R0+0x200], R76 ;  /* 0x0002004c00007388 */ /* 0x0109e80000000c00 */
[----:B----4-:R-:W4:Y:S04]  /*406a0*/  LDL.LU R78, [R1+0x258] ;  /* 0x00025800014e7983 */ /* 0x010f280000300800 */
[----:B------:R-:W4:Y:S04]  /*406b0*/  LDL.LU R79, [R1+0x25c] ;  /* 0x00025c00014f7983 */ /* 0x000f280000300800 */
[----:B---3--:R3:W-:Y:S02]  /*406c0*/  STS.128 [R0+0x400], R72 ;  /* 0x0004004800007388 */ /* 0x0087e40000000c00 */
[----:B---3--:R-:W-:-:S02]  /*406d0*/  IMAD.MOV.U32 R72, RZ, RZ, R64 ;  /* 0x000000ffff487224 */ /* 0x008fc400078e0040 */
[----:B------:R-:W3:Y:S01]  /*406e0*/  LDL.LU R74, [R1+0x220] ;  /* 0x00022000014a7983 */ /* 0x000ee20000300800 */
[----:B------:R-:W-:Y:S02]  /*406f0*/  IMAD.MOV.U32 R73, RZ, RZ, R65 ;  /* 0x000000ffff497224 */ /* 0x000fe400078e0041 */
[----:B------:R-:W-:Y:S01]  /*40700*/  IMAD.MOV.U32 R64, RZ, RZ, R66 ;  /* 0x000000ffff407224 */ /* 0x000fe200078e0042 */
[----:B------:R-:W3:Y:S01]  /*40710*/  LDL.LU R75, [R1+0x224] ;  /* 0x00022400014b7983 */ /* 0x000ee20000300800 */
[----:B------:R-:W-:-:S03]  /*40720*/  IMAD.MOV.U32 R65, RZ, RZ, R67 ;  /* 0x000000ffff417224 */ /* 0x000fc600078e0043 */
[----:B------:R-:W2:Y:S04]  /*40730*/  LDL.LU R66, [R1+0x228] ;  /* 0x0002280001427983 */ /* 0x000ea80000300800 */
[----:B------:R-:W2:Y:S04]  /*40740*/  LDL.LU R67, [R1+0x22c] ;  /* 0x00022c0001437983 */ /* 0x000ea80000300800 */
[----:B------:R-:W2:Y:S04]  /*40750*/  LDL.LU R100, [R1+0x8c0] ;  /* 0x0008c00001647983 */ /* 0x000ea80000300800 */
[----:B------:R-:W2:Y:S04]  /*40760*/  LDL.LU R101, [R1+0x8c4] ;  /* 0x0008c40001657983 */ /* 0x000ea80000300800 */
[----:B------:R-:W2:Y:S04]  /*40770*/  LDL.LU R102, [R1+0x8b0] ;  /* 0x0008b00001667983 */ /* 0x000ea80000300800 */
[----:B------:R-:W2:Y:S01]  /*40780*/  LDL.LU R103, [R1+0x8b4] ;  /* 0x0008b40001677983 */ /* 0x000ea20000300800 */
[----:B------:R-:W-:-:S02]  /*40790*/  IMAD.MOV.U32 R76, RZ, RZ, R218 ;  /* 0x000000ffff4c7224 */ /* 0x000fc400078e00da */
[----:B------:R-:W-:-:S05]  /*407a0*/  IMAD.MOV.U32 R77, RZ, RZ, R219 ;  /* 0x000000ffff4d7224 */ /* 0x000fca00078e00db */
[----:B----4-:R-:W-:Y:S01]  /*407b0*/  STS.128 [R0+0x480], R76 ;  /* 0x0004804c00007388 */ /* 0x010fe20000000c00 */
[C---:B------:R-:W-:Y:S02]  /*407c0*/  LOP3.LUT R221, R2.reuse, 0x20, RZ, 0x3c, !PT ;  /* 0x0000002002dd7812 */ /* 0x040fe400078e3cff */
[----:B------:R-:W-:Y:S01]  /*407d0*/  LOP3.LUT R220, R2, 0x40, RZ, 0x3c, !PT ;  /* 0x0000004002dc7812 */ /* 0x000fe200078e3cff */
[----:B---3--:R-:W-:Y:S04]  /*407e0*/  STS.128 [R0+0x600], R72 ;  /* 0x0006004800007388 */ /* 0x008fe80000000c00 */
[----:B--2---:R-:W-:Y:S04]  /*407f0*/  STS.128 [R0+0x680], R64 ;  /* 0x0006804000007388 */ /* 0x004fe80000000c00 */
[----:B------:R-:W-:Y:S06]  /*40800*/  BAR.SYNC.DEFER_BLOCKING 0x0 ;  /* 0x0000000000007b1d */ /* 0x000fec0000010000 */
[----:B------:R-:W2:Y:S04]  /*40810*/  LDS.128 R96, [R2] ;  /* 0x0000000002607984 */ /* 0x000ea80000000c00 */
[----:B------:R-:W-:Y:S04]  /*40820*/  LDS.128 R80, [R2+0x800] ;  /* 0x0008000002507984 */ /* 0x000fe80000000c00 */
[----:B------:R-:W3:Y:S04]  /*40830*/  LDS.128 R92, [R221] ;  /* 0x00000000dd5c7984 */ /* 0x000ee80000000c00 */
[----:B------:R-:W-:Y:S04]  /*40840*/  LDS.128 R76, [R221+0x800] ;  /* 0x00080000dd4c7984 */ /* 0x000fe80000000c00 */
[----:B------:R-:W4:Y:S04]  /*40850*/  LDS.128 R88, [R220] ;  /* 0x00000000dc587984 */ /* 0x000f280000000c00 */
[----:B------:R-:W-:Y:S04]  /*40860*/  LDS.128 R72, [R220+0x800] ;  /* 0x00080000dc487984 */ /* 0x000fe80000000c00 */
[----:B------:R-:W1:Y:S04]  /*40870*/  LDS.128 R84, [R252] ;  /* 0x00000000fc547984 */ /* 0x000e680000000c00 */
[----:B------:R-:W1:Y:S04]  /*40880*/  LDS.128 R64, [R252+0x800] ;  /* 0x00080000fc407984 */ /* 0x000e680000000c00 */
[----:B------:R-:W-:Y:S06]  /*40890*/  BAR.SYNC.DEFER_BLOCKING 0x0 ;  /* 0x0000000000007b1d */ /* 0x000fec0000010000 */
[----:B------:R1:W-:Y:S04]  /*408a0*/  STS.128 [R0], R100 ;  /* 0x0000006400007388 */ /* 0x0003e80000000c00 */
        /* <DEDUP_REMOVED lines=33> */
[----:B------:R-:W4:Y:S04]  /*40ac0*/  LDL.LU R134, [R1+0x6f0] ;  /* 0x0006f00001867983 */ /* 0x000f280000300800 */
[----:B------:R-:W4:Y:S04]  /*40ad0*/  LDL.LU R135, [R1+0x6f4] ;  /* 0x0006f40001877983 */ /* 0x000f280000300800 */
[----:B---3--:R-:W-:Y:S01]  /*40ae0*/  STS.128 [R0+0x480], R104 ;  /* 0x0004806800007388 */ /* 0x008fe20000000c00 */
[----:B------:R-:W-:Y:S01]  /*40af0*/  IMAD.MOV.U32 R132, RZ, RZ, R224 ;  /* 0x000000ffff847224 */ /* 0x000fe200078e00e0 */
[----:B------:R-:W-:-:S02]  /*40b00*/  MOV R133, R225 ;  /* 0x000000e100857202 */ /* 0x000fc40000000f00 */
[----:B--2---:R-:W-:Y:S04]  /*40b10*/  STS.128 [R0+0x680], R100 ;  /* 0x0006806400007388 */ /* 0x004fe80000000c00 */
[----:B------:R-:W-:Y:S06]  /*40b20*/  BAR.SYNC.DEFER_BLOCKING 0x0 ;  /* 0x0000000000007b1d */ /* 0x000fec0000010000 */
[----:B------:R-:W1:Y:S04]  /*40b30*/  LDS.128 R128, [R2] ;  /* 0x0000000002807984 */ /* 0x000e680000000c00 */
        /* <DEDUP_REMOVED lines=9> */
[----:B--2---:R-:W2:Y:S04]  /*40bd0*/  LDL.LU R134, [R1+0x6f8] ;  /* 0x0006f80001867983 */ /* 0x004ea80000300800 */
[----:B------:R-:W2:Y:S01]  /*40be0*/  LDL.LU R135, [R1+0x6fc] ;  /* 0x0006fc0001877983 */ /* 0x000ea20000300800 */
[----:B------:R-:W-:-:S02]  /*40bf0*/  IMAD.MOV.U32 R132, RZ, RZ, R226 ;  /* 0x000000ffff847224 */ /* 0x000fc400078e00e2 */
[----:B------:R-:W-:Y:S01]  /*40c00*/  IMAD.MOV.U32 R133, RZ, RZ, R227 ;  /* 0x000000ffff857224 */ /* 0x000fe200078e00e3 */
[----:B------:R-:W3:Y:S04]  /*40c10*/  LDL.LU R136, [R1+0x5e0] ;  /* 0x0005e00001887983 */ /* 0x000ee80000300800 */
        /* <DEDUP_REMOVED lines=33> */
[----:B--2---:R-:W-:Y:S04]  /*40e30*/  STS.128 [R0+0x680], R132 ;  /* 0x0006808400007388 */ /* 0x004fe80000000c00 */
[----:B------:R-:W-:Y:S06]  /*40e40*/  BAR.SYNC.DEFER_BLOCKING 0x0 ;  /* 0x0000000000007b1d */ /* 0x000fec0000010000 */
[----:B------:R-:W2:Y:S04]  /*40e50*/  LDS.128 R160, [R2] ;  /* 0x0000000002a07984 */ /* 0x000ea80000000c00 */
[----:B------:R-:W-:Y:S04]  /*40e60*/  LDS.128 R144, [R2+0x800] ;  /* 0x0008000002907984 */ /* 0x000fe80000000c00 */
[----:B------:R-:W3:Y:S04]  /*40e70*/  LDS.128 R156, [R221] ;  /* 0x00000000dd9c7984 */ /* 0x000ee80000000c00 */
[----:B------:R-:W-:Y:S04]  /*40e80*/  LDS.128 R140, [R221+0x800] ;  /* 0x00080000dd8c7984 */ /* 0x000fe80000000c00 */
[----:B------:R-:W1:Y:S04]  /*40e90*/  LDS.128 R152, [R220] ;  /* 0x00000000dc987984 */ /* 0x000e680000000c00 */
[----:B------:R-:W-:Y:S04]  /*40ea0*/  LDS.128 R136, [R220+0x800] ;  /* 0x00080000dc887984 */ /* 0x000fe80000000c00 */
[----:B------:R-:W1:Y:S04]  /*40eb0*/  LDS.128 R148, [R252] ;  /* 0x00000000fc947984 */ /* 0x000e680000000c00 */
[----:B------:R-:W1:Y:S04]  /*40ec0*/  LDS.128 R132, [R252+0x800] ;  /* 0x00080000fc847984 */ /* 0x000e680000000c00 */
[----:B------:R-:W-:Y:S06]  /*40ed0*/  BAR.SYNC.DEFER_BLOCKING 0x0 ;  /* 0x0000000000007b1d */ /* 0x000fec0000010000 */
[----:B----4-:R4:W-:Y:S04]  /*40ee0*/  STS.128 [R0], R164 ;  /* 0x000000a400007388 */ /* 0x0109e80000000c00 */
[----:B----4-:R-:W4:Y:S04]  /*40ef0*/  LDL.LU R164, [R1+0x8a8] ;  /* 0x0008a80001a47983 */ /* 0x010f280000300800 */
[----:B------:R-:W4:Y:S04]  /*40f00*/  LDL.LU R165, [R1+0x8ac] ;  /* 0x0008ac0001a57983 */ /* 0x000f280000300800 */
[----:B------:R-:W4:Y:S04]  /*40f10*/  LDL.LU R166, [R1+0x898] ;  /* 0x0008980001a67983 */ /* 0x000f280000300800 */
[----:B------:R-:W4:Y:S04]  /*40f20*/  LDL.LU R167, [R1+0x89c] ;  /* 0x00089c0001a77983 */ /* 0x000f280000300800 */
[----:B------:R-:W2:Y:S04]  /*40f30*/  LDL.LU R168, [R1+0x840] ;  /* 0x0008400001a87983 */ /* 0x000ea80000300800 */
[----:B------:R-:W2:Y:S04]  /*40f40*/  LDL.LU R169, [R1+0x844] ;  /* 0x0008440001a97983 */ /* 0x000ea80000300800 */
[----:B------:R-:W2:Y:S04]  /*40f50*/  LDL.LU R170, [R1+0x830] ;  /* 0x0008300001aa7983 */ /* 0x000ea80000300800 */
[----:B------:R-:W2:Y:S04]  /*40f60*/  LDL.LU R171, [R1+0x834] ;  /* 0x0008340001ab7983 */ /* 0x000ea80000300800 */
[----:B----4-:R4:W-:Y:S04]  /*40f70*/  STS.128 [R0+0x80], R164 ;  /* 0x000080a400007388 */ /* 0x0109e80000000c00 */
[----:B----4-:R-:W4:Y:S04]  /*40f80*/  LDL.LU R164, [R1+0x848] ;  /* 0x0008480001a47983 */ /* 0x010f280000300800 */
[----:B------:R-:W4:Y:S04]  /*40f90*/  LDL.LU R165, [R1+0x84c] ;  /* 0x00084c0001a57983 */ /* 0x000f280000300800 */
[----:B------:R-:W4:Y:S04]  /*40fa0*/  LDL.LU R166, [R1+0x838] ;  /* 0x0008380001a67983 */ /* 0x000f280000300800 */
[----:B------:R-:W4:Y:S04]  /*40fb0*/  LDL.LU R167, [R1+0x83c] ;  /* 0x00083c0001a77983 */ /* 0x000f280000300800 */
[----:B--2---:R-:W-:Y:S04]  /*40fc0*/  STS.128 [R0+0x200], R168 ;  /* 0x000200a800007388 */ /* 0x004fe80000000c00 */
[----:B----4-:R2:W-:Y:S04]  /*40fd0*/  STS.128 [R0+0x280], R164 ;  /* 0x000280a400007388 */ /* 0x0105e80000000c00 */
        /* <DEDUP_REMOVED lines=21> */
[----:B----4-:R-:W-:Y:S04]  /*41130*/  STS.128 [R0+0x480], R168 ;  /* 0x000480a800007388 */ /* 0x010fe80000000c00 */
[----:B---3--:R-:W-:Y:S04]  /*41140*/  STS.128 [R0+0x600], R172 ;  /* 0x000600ac00007388 */ /* 0x008fe80000000c00 */
[----:B------:R-:W-:Y:S04]  /*41150*/  STS.128 [R0+0x680], R188 ;  /* 0x000680bc00007388 */ /* 0x000fe80000000c00 */
[----:B------:R-:W-:Y:S06]  /*41160*/  BAR.SYNC.DEFER_BLOCKING 0x0 ;  /* 0x0000000000007b1d */ /* 0x000fec0000010000 */
[----:B------:R-:W3:Y:S04]  /*41170*/  LDS.128 R168, [R2] ;  /* 0x0000000002a87984 */ /* 0x000ee80000000c00 */
        /* <DEDUP_REMOVED lines=8> */
[----:B--2---:R2:W-:Y:S04]  /*41200*/  STS.128 [R0], R164 ;  /* 0x000000a400007388 */ /* 0x0045e80000000c00 */
[----:B--2---:R-:W2:Y:S04]  /*41210*/  LDL.LU R164, [R1+0x6e8] ;  /* 0x0006e80001a47983 */ /* 0x004ea80000300800 */
[----:B------:R-:W2:Y:S04]  /*41220*/  LDL.LU R165, [R1+0x6ec] ;  /* 0x0006ec0001a57983 */ /* 0x000ea80000300800 */
[----:B------:R-:W2:Y:S04]  /*41230*/  LDL.LU R166, [R1+0x6b8] ;  /* 0x0006b80001a67983 */ /* 0x000ea80000300800 */
[----:B------:R-:W2:Y:S01]  /*41240*/  LDL.LU R167, [R1+0x6bc] ;  /* 0x0006bc0001a77983 */ /* 0x000ea20000300800 */
[----:B------:R-:W-:-:S03]  /*41250*/  IMAD.MOV.U32 R202, RZ, RZ, R244 ;  /* 0x000000ffffca7224 */ /* 0x000fc600078e00f4 */
[----:B------:R-:W4:Y:S01]  /*41260*/  LDL.LU R200, [R1+0x500] ;  /* 0x0005000001c87983 */ /* 0x000f220000300800 */
[----:B------:R-:W-:-:S03]  /*41270*/  IMAD.MOV.U32 R203, RZ, RZ, R245 ;  /* 0x000000ffffcb7224 */ /* 0x000fc600078e00f5 */
[----:B------:R-:W4:Y:S04]  /*41280*/  LDL.LU R201, [R1+0x504] ;  /* 0x0005040001c97983 */ /* 0x000f280000300800 */
        /* <DEDUP_REMOVED lines=14> */
[----:B------:R-:W3:Y:S04]  /*41370*/  LDL.LU R208, [R1+0x50] ;  /* 0x0000500001d07983 */ /* 0x000ee80000300800 */
[----:B----4-:R4:W-:Y:S04]  /*41380*/  STS.128 [R0+0x200], R200 ;  /* 0x000200c800007388 */ /* 0x0109e80000000c00 */
[----:B------:R-:W3:Y:S04]  /*41390*/  LDL.LU R215, [R1+0x914] ;  /* 0x0009140001d77983 */ /* 0x000ee80000300800 */
[----:B----4-:R-:W4:Y:S04]  /*413a0*/  LDL.LU R200, [R1+0x1d0] ;  /* 0x0001d00001c87983 */ /* 0x010f280000300800 */
[----:B------:R-:W4:Y:S04]  /*413b0*/  LDL.LU R201, [R1+0x1d4] ;  /* 0x0001d40001c97983 */ /* 0x000f280000300800 */
[----:B------:R-:W4:Y:S04]  /*413c0*/  LDL.LU R202, [R1+0x190] ;  /* 0x0001900001ca7983 */ /* 0x000f280000300800 */
[----:B------:R-:W4:Y:S04]  /*413d0*/  LDL.LU R203, [R1+0x194] ;  /* 0x0001940001cb7983 */ /* 0x000f280000300800 */
[----:B--2---:R2:W-:Y:S04]  /*413e0*/  STS.128 [R0+0x480], R164 ;  /* 0x000480a400007388 */ /* 0x0045e80000000c00 */
[----:B--2---:R-:W2:Y:S04]  /*413f0*/  LDL.LU R164, [R1+0x1d8] ;  /* 0x0001d80001a47983 */ /* 0x004ea80000300800 */
[----:B------:R-:W2:Y:S04]  /*41400*/  LDL.LU R165, [R1+0x1dc] ;  /* 0x0001dc0001a57983 */ /* 0x000ea80000300800 */
[----:B------:R-:W2:Y:S04]  /*41410*/  LDL.LU R210, [R1+0xb4] ;  /* 0x0000b40001d27983 */ /* 0x000ea80000300800 */
[----:B------:R-:W2:Y:S04]  /*41420*/  LDL.LU R211, [R1+0x54] ;  /* 0x0000540001d37983 */ /* 0x000ea80000300800 */
[----:B------:R-:W2:Y:S04]  /*41430*/  LDL.LU R212, [R1+0x91c] ;  /* 0x00091c0001d47983 */ /* 0x000ea80000300800 */
[----:B------:R-:W2:Y:S04]  /*41440*/  LDL.LU R166, [R1+0x198] ;  /* 0x0001980001a67983 */ /* 0x000ea80000300800 */
[----:B------:R-:W2:Y:S04]  /*41450*/  LDL.LU R167, [R1+0x19c] ;  /* 0x00019c0001a77983 */ /* 0x000ea80000300800 */
[----:B---3--:R-:W-:Y:S04]  /*41460*/  STS.128 [R0+0x280], R244 ;  /* 0x000280f400007388 */ /* 0x008fe80000000c00 */
[----:B----4-:R-:W-:Y:S01]  /*41470*/  STS.128 [R0+0x600], R200 ;  /* 0x000600c800007388 */ /* 0x010fe20000000c00 */
[----:B------:R-:W-:Y:S01]  /*41480*/  ISETP.GE.AND P0, PT, R214, c[0x0][0x178], PT ;  /* 0x00005e00d6007a0c */ /* 0x000fe20003f06270 */
[----:B------:R-:W-:-:S02]  /*41490*/  IMAD R3, R215, c[0x0][0x198], RZ ;  /* 0x00006600d7037a24 */ /* 0x000fc400078e02ff */
[----:B------:R-:W3:Y:S01]  /*414a0*/  LDL.LU R222, [R1+0xd0] ;  /* 0x0000d00001de7983 */ /* 0x000ee20000300800 */
[----:B------:R-:W-:-:S03]  /*414b0*/  ISETP.LT.AND P0, PT, R215, c[0x0][0x17c], !P0 ;  /* 0x00005f00d7007a0c */ /* 0x000fc60004701270 */
[----:B------:R-:W4:Y:S04]  /*414c0*/  LDL.LU R209, [R1+0x60] ;  /* 0x0000600001d17983 */ /* 0x000f280000300800 */
[----:B------:R-:W3:Y:S04]  /*414d0*/  LDL.LU R213, [R1+0xd4] ;  /* 0x0000d40001d57983 */ /* 0x000ee80000300800 */
[----:B--2---:R2:W-:Y:S02]  /*414e0*/  STS.128 [R0+0x680], R164 ;  /* 0x000680a400007388 */ /* 0x0045e40000000c00 */
[----:B--2---:R-:W-:-:S02]  /*414f0*/  IMAD R0, R214, c[0x0][0x194], RZ ;  /* 0x00006500d6007a24 */ /* 0x004fc400078e02ff */
[----:B------:R-:W-:Y:S03]  /*41500*/  BAR.SYNC.DEFER_BLOCKING 0x0 ;  /* 0x0000000000007b1d */ /* 0x000fe60000010000 */
[----:B------:R-:W-:-:S04]  /*41510*/  LEA R166, P1, R0, c[0x0][0x170], 0x2 ;  /* 0x00005c0000a67a11 */ /* 0x000fc800078210ff */
[----:B------:R-:W-:-:S05]  /*41520*/  LEA.HI.X.SX32 R167, R0, c[0x0][0x174], 0x2, P1 ;  /* 0x00005d0000a77a11 */ /* 0x000fca00008f16ff */
[----:B------:R-:W-:-:S05]  /*41530*/  IMAD.WIDE R164, R3, 0x4, R166 ;  /* 0x0000000403a47825 */ /* 0x000fca00078e02a6 */
[----:B------:R2:W-:Y:S01]  /*41540*/  @P0 STG.E [R164.64], R223 ;  /* 0x000000dfa4000986 */ /* 0x0005e2000c101908 */
[----:B------:R-:W-:Y:S01]  /*41550*/  ISETP.GE.AND P0, PT, R215, c[0x0][0x17c], PT ;  /* 0x00005f00d7007a0c */ /* 0x000fe20003f06270 */
[----:B--2---:R-:W-:-:S04]  /*41560*/  IMAD.MOV.U32 R164, RZ, RZ, c[0x0][0x194] ;  /* 0x00006500ffa47624 */ /* 0x004fc800078e00ff */
[----:B------:R-:W-:Y:S01]  /*41570*/  IMAD R0, R164, 0x80, R0 ;  /* 0x00000080a4007824 */ /* 0x000fe200078e0200 */
[----:B------:R-:W-:-:S04]  /*41580*/  ISETP.LT.AND P0, PT, R212, c[0x0][0x178], !P0 ;  /* 0x00005e00d4007a0c */ /* 0x000fc80004701270 */
[----:B------:R-:W-:-:S04]  /*41590*/  LEA R164, P1, R0, c[0x0][0x170], 0x2 ;  /* 0x00005c0000a47a11 */ /* 0x000fc800078210ff */
[----:B------:R-:W-:Y:S02]  /*415a0*/  LEA.HI.X.SX32 R165, R0, c[0x0][0x174], 0x2, P1 ;  /* 0x00005d0000a57a11 */ /* 0x000fe400008f16ff */
[----:B------:R-:W-:-:S03]  /*415b0*/  IADD3 R0, R215, 0x1, RZ ;  /* 0x00000001d7007810 */ /* 0x000fc60007ffe0ff */
[----:B------:R-:W-:-:S05]  /*415c0*/  IMAD.WIDE R200, R3, 0x4, R164 ;  /* 0x0000000403c87825 */ /* 0x000fca00078e02a4 */
[----:B------:R2:W-:Y:S01]  /*415d0*/  @P0 STG.E [R200.64], R208 ;  /* 0x000000d0c8000986 */ /* 0x0005e2000c101908 */
[----:B------:R-:W-:-:S04]  /*415e0*/  ISETP.GE.AND P0, PT, R0, c[0x0][0x17c], PT ;  /* 0x00005f0000007a0c */ /* 0x000fc80003f06270 */
[----:B------:R-:W-:Y:S02]  /*415f0*/  ISETP.LT.AND P1, PT, R214, c[0x0][0x178], !P0 ;  /* 0x00005e00d6007a0c */ /* 0x000fe40004721270 */
[----:B------:R-:W-:Y:S02]  /*41600*/  IADD3 R0, R3, c[0x0][0x198], RZ ;  /* 0x0000660003007a10 */ /* 0x000fe40007ffe0ff */
[----:B------:R-:W-:-:S03]  /*41610*/  ISETP.LT.AND P0, PT, R212, c[0x0][0x178], !P0 ;  /* 0x00005e00d4007a0c */ /* 0x000fc60004701270 */
[----:B--2---:R-:W-:-:S06]  /*41620*/  IMAD.WIDE R200, R0, 0x4, R166 ;  /* 0x0000000400c87825 */ /* 0x004fcc00078e02a6 */
[----:B------:R2:W-:Y:S02]  /*41630*/  @P1 STG.E [R200.64], R210 ;  /* 0x000000d2c8001986 */ /* 0x0005e4000c101908 */
[----:B--2---:R-:W-:-:S05]  /*41640*/  IMAD.WIDE R200, R0, 0x4, R164 ;  /* 0x0000000400c87825 */ /* 0x004fca00078e02a4 */
[----:B------:R2:W-:Y:S04]  /*41650*/  @P0 STG.E [R200.64], R211 ;  /* 0x000000d3c8000986 */ /* 0x0005e8000c101908 */
[----:B--2---:R-:W2:Y:S01]  /*41660*/  LDL.LU R211, [R1+0x64] ;  /* 0x0000640001d37983 */ /* 0x004ea20000300800 */
[----:B------:R-:W-:Y:S02]  /*41670*/  IADD3 R3, R215, 0x2, RZ ;  /* 0x00000002d7037810 */ /* 0x000fe40007ffe0ff */
[----:B------:R-:W-:Y:S01]  /*41680*/  IADD3 R0, R0, c[0x0][0x198], RZ ;  /* 0x0000660000007a10 */ /* 0x000fe20007ffe0ff */
[----:B------:R-:W2:Y:S01]  /*41690*/  LDL.LU R208, [R1+0xf0] ;  /* 0x0000f00001d07983 */ /* 0x000ea20000300800 */
[----:B------:R-:W-:-:S03]  /*416a0*/  ISETP.GE.AND P0, PT, R3, c[0x0][0x17c], PT ;  /* 0x00005f0003007a0c */ /* 0x000fc60003f06270 */
[----:B------:R-:W-:Y:S01]  /*416b0*/  IMAD.WIDE R200, R0, 0x4, R166 ;  /* 0x0000000400c87825 */ /* 0x000fe200078e02a6 */
[----:B------:R-:W-:Y:S01]  /*416c0*/  ISETP.LT.AND P1, PT, R214, c[0x0][0x178], !P0 ;  /* 0x00005e00d6007a0c */ /* 0x000fe20004721270 */
[----:B------:R-:W2:Y:S01]  /*416d0*/  LDL.LU R210, [R1+0x70] ;  /* 0x0000700001d27983 */ /* 0x000ea20000300800 */
[----:B------:R-:W-:-:S11]  /*416e0*/  IADD3 R3, R215, 0x3, RZ ;  /* 0x00000003d7037810 */ /* 0x000fd60007ffe0ff */
[----:B---3--:R3:W-:Y:S01]  /*416f0*/  @P1 STG.E [R200.64], R222 ;  /* 0x000000dec8001986 */ /* 0x0087e2000c101908 */
[----:B------:R-:W-:Y:S02]  /*41700*/  ISETP.LT.AND P1, PT, R212, c[0x0][0x178], !P0 ;  /* 0x00005e00d4007a0c */ /* 0x000fe40004721270 */
[----:B------:R-:W-:Y:S01]  /*41710*/  ISETP.GE.AND P0, PT, R3, c[0x0][0x17c], PT ;  /* 0x00005f0003007a0c */ /* 0x000fe20003f06270 */
[C---:B---3--:R-:W-:Y:S01]  /*41720*/  IMAD.WIDE R200, R0.reuse, 0x4, R164 ;  /* 0x0000000400c87825 */ /* 0x048fe200078e02a4 */
[----:B------:R-:W-:-:S09]  /*41730*/  IADD3 R0, R0, c[0x0][0x198], RZ ;  /* 0x0000660000007a10 */ /* 0x000fd20007ffe0ff */
[----:B----4-:R3:W-:Y:S01]  /*41740*/  @P1 STG.E [R200.64], R209 ;  /* 0x000000d1c8001986 */ /* 0x0107e2000c101908 */
[----:B------:R-:W-:Y:S02]  /*41750*/  ISETP.LT.AND P1, PT, R214, c[0x0][0x178], !P0 ;  /* 0x00005e00d6007a0c */ /* 0x000fe40004721270 */
[----:B------:R-:W-:Y:S01]  /*41760*/  ISETP.LT.AND P0, PT, R212, c[0x0][0x178], !P0 ;  /* 0x00005e00d4007a0c */ /* 0x000fe20004701270 */
[C---:B---3--:R-:W-:Y:S01]  /*41770*/  IMAD.WIDE R200, R0.reuse, 0x4, R166 ;  /* 0x0000000400c87825 */ /* 0x048fe200078e02a6 */
[----:B------:R-:W3:Y:S09]  /*41780*/  LDL.LU R209, [R1+0xf4] ;  /* 0x0000f40001d17983 */ /* 0x000ef20000300800 */
[----:B------:R4:W-:Y:S04]  /*41790*/  @P1 STG.E [R200.64], R213 ;  /* 0x000000d5c8001986 */ /* 0x0009e8000c101908 */
[----:B----4-:R-:W4:Y:S01]  /*417a0*/  LDL.LU R213, [R1+0x74] ;  /* 0x0000740001d57983 */ /* 0x010f220000300800 */
[----:B------:R-:W-:-:S03]  /*417b0*/  IMAD.WIDE R200, R0, 0x4, R164 ;  /* 0x0000000400c87825 */ /* 0x000fc600078e02a4 */
[----:B------:R-:W3:Y:S04]  /*417c0*/  LDL.LU R217, [R1+0x110] ;  /* 0x0001100001d97983 */ /* 0x000ee80000300800 */
[----:B------:R-:W3:Y:S04]  /*417d0*/  LDL.LU R216, [R1+0xa0] ;  /* 0x0000a00001d87983 */ /* 0x000ee80000300800 */
[----:B------:R-:W4:Y:S04]  /*417e0*/  LDL.LU R223, [R1+0x114] ;  /* 0x0001140001df7983 */ /* 0x000f280000300800 */
[----:B--2---:R2:W-:Y:S04]  /*417f0*/  @P0 STG.E [R200.64], R211 ;  /* 0x000000d3c8000986 */ /* 0x0045e8000c101908 */
[----:B--2---:R-:W2:Y:S04]  /*41800*/  LDL.LU R211, [R1+0xa4] ;  /* 0x0000a40001d37983 */ /* 0x004ea80000300800 */
[----:B------:R-:W2:Y:S04]  /*41810*/  LDL.LU R219, [R1+0x130] ;  /* 0x0001300001db7983 */ /* 0x000ea80000300800 */
[----:B------:R-:W2:Y:S04]  /*41820*/  LDL.LU R218, [R1+0xc0] ;  /* 0x0000c00001da7983 */ /* 0x000ea80000300800 */
[----:B------:R-:W2:Y:S01]  /*41830*/  LDL.LU R222, [R1+0x134] ;  /* 0x0001340001de7983 */ /* 0x000ea20000300800 */
[----:B------:R-:W-:-:S04]  /*41840*/  IADD3 R3, R215, 0x4, RZ ;  /* 0x00000004d7037810 */ /* 0x000fc80007ffe0ff */
[----:B------:R-:W-:Y:S02]  /*41850*/  ISETP.GE.AND P3, PT, R3, c[0x0][0x17c], PT ;  /* 0x00005f0003007a0c */ /* 0x000fe40003f66270 */
[----:B------:R-:W-:Y:S02]  /*41860*/  IADD3 R3, R215, 0x5, RZ ;  /* 0x00000005d7037810 */ /* 0x000fe40007ffe0ff */
[----:B------:R-:W-:Y:S02]  /*41870*/  ISETP.LT.AND P6, PT, R214, c[0x0][0x178], !P3 ;  /* 0x00005e00d6007a0c */ /* 0x000fe40005fc1270 */
[----:B------:R-:W-:Y:S02]  /*41880*/  ISETP.GE.AND P2, PT, R3, c[0x0][0x17c], PT ;  /* 0x00005f0003007a0c */ /* 0x000fe40003f46270 */
[----:B------:R-:W-:Y:S02]  /*41890*/  IADD3 R3, R215, 0x6, RZ ;  /* 0x00000006d7037810 */ /* 0x000fe40007ffe0ff */
[----:B------:R-:W-:-:S02]  /*418a0*/  IADD3 R0, R0, c[0x0][0x198], RZ ;  /* 0x0000660000007a10 */ /* 0x000fc40007ffe0ff */
[----:B------:R-:W-:Y:S02]  /*418b0*/  ISETP.LT.AND P3, PT, R212, c[0x0][0x178], !P3 ;  /* 0x00005e00d4007a0c */ /* 0x000fe40005f61270 */
[----:B------:R-:W-:Y:S01]  /*418c0*/  IADD3 R202, R215, 0x7, RZ ;  /* 0x00000007d7ca7810 */ /* 0x000fe20007ffe0ff */
[----:B------:R-:W-:Y:S01]  /*418d0*/  IMAD.WIDE R200, R0, 0x4, R166 ;  /* 0x0000000400c87825 */ /* 0x000fe200078e02a6 */
[----:B------:R-:W-:Y:S02]  /*418e0*/  ISETP.GE.AND P1, PT, R3, c[0x0][0x17c], PT ;  /* 0x00005f0003007a0c */ /* 0x000fe40003f26270 */
[----:B------:R-:W-:Y:S02]  /*418f0*/  IADD3 R3, R215, 0x8, RZ ;  /* 0x00000008d7037810 */ /* 0x000fe40007ffe0ff */
[----:B------:R-:W-:Y:S02]  /*41900*/  ISETP.LT.AND P0, PT, R214, c[0x0][0x178], !P2 ;  /* 0x00005e00d6007a0c */ /* 0x000fe40005701270 */
[----:B------:R-:W-:Y:S01]  /*41910*/  ISETP.GE.AND P5, PT, R202, c[0x0][0x17c], PT ;  /* 0x00005f00ca007a0c */ /* 0x000fe20003fa6270 */
[----:B------:R-:W-:Y:S01]  /*41920*/  IMAD.WIDE R202, R0, 0x4, R164 ;  /* 0x0000000400ca7825 */ /* 0x000fe200078e02a4 */
[----:B------:R-:W-:Y:S01]  /*41930*/  ISETP.LT.AND P2, PT, R212, c[0x0][0x178], !P2 ;  /* 0x00005e00d4007a0c */ /* 0x000fe20005741270 */
[----:B------:R1:W-:Y:S01]  /*41940*/  @P6 STG.E [R200.64], R208 ;  /* 0x000000d0c8006986 */ /* 0x0003e2000c101908 */
[----:B------:R-:W-:-:S02]  /*41950*/  ISETP.GE.AND P4, PT, R3, c[0x0][0x17c], PT ;  /* 0x00005f0003007a0c */ /* 0x000fc40003f86270 */
[----:B------:R-:W-:Y:S01]  /*41960*/  IADD3 R3, R0, c[0x0][0x198], RZ ;  /* 0x0000660000037a10 */ /* 0x000fe20007ffe0ff */
[----:B------:R1:W-:Y:S01]  /*41970*/  @P3 STG.E [R202.64], R210 ;  /* 0x000000d2ca003986 */ /* 0x0003e2000c101908 */
[----:B------:R-:W-:Y:S02]  /*41980*/  ISETP.LT.AND P6, PT, R214, c[0x0][0x178], !P1 ;  /* 0x00005e00d6007a0c */ /* 0x000fe40004fc1270 */
[----:B------:R-:W-:Y:S02]  /*41990*/  ISETP.LT.AND P1, PT, R212, c[0x0][0x178], !P1 ;  /* 0x00005e00d4007a0c */ /* 0x000fe40004f21270 */
[----:B-1----:R-:W-:Y:S01]  /*419a0*/  IADD3 R200, R215, 0x9, RZ ;  /* 0x00000009d7c87810 */ /* 0x002fe20007ffe0ff */
[----:B------:R-:W-:-:S03]  /*419b0*/  IMAD.WIDE R202, R3, 0x4, R166 ;  /* 0x0000000403ca7825 */ /* 0x000fc600078e02a6 */
[----:B------:R-:W-:Y:S01]  /*419c0*/  ISETP.GE.AND P3, PT, R200, c[0x0][0x17c], PT ;  /* 0x00005f00c8007a0c */ /* 0x000fe20003f66270 */
[C---:B------:R-:W-:Y:S01]  /*419d0*/  IMAD.WIDE R200, R3.reuse, 0x4, R164 ;  /* 0x0000000403c87825 */ /* 0x040fe200078e02a4 */
[----:B------:R-:W-:Y:S01]  /*419e0*/  IADD3 R0, R3, c[0x0][0x198], RZ ;  /* 0x0000660003007a10 */ /* 0x000fe20007ffe0ff */
[----:B---3--:R1:W-:Y:S04]  /*419f0*/  @P0 STG.E [R202.64], R209 ;  /* 0x000000d1ca000986 */ /* 0x0083e8000c101908 */
[----:B----4-:R3:W-:Y:S01]  /*41a00*/  @P2 STG.E [R200.64], R213 ;  /* 0x000000d5c8002986 */ /* 0x0107e2000c101908 */
[----:B------:R-:W-:Y:S02]  /*41a10*/  ISETP.LT.AND P2, PT, R214, c[0x0][0x178], !P5 ;  /* 0x00005e00d6007a0c */ /* 0x000fe40006f41270 */
[----:B------:R-:W-:-:S02]  /*41a20*/  ISETP.LT.AND P5, PT, R212, c[0x0][0x178], !P5 ;  /* 0x00005e00d4007a0c */ /* 0x000fc40006fa1270 */
[C---:B------:R-:W-:Y:S01]  /*41a30*/  IADD3 R3, R0.reuse, c[0x0][0x198], RZ ;  /* 0x0000660000037a10 */ /* 0x040fe20007ffe0ff */
[C---:B-1----:R-:W-:Y:S01]  /*41a40*/  IMAD.WIDE R202, R0.reuse, 0x4, R166 ;  /* 0x0000000400ca7825 */ /* 0x042fe200078e02a6 */
[----:B---3--:R-:W3:Y:S03]  /*41a50*/  LDL.LU R213, [R1+0xc4] ;  /* 0x0000c40001d57983 */ /* 0x008ee60000300800 */
[--C-:B------:R-:W-:Y:S01]  /*41a60*/  IMAD.WIDE R208, R0, 0x4, R164.reuse ;  /* 0x0000000400d07825 */ /* 0x100fe200078e02a4 */
[----:B------:R-:W-:Y:S01]  /*41a70*/  IADD3 R200, R215, 0xb, RZ ;  /* 0x0000000bd7c87810 */ /* 0x000fe20007ffe0ff */
[----:B------:R1:W-:Y:S04]  /*41a80*/  @P6 STG.E [R202.64], R217 ;  /* 0x000000d9ca006986 */ /* 0x0003e8000c101908 */
[----:B------:R4:W-:Y:S01]  /*41a90*/  @P1 STG.E [R208.64], R216 ;  /* 0x000000d8d0001986 */ /* 0x0009e2000c101908 */
[----:B------:R-:W-:Y:S01]  /*41aa0*/  ISETP.GE.AND P1, PT, R200, c[0x0][0x17c], PT ;  /* 0x00005f00c8007a0c */ /* 0x000fe20003f26270 */
[----:B------:R-:W-:-:S02]  /*41ab0*/  IMAD.WIDE R200, R3, 0x4, R164 ;  /* 0x0000000403c87825 */ /* 0x000fc400078e02a4 */
[----:B-1----:R-:W3:Y:S02]  /*41ac0*/  LDL.LU R217, [R1+0x160] ;  /* 0x0001600001d97983 */ /* 0x002ee40000300800 */
[----:B------:R-:W-:Y:S02]  /*41ad0*/  IMAD.WIDE R202, R3, 0x4, R166 ;  /* 0x0000000403ca7825 */ /* 0x000fe400078e02a6 */
[----:B----4-:R-:W4:Y:S04]  /*41ae0*/  LDL.LU R216, [R1+0xe0] ;  /* 0x0000e00001d87983 */ /* 0x010f280000300800 */
[----:B------:R1:W-:Y:S01]  /*41af0*/  @P2 STG.E [R202.64], R223 ;  /* 0x000000dfca002986 */ /* 0x0003e2000c101908 */
[----:B------:R-:W-:-:S03]  /*41b00*/  ISETP.LT.AND P6, PT, R214, c[0x0][0x178], !P4 ;  /* 0x00005e00d6007a0c */ /* 0x000fc600067c1270 */
[----:B-1----:R-:W4:Y:S01]  /*41b10*/  LDL.LU R223, [R1+0x164] ;  /* 0x0001640001df7983 */ /* 0x002f220000300800 */
[----:B------:R-:W-:Y:S02]  /*41b20*/  IADD3 R0, R3, c[0x0][0x198], RZ ;  /* 0x0000660003007a10 */ /* 0x000fe40007ffe0ff */
[----:B------:R-:W-:Y:S02]  /*41b30*/  ISETP.LT.AND P4, PT, R212, c[0x0][0x178], !P4 ;  /* 0x00005e00d4007a0c */ /* 0x000fe40006781270 */
[C---:B------:R-:W-:Y:S01]  /*41b40*/  IADD3 R3, R0.reuse, c[0x0][0x198], RZ ;  /* 0x0000660000037a10 */ /* 0x040fe20007ffe0ff */
[----:B------:R-:W-:-:S04]  /*41b50*/  IMAD.WIDE R202, R0, 0x4, R166 ;  /* 0x0000000400ca7825 */ /* 0x000fc800078e02a6 */
[----:B------:R-:W-:Y:S01]  /*41b60*/  IMAD.WIDE R208, R0, 0x4, R164 ;  /* 0x0000000400d07825 */ /* 0x000fe200078e02a4 */
[----:B--2---:R1:W-:Y:S04]  /*41b70*/  @P5 STG.E [R200.64], R211 ;  /* 0x000000d3c8005986 */ /* 0x0043e8000c101908 */
[----:B-1----:R-:W2:Y:S01]  /*41b80*/  LDL.LU R211, [R1+0xe4] ;  /* 0x0000e40001d37983 */ /* 0x002ea20000300800 */
[----:B------:R-:W-:-:S03]  /*41b90*/  ISETP.LT.AND P5, PT, R214, c[0x0][0x178], !P3 ;  /* 0x00005e00d6007a0c */ /* 0x000fc60005fa1270 */
[----:B------:R1:W-:Y:S04]  /*41ba0*/  @P6 STG.E [R202.64], R219 ;  /* 0x000000dbca006986 */ /* 0x0003e8000c101908 */
[----:B------:R1:W-:Y:S02]  /*41bb0*/  @P4 STG.E [R208.64], R218 ;  /* 0x000000dad0004986 */ /* 0x0003e4000c101908 */
[----:B-1----:R-:W-:Y:S02]  /*41bc0*/  IMAD.WIDE R202, R3, 0x4, R166 ;  /* 0x0000000403ca7825 */ /* 0x002fe400078e02a6 */
[----:B------:R-:W2:Y:S04]  /*41bd0*/  LDL.LU R219, [R1+0x180] ;  /* 0x0001800001db7983 */ /* 0x000ea80000300800 */
[----:B------:R1:W-:Y:S04]  /*41be0*/  @P5 STG.E [R202.64], R222 ;  /* 0x000000deca005986 */ /* 0x0003e8000c101908 */
[----:B------:R-:W2:Y:S04]  /*41bf0*/  LDL.LU R218, [R1+0x100] ;  /* 0x0001000001da7983 */ /* 0x000ea80000300800 */
[----:B-1----:R-:W2:Y:S01]  /*41c00*/  LDL.LU R222, [R1+0x184] ;  /* 0x0001840001de7983 */ /* 0x002ea20000300800 */
[----:B------:R-:W-:-:S02]  /*41c10*/  IADD3 R210, R215, 0xa, RZ ;  /* 0x0000000ad7d27810 */ /* 0x000fc40007ffe0ff */
[----:B------:R-:W-:Y:S02]  /*41c20*/  ISETP.LT.AND P3, PT, R212, c[0x0][0x178], !P3 ;  /* 0x00005e00d4007a0c */ /* 0x000fe40005f61270 */
[----:B------:R-:W-:Y:S02]  /*41c30*/  ISETP.GE.AND P0, PT, R210, c[0x0][0x17c], PT ;  /* 0x00005f00d2007a0c */ /* 0x000fe40003f06270 */
[----:B------:R-:W-:Y:S02]  /*41c40*/  IADD3 R200, R215, 0xd, RZ ;  /* 0x0000000dd7c87810 */ /* 0x000fe40007ffe0ff */
[----:B------:R-:W-:Y:S02]  /*41c50*/  ISETP.LT.AND P6, PT, R214, c[0x0][0x178], !P0 ;  /* 0x00005e00d6007a0c */ /* 0x000fe400047c1270 */
[----:B------:R-:W-:Y:S01]  /*41c60*/  ISETP.GE.AND P4, PT, R200, c[0x0][0x17c], PT ;  /* 0x00005f00c8007a0c */ /* 0x000fe20003f86270 */
[----:B------:R-:W-:Y:S01]  /*41c70*/  IMAD.WIDE R200, R3, 0x4, R164 ;  /* 0x0000000403c87825 */ /* 0x000fe200078e02a4 */
[----:B------:R-:W-:-:S02]  /*41c80*/  ISETP.LT.AND P0, PT, R212, c[0x0][0x178], !P0 ;  /* 0x00005e00d4007a0c */ /* 0x000fc40004701270 */
[----:B------:R-:W-:-:S05]  /*41c90*/  IADD3 R0, R3, c[0x0][0x198], RZ ;  /* 0x0000660003007a10 */ /* 0x000fca0007ffe0ff */
[C---:B------:R-:W-:Y:S01]  /*41ca0*/  IMAD.WIDE R202, R0.reuse, 0x4, R166 ;  /* 0x0000000400ca7825 */ /* 0x040fe200078e02a6 */
[----:B------:R-:W-:-:S03]  /*41cb0*/  IADD3 R3, R0, c[0x0][0x198], RZ ;  /* 0x0000660000037a10 */ /* 0x000fc60007ffe0ff */
[----:B------:R-:W-:Y:S01]  /*41cc0*/  IMAD.WIDE R208, R0, 0x4, R164 ;  /* 0x0000000400d07825 */ /* 0x000fe200078e02a4 */
[----:B---3--:R1:W-:Y:S01]  /*41cd0*/  @P3 STG.E [R200.64], R213 ;  /* 0x000000d5c8003986 */ /* 0x0083e2000c101908 */
[----:B------:R-:W-:Y:S02]  /*41ce0*/  ISETP.LT.AND P3, PT, R214, c[0x0][0x178], !P1 ;  /* 0x00005e00d6007a0c */ /* 0x000fe40004f61270 */
[----:B------:R-:W-:Y:S01]  /*41cf0*/  ISETP.LT.AND P1, PT, R212, c[0x0][0x178], !P1 ;  /* 0x00005e00d4007a0c */ /* 0x000fe20004f21270 */
[----:B-1----:R-:W3:Y:S01]  /*41d00*/  LDL.LU R213, [R1+0x104] ;  /* 0x0001040001d57983 */ /* 0x002ee20000300800 */
[----:B------:R-:W-:-:S03]  /*41d10*/  IADD3 R200, R215, 0xf, RZ ;  /* 0x0000000fd7c87810 */ /* 0x000fc60007ffe0ff */
[----:B------:R1:W-:Y:S04]  /*41d20*/  @P6 STG.E [R202.64], R217 ;  /* 0x000000d9ca006986 */ /* 0x0003e8000c101908 */
[----:B----4-:R4:W-:Y:S01]  /*41d30*/  @P0 STG.E [R208.64], R216 ;  /* 0x000000d8d0000986 */ /* 0x0109e2000c101908 */
[----:B------:R-:W-:Y:S01]  /*41d40*/  ISETP.GE.AND P0, PT, R200, c[0x0][0x17c], PT ;  /* 0x00005f00c8007a0c */ /* 0x000fe20003f06270 */
[C---:B------:R-:W-:Y:S02]  /*41d50*/  IMAD.WIDE R200, R3.reuse, 0x4, R164 ;  /* 0x0000000403c87825 */ /* 0x040fe400078e02a4 */
[----:B-1----:R-:W3:Y:S02]  /*41d60*/  LDL.LU R217, [R1+0x1a0] ;  /* 0x0001a00001d97983 */ /* 0x002ee40000300800 */
[----:B------:R-:W-:-:S02]  /*41d70*/  IMAD.WIDE R202, R3, 0x4, R166 ;  /* 0x0000000403ca7825 */ /* 0x000fc400078e02a6 */
[----:B----4-:R-:W4:Y:S01]  /*41d80*/  LDL.LU R216, [R1+0x150] ;  /* 0x0001500001d87983 */ /* 0x010f220000300800 */
[----:B------:R-:W-:-:S03]  /*41d90*/  IADD3 R210, R215, 0xc, RZ ;  /* 0x0000000cd7d27810 */ /* 0x000fc60007ffe0ff */
[----:B------:R1:W-:Y:S01]  /*41da0*/  @P3 STG.E [R202.64], R223 ;  /* 0x000000dfca003986 */ /* 0x0003e2000c101908 */
[----:B------:R-:W-:-:S03]  /*41db0*/  ISETP.GE.AND P2, PT, R210, c[0x0][0x17c], PT ;  /* 0x00005f00d2007a0c */ /* 0x000fc60003f46270 */
[----:B-1----:R-:W4:Y:S01]  /*41dc0*/  LDL.LU R223, [R1+0x1a4] ;  /* 0x0001a40001df7983 */ /* 0x002f220000300800 */
[----:B------:R-:W-:Y:S02]  /*41dd0*/  ISETP.LT.AND P6, PT, R214, c[0x0][0x178], !P2 ;  /* 0x00005e00d6007a0c */ /* 0x000fe400057c1270 */
        /* <DEDUP_REMOVED lines=377> */
[----:B------:R-:W-:Y:S01]  /*43570*/  IADD3 R3, R0, c[0x0][0x198], RZ ;  /* 0x0000660000037a10 */ /* 0x000fe20007ffe0ff */
[----:B---3--:R1:W-:Y:S01]  /*43580*/  @P3 STG.E [R200.64], R213 ;  /* 0x000000d5c8003986 */ /* 0x0083e2000c101908 */
[----:B------:R-:W-:Y:S01]  /*43590*/  ISETP.LT.AND P3, PT, R214, c[0x0][0x178], !P1 ;  /* 0x00005e00d6007a0c */ /* 0x000fe20004f61270 */
[----:B------:R-:W-:Y:S01]  /*435a0*/  IMAD.WIDE R208, R0, 0x4, R164 ;  /* 0x0000000400d07825 */ /* 0x000fe200078e02a4 */
        /* <DEDUP_REMOVED lines=83> */
[----:B------:R-:W-:Y:S01]  /*43ae0*/  IMAD.WIDE R202, R0, 0x4, R166 ;  /* 0x0000000400ca7825 */ /* 0x000fe200078e02a6 */
[----:B---3--:R1:W-:Y:S01]  /*43af0*/  @P2 STG.E [R200.64], R213 ;  /* 0x000000d5c8002986 */ /* 0x0083e2000c101908 */
[----:B------:R-:W-:Y:S02]  /*43b00*/  ISETP.LT.AND P2, PT, R214, c[0x0][0x178], !P5 ;  /* 0x00005e00d6007a0c */ /* 0x000fe40006f41270 */
[----:B------:R-:W-:Y:S01]  /*43b10*/  IMAD.WIDE R208, R0, 0x4, R164 ;  /* 0x0000000400d07825 */ /* 0x000fe200078e02a4 */
[----:B------:R-:W-:Y:S02]  /*43b20*/  ISETP.LT.AND P5, PT, R212, c[0x0][0x178], !P5 ;  /* 0x00005e00d4007a0c */ /* 0x000fe40006fa1270 */
[----:B------:R-:W-:Y:S01]  /*43b30*/  IADD3 R3, R0, c[0x0][0x198], RZ ;  /* 0x0000660000037a10 */ /* 0x000fe20007ffe0ff */
        /* <DEDUP_REMOVED lines=125> */
[----:B------:R-:W-:Y:S02]  /*44310*/  IADD3 R0, R3, c[0x0][0x198], RZ ;  /* 0x0000660003007a10 */ /* 0x000fe40007ffe0ff */
[----:B---3--:R1:W-:Y:S01]  /*44320*/  @P2 STG.E [R200.64], R213 ;  /* 0x000000d5c8002986 */ /* 0x0083e2000c101908 */
[----:B------:R-:W-:Y:S02]  /*44330*/  ISETP.LT.AND P2, PT, R214, c[0x0][0x178], !P5 ;  /* 0x00005e00d6007a0c */ /* 0x000fe40006f41270 */
[----:B------:R-:W-:Y:S01]  /*44340*/  IMAD.WIDE R202, R0, 0x4, R166 ;  /* 0x0000000400ca7825 */ /* 0x000fe200078e02a6 */
[----:B------:R-:W-:Y:S02]  /*44350*/  ISETP.LT.AND P5, PT, R212, c[0x0][0x178], !P5 ;  /* 0x00005e00d4007a0c */ /* 0x000fe40006fa1270 */
[C---:B------:R-:W-:Y:S01]  /*44360*/  IADD3 R3, R0.reuse, c[0x0][0x198], RZ ;  /* 0x0000660000037a10 */ /* 0x040fe20007ffe0ff */
[----:B------:R-:W-:Y:S01]  /*44370*/  IMAD.WIDE R208, R0, 0x4, R164 ;  /* 0x0000000400d07825 */ /* 0x000fe200078e02a4 */
        /* <DEDUP_REMOVED lines=93> */
[----:B------:R-:W-:-:S04]  /*44950*/  IMAD.WIDE R200, R3, 0x4, R164 ;  /* 0x0000000403c87825 */ /* 0x000fc800078e02a4 */
[----:B-1----:R-:W-:Y:S01]  /*44960*/  IMAD.WIDE R202, R3, 0x4, R166 ;  /* 0x0000000403ca7825 */ /* 0x002fe200078e02a6 */
[----:B------:R-:W3:Y:S01]  /*44970*/  LDL.LU R217, [R1+0x410] ;  /* 0x0004100001d97983 */ /* 0x000ee20000300800 */
[----:B------:R-:W-:-:S03]  /*44980*/  IADD3 R210, R215, 0x4c, RZ ;  /* 0x0000004cd7d27810 */ /* 0x000fc60007ffe0ff */
[----:B----4-:R-:W4:Y:S04]  /*44990*/  LDL.LU R216, [R1+0x3e0] ;  /* 0x0003e00001d87983 */ /* 0x010f280000300800 */
        /* <DEDUP_REMOVED lines=21> */
[----:B------:R-:W-:Y:S02]  /*44af0*/  IADD3 R200, R215, 0x51, RZ ;  /* 0x00000051d7c87810 */ /* 0x000fe40007ffe0ff */
[----:B------:R-:W-:Y:S02]  /*44b00*/  ISETP.GE.AND P1, PT, R210, c[0x0][0x17c], PT ;  /* 0x00005f00d2007a0c */ /* 0x000fe40003f26270 */
[----:B------:R-:W-:Y:S01]  /*44b10*/  ISETP.GE.AND P3, PT, R200, c[0x0][0x17c], PT ;  /* 0x00005f00c8007a0c */ /* 0x000fe20003f66270 */
[C---:B------:R-:W-:Y:S01]  /*44b20*/  IMAD.WIDE R200, R3.reuse, 0x4, R164 ;  /* 0x0000000403c87825 */ /* 0x040fe200078e02a4 */
[----:B------:R-:W-:Y:S02]  /*44b30*/  ISETP.LT.AND P6, PT, R214, c[0x0][0x178], !P1 ;  /* 0x00005e00d6007a0c */ /* 0x000fe40004fc1270 */
[----:B------:R-:W-:-:S02]  /*44b40*/  IADD3 R0, R3, c[0x0][0x198], RZ ;  /* 0x0000660003007a10 */ /* 0x000fc40007ffe0ff */
[----:B------:R-:W-:Y:S01]  /*44b50*/  ISETP.LT.AND P1, PT, R212, c[0x0][0x178], !P1 ;  /* 0x00005e00d4007a0c */ /* 0x000fe20004f21270 */
[----:B---3--:R1:W-:Y:S01]  /*44b60*/  @P2 STG.E [R200.64], R213 ;  /* 0x000000d5c8002986 */ /* 0x0083e2000c101908 */
[----:B------:R-:W-:Y:S01]  /*44b70*/  ISETP.LT.AND P2, PT, R214, c[0x0][0x178], !P5 ;  /* 0x00005e00d6007a0c */ /* 0x000fe20006f41270 */
[----:B------:R-:W-:Y:S01]  /*44b80*/  IMAD.WIDE R202, R0, 0x4, R166 ;  /* 0x0000000400ca7825 */ /* 0x000fe200078e02a6 */
[----:B------:R-:W-:Y:S01]  /*44b90*/  ISETP.LT.AND P5, PT, R212, c[0x0][0x178], !P5 ;  /* 0x00005e00d4007a0c */ /* 0x000fe20006fa1270 */
[----:B-1----:R-:W3:Y:S01]  /*44ba0*/  LDL.LU R213, [R1+0x9c] ;  /* 0x00009c0001d57983 */ /* 0x002ee20000300800 */
[C---:B------:R-:W-:Y:S01]  /*44bb0*/  IADD3 R200, R0.reuse, c[0x0][0x198], RZ ;  /* 0x0000660000c87a10 */ /* 0x040fe20007ffe0ff */
[----:B------:R-:W-:Y:S02]  /*44bc0*/  IMAD.WIDE R208, R0, 0x4, R164 ;  /* 0x0000000400d07825 */ /* 0x000fe400078e02a4 */
[----:B------:R1:W-:Y:S01]  /*44bd0*/  @P6 STG.E [R202.64], R217 ;  /* 0x000000d9ca006986 */ /* 0x0003e2000c101908 */
[----:B------:R-:W-:-:S03]  /*44be0*/  IADD3 R0, R200, c[0x0][0x198], RZ ;  /* 0x00006600c8007a10 */ /* 0x000fc60007ffe0ff */
[----:B----4-:R4:W-:Y:S01]  /*44bf0*/  @P1 STG.E [R208.64], R216 ;  /* 0x000000d8d0001986 */ /* 0x0109e2000c101908 */
[----:B------:R-:W-:Y:S01]  /*44c00*/  IADD3 R210, R215, 0x50, RZ ;  /* 0x00000050d7d27810 */ /* 0x000fe20007ffe0ff */
[C---:B-1----:R-:W-:Y:S02]  /*44c10*/  IMAD.WIDE R202, R200.reuse, 0x4, R166 ;  /* 0x00000004c8ca7825 */ /* 0x042fe400078e02a6 */
[----:B------:R-:W3:Y:S02]  /*44c20*/  LDL.LU R217, [R1+0x348] ;  /* 0x0003480001d97983 */ /* 0x000ee40000300800 */
[----:B------:R-:W-:Y:S02]  /*44c30*/  IMAD.WIDE R200, R200, 0x4, R164 ;  /* 0x00000004c8c87825 */ /* 0x000fe400078e02a4 */
[----:B----4-:R-:W4:Y:S04]  /*44c40*/  LDL.LU R216, [R1+0x148] ;  /* 0x0001480001d87983 */ /* 0x010f280000300800 */
[----:B------:R1:W-:Y:S01]  /*44c50*/  @P2 STG.E [R202.64], R223 ;  /* 0x000000dfca002986 */ /* 0x0003e2000c101908 */
[----:B------:R-:W-:-:S03]  /*44c60*/  ISETP.GE.AND P4, PT, R210, c[0x0][0x17c], PT ;  /* 0x00005f00d2007a0c */ /* 0x000fc60003f86270 */
[----:B-1----:R-:W4:Y:S01]  /*44c70*/  LDL.LU R223, [R1+0x34c] ;  /* 0x00034c0001df7983 */ /* 0x002f220000300800 */
[----:B------:R-:W-:Y:S02]  /*44c80*/  ISETP.LT.AND P6, PT, R214, c[0x0][0x178], !P4 ;  /* 0x00005e00d6007a0c */ /* 0x000fe400067c1270 */
[----:B------:R-:W-:Y:S01]  /*44c90*/  ISETP.LT.AND P4, PT, R212, c[0x0][0x178], !P4 ;  /* 0x00005e00d4007a0c */ /* 0x000fe20006781270 */
[----:B------:R-:W-:-:S04]  /*44ca0*/  IMAD.WIDE R202, R0, 0x4, R166 ;  /* 0x0000000400ca7825 */ /* 0x000fc800078e02a6 */
[----:B------:R-:W-:Y:S01]  /*44cb0*/  IMAD.WIDE R208, R0, 0x4, R164 ;  /* 0x0000000400d07825 */ /* 0x000fe200078e02a4 */
[----:B--2---:R1:W-:Y:S04]  /*44cc0*/  @P5 STG.E [R200.64], R211 ;  /* 0x000000d3c8005986 */ /* 0x0043e8000c101908 */
[----:B-1----:R-:W2:Y:S01]  /*44cd0*/  LDL.LU R211, [R1+0x14c] ;  /* 0x00014c0001d37983 */ /* 0x002ea20000300800 */
[----:B------:R-:W-:Y:S02]  /*44ce0*/  ISETP.LT.AND P5, PT, R214, c[0x0][0x178], !P3 ;  /* 0x00005e00d6007a0c */ /* 0x000fe40005fa1270 */
[----:B------:R-:W-:Y:S01]  /*44cf0*/  IADD3 R200, R0, c[0x0][0x198], RZ ;  /* 0x0000660000c87a10 */ /* 0x000fe20007ffe0ff */
[----:B------:R1:W-:Y:S04]  /*44d00*/  @P6 STG.E [R202.64], R219 ;  /* 0x000000dbca006986 */ /* 0x0003e8000c101908 */
[----:B------:R1:W-:Y:S02]  /*44d10*/  @P4 STG.E [R208.64], R218 ;  /* 0x000000dad0004986 */ /* 0x0003e4000c101908 */
[----:B-1----:R-:W-:-:S02]  /*44d20*/  IMAD.WIDE R202, R200, 0x4, R166 ;  /* 0x00000004c8ca7825 */ /* 0x002fc400078e02a6 */
        /* <DEDUP_REMOVED lines=8> */
[C---:B------:R-:W-:Y:S01]  /*44db0*/  IADD3 R0, R200.reuse, c[0x0][0x198], RZ ;  /* 0x00006600c8007a10 */ /* 0x040fe20007ffe0ff */
[----:B------:R-:W-:Y:S01]  /*44dc0*/  IMAD.WIDE R200, R200, 0x4, R164 ;  /* 0x00000004c8c87825 */ /* 0x000fe200078e02a4 */
[----:B------:R-:W-:Y:S02]  /*44dd0*/  ISETP.LT.AND P6, PT, R214, c[0x0][0x178], !P0 ;  /* 0x00005e00d6007a0c */ /* 0x000fe400047c1270 */
[----:B------:R-:W-:-:S02]  /*44de0*/  ISETP.GE.AND P1, PT, R3, c[0x0][0x17c], PT ;  /* 0x00005f0003007a0c */ /* 0x000fc40003f26270 */
[----:B------:R-:W-:Y:S01]  /*44df0*/  ISETP.LT.AND P0, PT, R212, c[0x0][0x178], !P0 ;  /* 0x00005e00d4007a0c */ /* 0x000fe20004701270 */
[----:B---3--:R1:W-:Y:S01]  /*44e00*/  @P3 STG.E [R200.64], R213 ;  /* 0x000000d5c8003986 */ /* 0x0083e2000c101908 */
[----:B------:R-:W-:Y:S01]  /*44e10*/  ISETP.LT.AND P3, PT, R214, c[0x0][0x178], !P1 ;  /* 0x00005e00d6007a0c */ /* 0x000fe20004f61270 */
[----:B------:R-:W-:Y:S01]  /*44e20*/  IMAD.WIDE R202, R0, 0x4, R166 ;  /* 0x0000000400ca7825 */ /* 0x000fe200078e02a6 */
[----:B------:R-:W-:Y:S01]  /*44e30*/  ISETP.LT.AND P1, PT, R212, c[0x0][0x178], !P1 ;  /* 0x00005e00d4007a0c */ /* 0x000fe20004f21270 */
[----:B-1----:R-:W3:Y:S01]  /*44e40*/  LDL.LU R213, [R1+0x31c] ;  /* 0x00031c0001d57983 */ /* 0x002ee20000300800 */
[C---:B------:R-:W-:Y:S01]  /*44e50*/  IADD3 R200, R0.reuse, c[0x0][0x198], RZ ;  /* 0x0000660000c87a10 */ /* 0x040fe20007ffe0ff */
[----:B------:R-:W-:-:S03]  /*44e60*/  IMAD.WIDE R208, R0, 0x4, R164 ;  /* 0x0000000400d07825 */ /* 0x000fc600078e02a4 */
[----:B------:R-:W-:Y:S01]  /*44e70*/  IADD3 R0, R200, c[0x0][0x198], RZ ;  /* 0x00006600c8007a10 */ /* 0x000fe20007ffe0ff */
[----:B------:R1:W-:Y:S01]  /*44e80*/  @P6 STG.E [R202.64], R217 ;  /* 0x000000d9ca006986 */ /* 0x0003e2000c101908 */
[----:B------:R-:W-:-:S03]  /*44e90*/  IADD3 R3, R215, 0x54, RZ ;  /* 0x00000054d7037810 */ /* 0x000fc60007ffe0ff */
[----:B----4-:R4:W-:Y:S01]  /*44ea0*/  @P0 STG.E [R208.64], R216 ;  /* 0x000000d8d0000986 */ /* 0x0109e2000c101908 */
[----:B-1----:R-:W-:-:S03]  /*44eb0*/  IMAD.WIDE R202, R200, 0x4, R166 ;  /* 0x00000004c8ca7825 */ /* 0x002fc600078e02a6 */
[----:B------:R-:W3:Y:S01]  /*44ec0*/  LDL.LU R217, [R1+0x388] ;  /* 0x0003880001d97983 */ /* 0x000ee20000300800 */
[----:B------:R-:W-:-:S03]  /*44ed0*/  IMAD.WIDE R200, R200, 0x4, R164 ;  /* 0x00000004c8c87825 */ /* 0x000fc600078e02a4 */
[----:B----4-:R-:W4:Y:S04]  /*44ee0*/  LDL.LU R216, [R1+0x338] ;  /* 0x0003380001d87983 */ /* 0x010f280000300800 */
[----:B------:R1:W-:Y:S01]  /*44ef0*/  @P3 STG.E [R202.64], R223 ;  /* 0x000000dfca003986 */ /* 0x0003e2000c101908 */
[----:B------:R-:W-:Y:S02]  /*44f00*/  ISETP.GE.AND P2, PT, R3, c[0x0][0x17c], PT ;  /* 0x00005f0003007a0c */ /* 0x000fe40003f46270 */
[----:B------:R-:W-:Y:S01]  /*44f10*/  IADD3 R3, R215, 0x55, RZ ;  /* 0x00000055d7037810 */ /* 0x000fe20007ffe0ff */
[----:B-1----:R-:W4:Y:S01]  /*44f20*/  LDL.LU R223, [R1+0x38c] ;  /* 0x00038c0001df7983 */ /* 0x002f220000300800 */
[----:B------:R-:W-:Y:S02]  /*44f30*/  ISETP.LT.AND P6, PT, R214, c[0x0][0x178], !P2 ;  /* 0x00005e00d6007a0c */ /* 0x000fe400057c1270 */
[----:B------:R-:W-:-:S02]  /*44f40*/  ISETP.GE.AND P4, PT, R3, c[0x0][0x17c], PT ;  /* 0x00005f0003007a0c */ /* 0x000fc40003f86270 */
        /* <DEDUP_REMOVED lines=334> */
[----:B------:R-:W-:-:S03]  /*46430*/  ISETP.LT.AND P5, PT, R212, c[0x0][0x178], !P5 ;  /* 0x00005e00d4007a0c */ /* 0x000fc60006fa1270 */
[C---:B------:R-:W-:Y:S01]  /*46440*/  IMAD.WIDE R208, R0.reuse, 0x4, R164 ;  /* 0x0000000400d07825 */ /* 0x040fe200078e02a4 */
[----:B-1----:R-:W3:Y:S01]  /*46450*/  LDL.LU R213, [R1+0x3ac] ;  /* 0x0003ac0001d57983 */ /* 0x002ee20000300800 */
[----:B------:R-:W-:-:S04]  /*46460*/  IADD3 R200, R0, c[0x0][0x198], RZ ;  /* 0x0000660000c87a10 */ /* 0x000fc80007ffe0ff */
        /* <DEDUP_REMOVED lines=10> */
[----:B------:R-:W-:Y:S02]  /*46510*/  IADD3 R3, R215, 0x75, RZ ;  /* 0x00000075d7037810 */ /* 0x000fe40007ffe0ff */
[----:B------:R-:W-:Y:S02]  /*46520*/  ISETP.LT.AND P6, PT, R214, c[0x0][0x178], !P4 ;  /* 0x00005e00d6007a0c */ /* 0x000fe400067c1270 */
[----:B------:R-:W-:-:S02]  /*46530*/  ISETP.GE.AND P3, PT, R3, c[0x0][0x17c], PT ;  /* 0x00005f0003007a0c */ /* 0x000fc40003f66270 */
[----:B------:R-:W-:Y:S01]  /*46540*/  ISETP.LT.AND P4, PT, R212, c[0x0][0x178], !P4 ;  /* 0x00005e00d4007a0c */ /* 0x000fe20006781270 */
[----:B-1----:R-:W-:-:S04]  /*46550*/  IMAD.WIDE R202, R0, 0x4, R166 ;  /* 0x0000000400ca7825 */ /* 0x002fc800078e02a6 */
[----:B------:R-:W-:Y:S01]  /*46560*/  IMAD.WIDE R208, R0, 0x4, R164 ;  /* 0x0000000400d07825 */ /* 0x000fe200078e02a4 */
[----:B--2---:R1:W-:Y:S04]  /*46570*/  @P5 STG.E [R200.64], R211 ;  /* 0x000000d3c8005986 */ /* 0x0043e8000c101908 */
[----:B-1----:R-:W2:Y:S01]  /*46580*/  LDL.LU R211, [R1+0x4bc] ;  /* 0x0004bc0001d37983 */ /* 0x002ea20000300800 */
[----:B------:R-:W-:-:S03]  /*46590*/  ISETP.LT.AND P5, PT, R214, c[0x0][0x178], !P3 ;  /* 0x00005e00d6007a0c */ /* 0x000fc60005fa1270 */
[----:B------:R-:W2:Y:S01]  /*465a0*/  LDL.LU R223, [R1+0x4c] ;  /* 0x00004c0001df7983 */ /* 0x000ea20000300800 */
[----:B------:R-:W-:-:S03]  /*465b0*/  IADD3 R200, R0, c[0x0][0x198], RZ ;  /* 0x0000660000c87a10 */ /* 0x000fc60007ffe0ff */
        /* <DEDUP_REMOVED lines=18> */
[----:B------:R-:W-:-:S04]  /*466e0*/  IMAD.WIDE R202, R0, 0x4, R166 ;  /* 0x0000000400ca7825 */ /* 0x000fc800078e02a6 */
[C---:B------:R-:W-:Y:S01]  /*466f0*/  IMAD.WIDE R208, R0.reuse, 0x4, R164 ;  /* 0x0000000400d07825 */ /* 0x040fe200078e02a4 */
[----:B-1----:R-:W-:Y:S01]  /*46700*/  IADD3 R200, R0, c[0x0][0x198], RZ ;  /* 0x0000660000c87a10 */ /* 0x002fe20007ffe0ff */
[----:B------:R-:W3:Y:S01]  /*46710*/  LDL.LU R213, [R1+0x48c] ;  /* 0x00048c0001d57983 */ /* 0x000ee20000300800 */
[----:B------:R-:W-:-:S03]  /*46720*/  ISETP.LT.AND P1, PT, R212, c[0x0][0x178], !P1 ;  /* 0x00005e00d4007a0c */ /* 0x000fc60004f21270 */
[----:B------:R1:W-:Y:S01]  /*46730*/  @P6 STG.E [R202.64], R217 ;  /* 0x000000d9ca006986 */ /* 0x0003e2000c101908 */
[----:B------:R-:W-:-:S03]  /*46740*/  IADD3 R3, R215, 0x78, RZ ;  /* 0x00000078d7037810 */ /* 0x000fc60007ffe0ff */
[----:B----4-:R4:W-:Y:S01]  /*46750*/  @P0 STG.E [R208.64], R216 ;  /* 0x000000d8d0000986 */ /* 0x0109e2000c101908 */
[----:B-1----:R-:W-:-:S03]  /*46760*/  IMAD.WIDE R202, R200, 0x4, R166 ;  /* 0x00000004c8ca7825 */ /* 0x002fc600078e02a6 */
[----:B------:R-:W3:Y:S01]  /*46770*/  LDL.LU R217, [R1+0x4f8] ;  /* 0x0004f80001d97983 */ /* 0x000ee20000300800 */
[----:B------:R-:W-:Y:S02]  /*46780*/  ISETP.GE.AND P2, PT, R3, c[0x0][0x17c], PT ;  /* 0x00005f0003007a0c */ /* 0x000fe40003f46270 */
[----:B------:R-:W-:Y:S02]  /*46790*/  IADD3 R3, R215, 0x79, RZ ;  /* 0x00000079d7037810 */ /* 0x000fe40007ffe0ff */
[C---:B------:R-:W-:Y:S01]  /*467a0*/  IADD3 R0, R200.reuse, c[0x0][0x198], RZ ;  /* 0x00006600c8007a10 */ /* 0x040fe20007ffe0ff */
[--C-:B------:R-:W-:Y:S01]  /*467b0*/  IMAD.WIDE R200, R200, 0x4, R164.reuse ;  /* 0x00000004c8c87825 */ /* 0x100fe200078e02a4 */
[----:B------:R-:W-:Y:S02]  /*467c0*/  ISETP.LT.AND P6, PT, R214, c[0x0][0x178], !P2 ;  /* 0x00005e00d6007a0c */ /* 0x000fe400057c1270 */
[----:B------:R-:W-:Y:S02]  /*467d0*/  ISETP.GE.AND P4, PT, R3, c[0x0][0x17c], PT ;  /* 0x00005f0003007a0c */ /* 0x000fe40003f86270 */
[----:B------:R-:W-:Y:S01]  /*467e0*/  ISETP.LT.AND P2, PT, R212, c[0x0][0x178], !P2 ;  /* 0x00005e00d4007a0c */ /* 0x000fe20005741270 */
[----:B----4-:R-:W-:Y:S01]  /*467f0*/  IMAD.WIDE R208, R0, 0x4, R164 ;  /* 0x0000000400d07825 */ /* 0x010fe200078e02a4 */
[----:B--2---:R1:W-:Y:S04]  /*46800*/  @P3 STG.E [R202.64], R211 ;  /* 0x000000d3ca003986 */ /* 0x0043e8000c101908 */
[----:B-1----:R-:W2:Y:S04]  /*46810*/  LDL.LU R211, [R1+0x468] ;  /* 0x0004680001d37983 */ /* 0x002ea80000300800 */
[----:B------:R1:W-:Y:S01]  /*46820*/  @P1 STG.E [R200.64], R223 ;  /* 0x000000dfc8001986 */ /* 0x0003e2000c101908 */
[----:B------:R-:W-:-:S03]  /*46830*/  ISETP.LT.AND P1, PT, R214, c[0x0][0x178], !P4 ;  /* 0x00005e00d6007a0c */ /* 0x000fc60006721270 */
[----:B------:R-:W4:Y:S01]  /*46840*/  LDL.LU R216, [R1+0x4fc] ;  /* 0x0004fc0001d87983 */ /* 0x000f220000300800 */
[----:B------:R-:W-:-:S03]  /*46850*/  IMAD.WIDE R202, R0, 0x4, R166 ;  /* 0x0000000400ca7825 */ /* 0x000fc600078e02a6 */
[----:B-1----:R-:W4:Y:S01]  /*46860*/  LDL.LU R223, [R1+0x46c] ;  /* 0x00046c0001df7983 */ /* 0x002f220000300800 */
[----:B------:R-:W-:-:S03]  /*46870*/  IADD3 R200, R0, c[0x0][0x198], RZ ;  /* 0x0000660000c87a10 */ /* 0x000fc60007ffe0ff */
[----:B------:R-:W4:Y:S04]  /*46880*/  LDL.LU R225, [R1+0x518] ;  /* 0x0005180001e17983 */ /* 0x000f280000300800 */
[----:B------:R-:W4:Y:S04]  /*46890*/  LDL.LU R224, [R1+0x248] ;  /* 0x0002480001e07983 */ /* 0x000f280000300800 */
[----:B------:R1:W-:Y:S04]  /*468a0*/  @P6 STG.E [R202.64], R219 ;  /* 0x000000dbca006986 */ /* 0x0003e8000c101908 */
[----:B------:R-:W-:Y:S01]  /*468b0*/  @P2 STG.E [R208.64], R218 ;  /* 0x000000dad0002986 */ /* 0x000fe2000c101908 */
[----:B-1----:R-:W-:-:S03]  /*468c0*/  IMAD.WIDE R202, R200, 0x4, R166 ;  /* 0x00000004c8ca7825 */ /* 0x002fc600078e02a6 */
[----:B------:R-:W4:Y:S04]  /*468d0*/  LDL.LU R219, [R1+0x51c] ;  /* 0x00051c0001db7983 */ /* 0x000f280000300800 */
[----:B------:R1:W-:Y:S04]  /*468e0*/  @P1 STG.E [R202.64], R222 ;  /* 0x000000deca001986 */ /* 0x0003e8000c101908 */
[----:B-1----:R-:W4:Y:S01]  /*468f0*/  LDL.LU R222, [R1+0x24c] ;  /* 0x00024c0001de7983 */ /* 0x002f220000300800 */
[----:B------:R-:W-:Y:S02]  /*46900*/  IADD3 R3, R215, 0x7a, RZ ;  /* 0x0000007ad7037810 */ /* 0x000fe40007ffe0ff */
[----:B------:R-:W-:Y:S01]  /*46910*/  ISETP.LT.AND P4, PT, R212, c[0x0][0x178], !P4 ;  /* 0x00005e00d4007a0c */ /* 0x000fe20006781270 */
[----:B------:R-:W4:Y:S01]  /*46920*/  LDL.LU R218, [R1+0x4e8] ;  /* 0x0004e80001da7983 */ /* 0x000f220000300800 */
[----:B------:R-:W-:-:S04]  /*46930*/  ISETP.GE.AND P5, PT, R3, c[0x0][0x17c], PT ;  /* 0x00005f0003007a0c */ /* 0x000fc80003fa6270 */
[----:B------:R-:W-:Y:S02]  /*46940*/  ISETP.LT.AND P6, PT, R214, c[0x0][0x178], !P5 ;  /* 0x00005e00d6007a0c */ /* 0x000fe40006fc1270 */
[----:B------:R-:W-:Y:S02]  /*46950*/  ISETP.LT.AND P5, PT, R212, c[0x0][0x178], !P5 ;  /* 0x00005e00d4007a0c */ /* 0x000fe40006fa1270 */
[C---:B------:R-:W-:Y:S02]  /*46960*/  IADD3 R0, R200.reuse, c[0x0][0x198], RZ ;  /* 0x00006600c8007a10 */ /* 0x040fe40007ffe0ff */
[----:B------:R-:W-:Y:S01]  /*46970*/  IADD3 R3, R215, 0x7b, RZ ;  /* 0x0000007bd7037810 */ /* 0x000fe20007ffe0ff */
[----:B------:R-:W-:-:S03]  /*46980*/  IMAD.WIDE R200, R200, 0x4, R164 ;  /* 0x00000004c8c87825 */ /* 0x000fc600078e02a4 */
[----:B------:R-:W-:Y:S01]  /*46990*/  ISETP.GE.AND P0, PT, R3, c[0x0][0x17c], PT ;  /* 0x00005f0003007a0c */ /* 0x000fe20003f06270 */
[C---:B------:R-:W-:Y:S01]  /*469a0*/  IMAD.WIDE R202, R0.reuse, 0x4, R166 ;  /* 0x0000000400ca7825 */ /* 0x040fe200078e02a6 */
[----:B---3--:R1:W-:Y:S03]  /*469b0*/  @P4 STG.E [R200.64], R213 ;  /* 0x000000d5c8004986 */ /* 0x0083e6000c101908 */
[----:B------:R-:W-:Y:S01]  /*469c0*/  IMAD.WIDE R208, R0, 0x4, R164 ;  /* 0x0000000400d07825 */ /* 0x000fe200078e02a4 */
[----:B------:R-:W-:Y:S02]  /*469d0*/  ISETP.LT.AND P4, PT, R214, c[0x0][0x178], !P0 ;  /* 0x00005e00d6007a0c */ /* 0x000fe40004781270 */
[----:B------:R-:W-:Y:S02]  /*469e0*/  IADD3 R3, R215, 0x7c, RZ ;  /* 0x0000007cd7037810 */ /* 0x000fe40007ffe0ff */
[----:B------:R-:W-:-:S02]  /*469f0*/  ISETP.LT.AND P0, PT, R212, c[0x0][0x178], !P0 ;  /* 0x00005e00d4007a0c */ /* 0x000fc40004701270 */
[----:B------:R-:W-:Y:S01]  /*46a00*/  ISETP.GE.AND P3, PT, R3, c[0x0][0x17c], PT ;  /* 0x00005f0003007a0c */ /* 0x000fe20003f66270 */
[----:B-1----:R-:W3:Y:S04]  /*46a10*/  LDL.LU R213, [R1+0x38] ;  /* 0x0000380001d57983 */ /* 0x002ee80000300800 */
[----:B------:R1:W-:Y:S01]  /*46a20*/  @P6 STG.E [R202.64], R217 ;  /* 0x000000d9ca006986 */ /* 0x0003e2000c101908 */
[----:B------:R-:W-:Y:S02]  /*46a30*/  IADD3 R3, R215, 0x7d, RZ ;  /* 0x0000007dd7037810 */ /* 0x000fe40007ffe0ff */
[----:B------:R-:W-:Y:S02]  /*46a40*/  ISETP.LT.AND P6, PT, R214, c[0x0][0x178], !P3 ;  /* 0x00005e00d6007a0c */ /* 0x000fe40005fc1270 */
[----:B------:R-:W-:-:S02]  /*46a50*/  ISETP.GE.AND P2, PT, R3, c[0x0][0x17c], PT ;  /* 0x00005f0003007a0c */ /* 0x000fc40003f46270 */
[----:B------:R-:W-:Y:S01]  /*46a60*/  ISETP.LT.AND P3, PT, R212, c[0x0][0x178], !P3 ;  /* 0x00005e00d4007a0c */ /* 0x000fe20005f61270 */
[----:B-1----:R-:W3:Y:S04]  /*46a70*/  LDL.LU R217, [R1+0x4ec] ;  /* 0x0004ec0001d97983 */ /* 0x002ee80000300800 */
[----:B--2---:R1:W-:Y:S02]  /*46a80*/  @P5 STG.E [R208.64], R211 ;  /* 0x000000d3d0005986 */ /* 0x0043e4000c101908 */
[----:B-1----:R-:W-:-:S05]  /*46a90*/  IADD3 R211, R0, c[0x0][0x198], RZ ;  /* 0x0000660000d37a10 */ /* 0x002fca0007ffe0ff */
[C---:B------:R-:W-:Y:S01]  /*46aa0*/  IMAD.WIDE R202, R211.reuse, 0x4, R166 ;  /* 0x00000004d3ca7825 */ /* 0x040fe200078e02a6 */
[----:B------:R-:W-:-:S03]  /*46ab0*/  IADD3 R0, R211, c[0x0][0x198], RZ ;  /* 0x00006600d3007a10 */ /* 0x000fc60007ffe0ff */
[----:B------:R-:W-:Y:S01]  /*46ac0*/  IMAD.WIDE R200, R211, 0x4, R164 ;  /* 0x00000004d3c87825 */ /* 0x000fe200078e02a4 */
[----:B----4-:R1:W-:Y:S04]  /*46ad0*/  @P4 STG.E [R202.64], R216 ;  /* 0x000000d8ca004986 */ /* 0x0103e8000c101908 */
[----:B------:R2:W-:Y:S01]  /*46ae0*/  @P0 STG.E [R200.64], R223 ;  /* 0x000000dfc8000986 */ /* 0x0005e2000c101908 */
[----:B------:R-:W-:Y:S02]  /*46af0*/  ISETP.LT.AND P0, PT, R214, c[0x0][0x178], !P2 ;  /* 0x00005e00d6007a0c */ /* 0x000fe40005701270 */
[----:B------:R-:W-:Y:S02]  /*46b00*/  ISETP.LT.AND P2, PT, R212, c[0x0][0x178], !P2 ;  /* 0x00005e00d4007a0c */ /* 0x000fe40005741270 */
[C---:B------:R-:W-:Y:S01]  /*46b10*/  IADD3 R211, R0.reuse, c[0x0][0x198], RZ ;  /* 0x0000660000d37a10 */ /* 0x040fe20007ffe0ff */
[----:B-1----:R-:W4:Y:S01]  /*46b20*/  LDL.LU R216, [R1+0x3c] ;  /* 0x00003c0001d87983 */ /* 0x002f220000300800 */
[----:B------:R-:W-:-:S03]  /*46b30*/  IMAD.WIDE R202, R0, 0x4, R166 ;  /* 0x0000000400ca7825 */ /* 0x000fc600078e02a6 */
[----:B--2---:R-:W2:Y:S01]  /*46b40*/  LDL.LU R223, [R1+0x10] ;  /* 0x0000100001df7983 */ /* 0x004ea20000300800 */
[----:B------:R-:W-:-:S03]  /*46b50*/  IMAD.WIDE R208, R0, 0x4, R164 ;  /* 0x0000000400d07825 */ /* 0x000fc600078e02a4 */
[----:B------:R1:W-:Y:S01]  /*46b60*/  @P6 STG.E [R202.64], R225 ;  /* 0x000000e1ca006986 */ /* 0x0003e2000c101908 */
[----:B------:R-:W-:-:S03]  /*46b70*/  IMAD.WIDE R200, R211, 0x4, R164 ;  /* 0x00000004d3c87825 */ /* 0x000fc600078e02a4 */
[----:B------:R-:W-:Y:S01]  /*46b80*/  @P3 STG.E [R208.64], R224 ;  /* 0x000000e0d0003986 */ /* 0x000fe2000c101908 */
[----:B-1----:R-:W-:-:S05]  /*46b90*/  IMAD.WIDE R202, R211, 0x4, R166 ;  /* 0x00000004d3ca7825 */ /* 0x002fca00078e02a6 */
[----:B------:R-:W-:Y:S04]  /*46ba0*/  @P0 STG.E [R202.64], R219 ;  /* 0x000000dbca000986 */ /* 0x000fe8000c101908 */
[----:B------:R1:W-:Y:S04]  /*46bb0*/  @P2 STG.E [R200.64], R222 ;  /* 0x000000dec8002986 */ /* 0x0003e8000c101908 */
[----:B-1----:R-:W2:Y:S01]  /*46bc0*/  LDL.LU R222, [R1+0x14] ;  /* 0x0000140001de7983 */ /* 0x002ea20000300800 */
[----:B------:R-:W-:-:S04]  /*46bd0*/  IADD3 R3, R215, 0x7e, RZ ;  /* 0x0000007ed7037810 */ /* 0x000fc80007ffe0ff */
[----:B------:R-:W-:Y:S02]  /*46be0*/  ISETP.GE.AND P1, PT, R3, c[0x0][0x17c], PT ;  /* 0x00005f0003007a0c */ /* 0x000fe40003f26270 */
[----:B------:R-:W-:-:S04]  /*46bf0*/  IADD3 R3, R215, 0x7f, RZ ;  /* 0x0000007fd7037810 */ /* 0x000fc80007ffe0ff */
[----:B------:R-:W-:Y:S02]  /*46c00*/  ISETP.GE.AND P5, PT, R3, c[0x0][0x17c], PT ;  /* 0x00005f0003007a0c */ /* 0x000fe40003fa6270 */
[----:B------:R-:W-:Y:S02]  /*46c10*/  IADD3 R3, R215, 0x80, RZ ;  /* 0x00000080d7037810 */ /* 0x000fe40007ffe0ff */
[----:B------:R-:W-:Y:S02]  /*46c20*/  ISETP.LT.AND P6, PT, R214, c[0x0][0x178], !P1 ;  /* 0x00005e00d6007a0c */ /* 0x000fe40004fc1270 */
[----:B------:R-:W-:Y:S02]  /*46c30*/  ISETP.GE.AND P4, PT, R3, c[0x0][0x17c], PT ;  /* 0x00005f0003007a0c */ /* 0x000fe40003f86270 */
[----:B------:R-:W-:Y:S02]  /*46c40*/  IADD3 R3, R211, c[0x0][0x198], RZ ;  /* 0x00006600d3037a10 */ /* 0x000fe40007ffe0ff */
[----:B------:R-:W-:-:S02]  /*46c50*/  ISETP.LT.AND P1, PT, R212, c[0x0][0x178], !P1 ;  /* 0x00005e00d4007a0c */ /* 0x000fc40004f21270 */
[----:B------:R-:W-:Y:S01]  /*46c60*/  ISETP.LT.AND P2, PT, R214, c[0x0][0x178], !P5 ;  /* 0x00005e00d6007a0c */ /* 0x000fe20006f41270 */
[----:B------:R-:W-:Y:S01]  /*46c70*/  IMAD.WIDE R202, R3, 0x4, R166 ;  /* 0x0000000403ca7825 */ /* 0x000fe200078e02a6 */
[----:B------:R-:W-:-:S03]  /*46c80*/  ISETP.LT.AND P5, PT, R212, c[0x0][0x178], !P5 ;  /* 0x00005e00d4007a0c */ /* 0x000fc60006fa1270 */
[C---:B------:R-:W-:Y:S01]  /*46c90*/  IMAD.WIDE R208, R3.reuse, 0x4, R164 ;  /* 0x0000000403d07825 */ /* 0x040fe200078e02a4 */
[----:B------:R-:W-:Y:S02]  /*46ca0*/  IADD3 R3, R3, c[0x0][0x198], RZ ;  /* 0x0000660003037a10 */ /* 0x000fe40007ffe0ff */
[----:B------:R-:W-:Y:S01]  /*46cb0*/  IADD3 R0, R215, 0x81, RZ ;  /* 0x00000081d7007810 */ /* 0x000fe20007ffe0ff */
[----:B------:R-:W-:Y:S02]  /*46cc0*/  @P6 STG.E [R202.64], R218 ;  /* 0x000000daca006986 */ /* 0x000fe4000c101908 */
[C---:B------:R-:W-:Y:S01]  /*46cd0*/  IMAD.WIDE R210, R3.reuse, 0x4, R166 ;  /* 0x0000000403d27825 */ /* 0x040fe200078e02a6 */
[----:B------:R-:W-:Y:S01]  /*46ce0*/  ISETP.GE.AND P3, PT, R0, c[0x0][0x17c], PT ;  /* 0x00005f0000007a0c */ /* 0x000fe20003f66270 */
[----:B---3--:R1:W-:Y:S02]  /*46cf0*/  @P1 STG.E [R208.64], R213 ;  /* 0x000000d5d0001986 */ /* 0x0083e4000c101908 */
[----:B------:R-:W-:Y:S01]  /*46d00*/  IMAD.WIDE R200, R3, 0x4, R164 ;  /* 0x0000000403c87825 */ /* 0x000fe200078e02a4 */
[----:B------:R-:W-:Y:S01]  /*46d10*/  ISETP.LT.AND P6, PT, R214, c[0x0][0x178], !P4 ;  /* 0x00005e00d6007a0c */ /* 0x000fe200067c1270 */
[----:B------:R3:W-:Y:S01]  /*46d20*/  @P2 STG.E [R210.64], R217 ;  /* 0x000000d9d2002986 */ /* 0x0007e2000c101908 */
[----:B------:R-:W-:-:S02]  /*46d30*/  ISETP.LT.AND P4, PT, R212, c[0x0][0x178], !P4 ;  /* 0x00005e00d4007a0c */ /* 0x000fc40006781270 */
[----:B-1----:R-:W-:-:S05]  /*46d40*/  IADD3 R213, R3, c[0x0][0x198], RZ ;  /* 0x0000660003d57a10 */ /* 0x002fca0007ffe0ff */
[----:B------:R-:W-:-:S04]  /*46d50*/  IMAD.WIDE R202, R213, 0x4, R166 ;  /* 0x00000004d5ca7825 */ /* 0x000fc800078e02a6 */
[C---:B------:R-:W-:Y:S01]  /*46d60*/  IMAD.WIDE R208, R213.reuse, 0x4, R164 ;  /* 0x00000004d5d07825 */ /* 0x040fe200078e02a4 */
[----:B------:R-:W-:-:S05]  /*46d70*/  IADD3 R213, R213, c[0x0][0x198], RZ ;  /* 0x00006600d5d57a10 */ /* 0x000fca0007ffe0ff */
[----:B---3--:R-:W-:Y:S01]  /*46d80*/  IMAD.WIDE R210, R213, 0x4, R166 ;  /* 0x00000004d5d27825 */ /* 0x008fe200078e02a6 */
[----:B----4-:R-:W-:Y:S01]  /*46d90*/  @P5 STG.E [R200.64], R216 ;  /* 0x000000d8c8005986 */ /* 0x010fe2000c101908 */
[----:B------:R-:W-:-:S03]  /*46da0*/  ISETP.LT.AND P5, PT, R214, c[0x0][0x178], !P3 ;  /* 0x00005e00d6007a0c */ /* 0x000fc60005fa1270 */
[----:B--2---:R1:W-:Y:S04]  /*46db0*/  @P6 STG.E [R202.64], R223 ;  /* 0x000000dfca006986 */ /* 0x0043e8000c101908 */
[----:B------:R-:W-:Y:S04]  /*46dc0*/  @P4 STG.E [R208.64], R32 ;  /* 0x00000020d0004986 */ /* 0x000fe8000c101908 */
[----:B-1----:R-:W2:Y:S04]  /*46dd0*/  LDL.LU R223, [R1] ;  /* 0x0000000001df7983 */ /* 0x002ea80000300800 */
[----:B------:R1:W-:Y:S04]  /*46de0*/  @P5 STG.E [R210.64], R222 ;  /* 0x000000ded2005986 */ /* 0x0003e8000c101908 */
[----:B-1----:R-:W3:Y:S01]  /*46df0*/  LDL.LU R222, [R1+0x4] ;  /* 0x0000040001de7983 */ /* 0x002ee20000300800 */
[----:B------:R-:W-:-:S02]  /*46e00*/  ISETP.LT.AND P3, PT, R212, c[0x0][0x178], !P3 ;  /* 0x00005e00d4007a0c */ /* 0x000fc40005f61270 */
[----:B------:R-:W-:Y:S01]  /*46e10*/  IADD3 R0, R215, 0x82, RZ ;  /* 0x00000082d7007810 */ /* 0x000fe20007ffe0ff */
[----:B------:R-:W-:-:S03]  /*46e20*/  IMAD.WIDE R200, R213, 0x4, R164 ;  /* 0x00000004d5c87825 */ /* 0x000fc600078e02a4 */
[----:B------:R-:W-:Y:S02]  /*46e30*/  ISETP.GE.AND P0, PT, R0, c[0x0][0x17c], PT ;  /* 0x00005f0000007a0c */ /* 0x000fe40003f06270 */
[----:B------:R-:W-:Y:S02]  /*46e40*/  IADD3 R0, R215, 0x83, RZ ;  /* 0x00000083d7007810 */ /* 0x000fe40007ffe0ff */
[----:B------:R-:W-:Y:S02]  /*46e50*/  IADD3 R3, R213, c[0x0][0x198], RZ ;  /* 0x00006600d5037a10 */ /* 0x000fe40007ffe0ff */
[----:B------:R-:W-:Y:S01]  /*46e60*/  ISETP.GE.AND P1, PT, R0, c[0x0][0x17c], PT ;  /* 0x00005f0000007a0c */ /* 0x000fe20003f26270 */
[----:B------:R1:W-:Y:S01]  /*46e70*/  @P3 STG.E [R200.64], R33 ;  /* 0x00000021c8003986 */ /* 0x0003e2000c101908 */
[----:B------:R-:W-:Y:S02]  /*46e80*/  ISETP.LT.AND P4, PT, R214, c[0x0][0x178], !P0 ;  /* 0x00005e00d6007a0c */ /* 0x000fe40004781270 */
[----:B------:R-:W-:-:S02]  /*46e90*/  ISETP.LT.AND P6, PT, R212, c[0x0][0x178], !P0 ;  /* 0x00005e00d4007a0c */ /* 0x000fc400047c1270 */
[----:B------:R-:W-:Y:S01]  /*46ea0*/  ISETP.LT.AND P3, PT, R214, c[0x0][0x178], !P1 ;  /* 0x00005e00d6007a0c */ /* 0x000fe20004f61270 */
[----:B------:R-:W-:Y:S01]  /*46eb0*/  IMAD.WIDE R202, R3, 0x4, R166 ;  /* 0x0000000403ca7825 */ /* 0x000fe200078e02a6 */
[----:B------:R-:W-:Y:S02]  /*46ec0*/  ISETP.LT.AND P1, PT, R212, c[0x0][0x178], !P1 ;  /* 0x00005e00d4007a0c */ /* 0x000fe40004f21270 */
[----:B------:R-:W-:Y:S01]  /*46ed0*/  IADD3 R0, R215, 0x84, RZ ;  /* 0x00000084d7007810 */ /* 0x000fe20007ffe0ff */
[C---:B------:R-:W-:Y:S01]  /*46ee0*/  IMAD.WIDE R208, R3.reuse, 0x4, R164 ;  /* 0x0000000403d07825 */ /* 0x040fe200078e02a4 */
[----:B------:R-:W-:Y:S02]  /*46ef0*/  IADD3 R3, R3, c[0x0][0x198], RZ ;  /* 0x0000660003037a10 */ /* 0x000fe40007ffe0ff */
[----:B------:R-:W-:Y:S02]  /*46f00*/  ISETP.GE.AND P2, PT, R0, c[0x0][0x17c], PT ;  /* 0x00005f0000007a0c */ /* 0x000fe40003f46270 */
[----:B------:R-:W-:Y:S01]  /*46f10*/  IADD3 R0, R215, 0x85, RZ ;  /* 0x00000085d7007810 */ /* 0x000fe20007ffe0ff */
[C---:B------:R-:W-:Y:S01]  /*46f20*/  IMAD.WIDE R210, R3.reuse, 0x4, R166 ;  /* 0x0000000403d27825 */ /* 0x040fe200078e02a6 */
[----:B------:R4:W-:Y:S03]  /*46f30*/  @P4 STG.E [R202.64], R248 ;  /* 0x000000f8ca004986 */ /* 0x0009e6000c101908 */
[C---:B-1----:R-:W-:Y:S01]  /*46f40*/  IMAD.WIDE R32, R3.reuse, 0x4, R164 ;  /* 0x0000000403207825 */ /* 0x042fe200078e02a4 */
[----:B------:R-:W-:Y:S01]  /*46f50*/  ISETP.GE.AND P0, PT, R0, c[0x0][0x17c], PT ;  /* 0x00005f0000007a0c */ /* 0x000fe20003f06270 */
[----:B------:R1:W-:Y:S01]  /*46f60*/  @P6 STG.E [R208.64], R28 ;  /* 0x0000001cd0006986 */ /* 0x0003e2000c101908 */
[----:B------:R-:W-:-:S02]  /*46f70*/  IADD3 R213, R3, c[0x0][0x198], RZ ;  /* 0x0000660003d57a10 */ /* 0x000fc40007ffe0ff */
[----:B------:R-:W-:Y:S01]  /*46f80*/  ISETP.LT.AND P4, PT, R214, c[0x0][0x178], !P2 ;  /* 0x00005e00d6007a0c */ /* 0x000fe20005781270 */
[----:B------:R-:W-:Y:S01]  /*46f90*/  @P3 STG.E [R210.64], R249 ;  /* 0x000000f9d2003986 */ /* 0x000fe2000c101908 */
[----:B------:R-:W-:-:S03]  /*46fa0*/  ISETP.LT.AND P6, PT, R212, c[0x0][0x178], !P2 ;  /* 0x00005e00d4007a0c */ /* 0x000fc600057c1270 */
[----:B------:R1:W-:Y:S01]  /*46fb0*/  @P1 STG.E [R32.64], R29 ;  /* 0x0000001d20001986 */ /* 0x0003e2000c101908 */
[----:B------:R-:W-:Y:S01]  /*46fc0*/  ISETP.LT.AND P1, PT, R214, c[0x0][0x178], !P0 ;  /* 0x00005e00d6007a0c */ /* 0x000fe20004721270 */
[----:B------:R-:W-:Y:S01]  /*46fd0*/  IMAD.WIDE R200, R213, 0x4, R166 ;  /* 0x00000004d5c87825 */ /* 0x000fe200078e02a6 */
[----:B------:R-:W-:Y:S02]  /*46fe0*/  ISETP.LT.AND P0, PT, R212, c[0x0][0x178], !P0 ;  /* 0x00005e00d4007a0c */ /* 0x000fe40004701270 */
[----:B------:R-:W-:Y:S01]  /*46ff0*/  IADD3 R0, R215, 0x86, RZ ;  /* 0x00000086d7007810 */ /* 0x000fe20007ffe0ff */
[C---:B----4-:R-:W-:Y:S01]  /*47000*/  IMAD.WIDE R202, R213.reuse, 0x4, R164 ;  /* 0x00000004d5ca7825 */ /* 0x050fe200078e02a4 */
[----:B------:R-:W-:Y:S02]  /*47010*/  IADD3 R213, R213, c[0x0][0x198], RZ ;  /* 0x00006600d5d57a10 */ /* 0x000fe40007ffe0ff */
[----:B------:R-:W-:Y:S02]  /*47020*/  ISETP.GE.AND P5, PT, R0, c[0x0][0x17c], PT ;  /* 0x00005f0000007a0c */ /* 0x000fe40003fa6270 */
[----:B------:R-:W-:Y:S01]  /*47030*/  IADD3 R0, R215, 0x87, RZ ;  /* 0x00000087d7007810 */ /* 0x000fe20007ffe0ff */
[C---:B-1----:R-:W-:Y:S01]  /*47040*/  IMAD.WIDE R208, R213.reuse, 0x4, R166 ;  /* 0x00000004d5d07825 */ /* 0x042fe200078e02a6 */
[----:B------:R1:W-:Y:S03]  /*47050*/  @P4 STG.E [R200.64], R236 ;  /* 0x000000ecc8004986 */ /* 0x0003e6000c101908 */
[C---:B------:R-:W-:Y:S01]  /*47060*/  IMAD.WIDE R28, R213.reuse, 0x4, R164 ;  /* 0x00000004d51c7825 */ /* 0x040fe200078e02a4 */
        /* <DEDUP_REMOVED lines=11> */
[C---:B-1----:R-:W-:Y:S01]  /*47120*/  IMAD.WIDE R200, R3.reuse, 0x4, R164 ;  /* 0x0000000403c87825 */ /* 0x042fe200078e02a4 */
[----:B------:R-:W-:Y:S02]  /*47130*/  IADD3 R3, R3, c[0x0][0x198], RZ ;  /* 0x0000660003037a10 */ /* 0x000fe40007ffe0ff */
[----:B------:R-:W-:Y:S02]  /*47140*/  ISETP.GE.AND P3, PT, R0, c[0x0][0x17c], PT ;  /* 0x00005f0000007a0c */ /* 0x000fe40003f66270 */
[----:B------:R-:W-:Y:S01]  /*47150*/  IADD3 R0, R215, 0x89, RZ ;  /* 0x00000089d7007810 */ /* 0x000fe20007ffe0ff */
[C---:B----4-:R-:W-:Y:S01]  /*47160*/  IMAD.WIDE R202, R3.reuse, 0x4, R166 ;  /* 0x0000000403ca7825 */ /* 0x050fe200078e02a6 */
        /* <DEDUP_REMOVED lines=8> */
[----:B------:R-:W-:Y:S01]  /*471f0*/  @P2 STG.E [R24.64], R21 ;  /* 0x0000001518002986 */ /* 0x000fe2000c101908 */
[----:B------:R-:W-:Y:S01]  /*47200*/  ISETP.LT.AND P2, PT, R214, c[0x0][0x178], !P4 ;  /* 0x00005e00d6007a0c */ /* 0x000fe20006741270 */
[----:B------:R-:W-:-:S04]  /*47210*/  IMAD.WIDE R28, R209, 0x4, R166 ;  /* 0x00000004d11c7825 */ /* 0x000fc800078e02a6 */
[C---:B-1----:R-:W-:Y:S01]  /*47220*/  IMAD.WIDE R32, R209.reuse, 0x4, R164 ;  /* 0x00000004d1207825 */ /* 0x042fe200078e02a4 */
[----:B------:R-:W-:-:S05]  /*47230*/  IADD3 R209, R209, c[0x0][0x198], RZ ;  /* 0x00006600d1d17a10 */ /* 0x000fca0007ffe0ff */
[----:B----4-:R-:W-:Y:S01]  /*47240*/  IMAD.WIDE R200, R209, 0x4, R166 ;  /* 0x00000004d1c87825 */ /* 0x010fe200078e02a6 */
[----:B--2---:R1:W-:Y:S04]  /*47250*/  @P5 STG.E [R28.64], R223 ;  /* 0x000000df1c005986 */ /* 0x0043e8000c101908 */
[----:B------:R-:W-:Y:S04]  /*47260*/  @P6 STG.E [R32.64], R16 ;  /* 0x0000001020006986 */ /* 0x000fe8000c101908 */
[----:B-1----:R-:W2:Y:S04]  /*47270*/  LDL.LU R223, [R1+0x18] ;  /* 0x0000180001df7983 */ /* 0x002ea80000300800 */
[----:B---3--:R1:W-:Y:S04]  /*47280*/  @P2 STG.E [R200.64], R222 ;  /* 0x000000dec8002986 */ /* 0x0083e8000c101908 */
        /* <DEDUP_REMOVED lines=100> */
[----:B------:R1:W-:Y:S01]  /*478d0*/  @P2 STG.E [R16.64], R251 ;  /* 0x000000fb10002986 */ /* 0x0003e2000c101908 */
[----:B------:R-:W-:-:S03]  /*478e0*/  ISETP.LT.AND P6, PT, R212, c[0x0][0x178], !P1 ;  /* 0x00005e00d4007a0c */ /* 0x000fc60004fc1270 */
[----:B------:R1:W-:Y:S01]  /*478f0*/  @P4 STG.E [R4.64], R31 ;  /* 0x0000001f04004986 */ /* 0x0003e2000c101908 */
[----:B------:R-:W-:Y:S01]  /*47900*/  ISETP.LT.AND P4, PT, R214, c[0x0][0x178], !P3 ;  /* 0x00005e00d6007a0c */ /* 0x000fe20005f81270 */
[----:B----4-:R-:W-:Y:S01]  /*47910*/  IMAD.WIDE R8, R21, 0x4, R166 ;  /* 0x0000000415087825 */ /* 0x010fe200078e02a6 */
[----:B------:R-:W-:Y:S02]  /*47920*/  ISETP.LT.AND P3, PT, R212, c[0x0][0x178], !P3 ;  /* 0x00005e00d4007a0c */ /* 0x000fe40005f61270 */
[----:B------:R-:W-:Y:S01]  /*47930*/  IADD3 R0, R215, 0x96, RZ ;  /* 0x00000096d7007810 */ /* 0x000fe20007ffe0ff */
[C---:B-1----:R-:W-:Y:S01]  /*47940*/  IMAD.WIDE R12, R21.reuse, 0x4, R164 ;  /* 0x00000004150c7825 */ /* 0x042fe200078e02a4 */
[----:B------:R-:W-:Y:S02]  /*47950*/  IADD3 R21, R21, c[0x0][0x198], RZ ;  /* 0x0000660015157a10 */ /* 0x000fe40007ffe0ff */
[----:B------:R-:W-:Y:S02]  /*47960*/  ISETP.GE.AND P0, PT, R0, c[0x0][0x17c], PT ;  /* 0x00005f0000007a0c */ /* 0x000fe40003f06270 */
[----:B------:R-:W-:Y:S01]  /*47970*/  IADD3 R0, R215, 0x97, RZ ;  /* 0x00000097d7007810 */ /* 0x000fe20007ffe0ff */
[C---:B------:R-:W-:Y:S01]  /*47980*/  IMAD.WIDE R16, R21.reuse, 0x4, R166 ;  /* 0x0000000415107825 */ /* 0x040fe200078e02a6 */
[----:B------:R1:W-:Y:S03]  /*47990*/  @P5 STG.E [R8.64], R238 ;  /* 0x000000ee08005986 */ /* 0x0003e6000c101908 */
[C---:B------:R-:W-:Y:S01]  /*479a0*/  IMAD.WIDE R4, R21.reuse, 0x4, R164 ;  /* 0x0000000415047825 */ /* 0x040fe200078e02a4 */
        /* <DEDUP_REMOVED lines=8> */
[----:B-1----:R-:W-:Y:S01]  /*47a30*/  IMAD.WIDE R8, R3, 0x4, R166 ;  /* 0x0000000403087825 */ /* 0x002fe200078e02a6 */
[----:B------:R-:W-:Y:S02]  /*47a40*/  ISETP.LT.AND P1, PT, R212, c[0x0][0x178], !P1 ;  /* 0x00005e00d4007a0c */ /* 0x000fe40004f21270 */
[----:B------:R-:W-:Y:S01]  /*47a50*/  IADD3 R0, R215, 0x98, RZ ;  /* 0x00000098d7007810 */ /* 0x000fe20007ffe0ff */
[C---:B----4-:R-:W-:Y:S01]  /*47a60*/  IMAD.WIDE R12, R3.reuse, 0x4, R164 ;  /* 0x00000004030c7825 */ /* 0x050fe200078e02a4 */
        /* <DEDUP_REMOVED lines=22> */
[----:B------:R-:W-:-:S03]  /*47bd0*/  IADD3 R3, R21, c[0x0][0x198], RZ ;  /* 0x0000660015037a10 */ /* 0x000fc60007ffe0ff */
[----:B------:R-:W-:Y:S01]  /*47be0*/  IMAD.WIDE R4, R21, 0x4, R164 ;  /* 0x0000000415047825 */ /* 0x000fe200078e02a4 */
[----:B------:R-:W-:Y:S02]  /*47bf0*/  ISETP.GE.AND P2, PT, R0, c[0x0][0x17c], PT ;  /* 0x00005f0000007a0c */ /* 0x000fe40003f46270 */
[----:B------:R-:W-:-:S04]  /*47c00*/  IADD3 R0, R215, 0x9c, RZ ;  /* 0x0000009cd7007810 */ /* 0x000fc80007ffe0ff */
[----:B------:R-:W-:Y:S02]  /*47c10*/  ISETP.GE.AND P3, PT, R0, c[0x0][0x17c], PT ;  /* 0x00005f0000007a0c */ /* 0x000fe40003f66270 */
[----:B------:R-:W-:Y:S01]  /*47c20*/  IADD3 R0, R215, 0x9d, RZ ;  /* 0x0000009dd7007810 */ /* 0x000fe20007ffe0ff */
[----:B--2---:R1:W-:Y:S01]  /*47c30*/  @P5 STG.E [R8.64], R223 ;  /* 0x000000df08005986 */ /* 0x0043e2000c101908 */
[----:B------:R-:W-:-:S03]  /*47c40*/  ISETP.LT.AND P5, PT, R214, c[0x0][0x178], !P4 ;  /* 0x00005e00d6007a0c */ /* 0x000fc600067a1270 */
[----:B------:R2:W-:Y:S01]  /*47c50*/  @P6 STG.E [R12.64], R18 ;  /* 0x000000120c006986 */ /* 0x0005e2000c101908 */
[----:B------:R-:W-:Y:S01]  /*47c60*/  ISETP.LT.AND P6, PT, R212, c[0x0][0x178], !P4 ;  /* 0x00005e00d4007a0c */ /* 0x000fe200067c1270 */
[----:B-1----:R-:W-:-:S04]  /*47c70*/  IMAD.WIDE R8, R3, 0x4, R166 ;  /* 0x0000000403087825 */ /* 0x002fc800078e02a6 */
[C---:B--2---:R-:W-:Y:S01]  /*47c80*/  IMAD.WIDE R12, R3.reuse, 0x4, R164 ;  /* 0x00000004030c7825 */ /* 0x044fe200078e02a4 */
[----:B------:R-:W-:Y:S02]  /*47c90*/  IADD3 R3, R3, c[0x0][0x198], RZ ;  /* 0x0000660003037a10 */ /* 0x000fe40007ffe0ff */
[----:B------:R-:W-:Y:S02]  /*47ca0*/  ISETP.GE.AND P4, PT, R0, c[0x0][0x17c], PT ;  /* 0x00005f0000007a0c */ /* 0x000fe40003f86270 */
[----:B------:R-:W-:Y:S01]  /*47cb0*/  IADD3 R21, R3, c[0x0][0x198], RZ ;  /* 0x0000660003157a10 */ /* 0x000fe20007ffe0ff */
[----:B---3--:R1:W-:Y:S04]  /*47cc0*/  @P1 STG.E [R16.64], R222 ;  /* 0x000000de10001986 */ /* 0x0083e8000c101908 */
[----:B------:R2:W-:Y:S01]  /*47cd0*/  @P0 STG.E [R4.64], R19 ;  /* 0x0000001304000986 */ /* 0x0005e2000c101908 */
[----:B------:R-:W-:-:S02]  /*47ce0*/  ISETP.LT.AND P0, PT, R214, c[0x0][0x178], !P2 ;  /* 0x00005e00d6007a0c */ /* 0x000fc40005701270 */
[----:B------:R-:W-:Y:S01]  /*47cf0*/  ISETP.LT.AND P2, PT, R212, c[0x0][0x178], !P2 ;  /* 0x00005e00d4007a0c */ /* 0x000fe20005741270 */
[----:B------:R3:W-:Y:S01]  /*47d00*/  @P5 STG.E [R8.64], R242 ;  /* 0x000000f208005986 */ /* 0x0007e2000c101908 */
[----:B-1----:R-:W-:-:S03]  /*47d10*/  IMAD.WIDE R16, R3, 0x4, R166 ;  /* 0x0000000403107825 */ /* 0x002fc600078e02a6 */
[----:B------:R1:W-:Y:S01]  /*47d20*/  @P6 STG.E [R12.64], R14 ;  /* 0x0000000e0c006986 */ /* 0x0003e2000c101908 */
[----:B--2---:R-:W-:Y:S01]  /*47d30*/  IMAD.WIDE R4, R3, 0x4, R164 ;  /* 0x0000000403047825 */ /* 0x004fe200078e02a4 */
[----:B------:R-:W-:-:S04]  /*47d40*/  ISETP.LT.AND P5, PT, R214, c[0x0][0x178], !P3 ;  /* 0x00005e00d6007a0c */ /* 0x000fc80005fa1270 */
[----:B------:R2:W-:Y:S01]  /*47d50*/  @P0 STG.E [R16.64], R243 ;  /* 0x000000f310000986 */ /* 0x0005e2000c101908 */
[----:B------:R-:W-:-:S03]  /*47d60*/  ISETP.LT.AND P6, PT, R212, c[0x0][0x178], !P3 ;  /* 0x00005e00d4007a0c */ /* 0x000fc60005fc1270 */
[----:B------:R4:W-:Y:S01]  /*47d70*/  @P2 STG.E [R4.64], R15 ;  /* 0x0000000f04002986 */ /* 0x0009e2000c101908 */
[----:B------:R-:W-:Y:S01]  /*47d80*/  ISETP.LT.AND P2, PT, R214, c[0x0][0x178], !P4 ;  /* 0x00005e00d6007a0c */ /* 0x000fe20006741270 */
[----:B---3--:R-:W-:Y:S01]  /*47d90*/  IMAD.WIDE R8, R21, 0x4, R166 ;  /* 0x0000000415087825 */ /* 0x008fe200078e02a6 */
[----:B------:R-:W-:Y:S02]  /*47da0*/  ISETP.LT.AND P4, PT, R212, c[0x0][0x178], !P4 ;  /* 0x00005e00d4007a0c */ /* 0x000fe40006781270 */
[----:B------:R-:W-:Y:S01]  /*47db0*/  IADD3 R0, R215, 0x9e, RZ ;  /* 0x0000009ed7007810 */ /* 0x000fe20007ffe0ff */
[C---:B-1----:R-:W-:Y:S01]  /*47dc0*/  IMAD.WIDE R12, R21.reuse, 0x4, R164 ;  /* 0x00000004150c7825 */ /* 0x042fe200078e02a4 */
[----:B------:R-:W-:Y:S02]  /*47dd0*/  IADD3 R21, R21, c[0x0][0x198], RZ ;  /* 0x0000660015157a10 */ /* 0x000fe40007ffe0ff */
[----:B------:R-:W-:Y:S02]  /*47de0*/  ISETP.GE.AND P1, PT, R0, c[0x0][0x17c], PT ;  /* 0x00005f0000007a0c */ /* 0x000fe40003f26270 */
[----:B------:R-:W-:Y:S01]  /*47df0*/  IADD3 R0, R215, 0x9f, RZ ;  /* 0x0000009fd7007810 */ /* 0x000fe20007ffe0ff */
[C---:B--2---:R-:W-:Y:S01]  /*47e00*/  IMAD.WIDE R16, R21.reuse, 0x4, R166 ;  /* 0x0000000415107825 */ /* 0x044fe200078e02a6 */
[----:B------:R1:W-:Y:S03]  /*47e10*/  @P5 STG.E [R8.64], R234 ;  /* 0x000000ea08005986 */ /* 0x0003e6000c101908 */
[C---:B----4-:R-:W-:Y:S01]  /*47e20*/  IMAD.WIDE R4, R21.reuse, 0x4, R164 ;  /* 0x0000000415047825 */ /* 0x050fe200078e02a4 */
        /* <DEDUP_REMOVED lines=8> */
[----:B-1----:R-:W-:Y:S01]  /*47eb0*/  IMAD.WIDE R8, R3, 0x4, R166 ;  /* 0x0000000403087825 */ /* 0x002fe200078e02a6 */
[----:B------:R-:W-:Y:S02]  /*47ec0*/  ISETP.LT.AND P3, PT, R212, c[0x0][0x178], !P3 ;  /* 0x00005e00d4007a0c */ /* 0x000fe40005f61270 */
[----:B------:R-:W-:Y:S01]  /*47ed0*/  IADD3 R0, R215, 0xa0, RZ ;  /* 0x000000a0d7007810 */ /* 0x000fe20007ffe0ff */
[C---:B--2---:R-:W-:Y:S01]  /*47ee0*/  IMAD.WIDE R12, R3.reuse, 0x4, R164 ;  /* 0x00000004030c7825 */ /* 0x044fe200078e02a4 */
[----:B------:R-:W-:Y:S02]  /*47ef0*/  IADD3 R3, R3, c[0x0][0x198], RZ ;  /* 0x0000660003037a10 */ /* 0x000fe40007ffe0ff */
[----:B------:R-:W-:Y:S02]  /*47f00*/  ISETP.GE.AND P0, PT, R0, c[0x0][0x17c], PT ;  /* 0x00005f0000007a0c */ /* 0x000fe40003f06270 */
[----:B------:R-:W-:Y:S01]  /*47f10*/  IADD3 R0, R215, 0xa1, RZ ;  /* 0x000000a1d7007810 */ /* 0x000fe20007ffe0ff */
[C---:B------:R-:W-:Y:S01]  /*47f20*/  IMAD.WIDE R14, R3.reuse, 0x4, R166 ;  /* 0x00000004030e7825 */ /* 0x040fe200078e02a6 */
[----:B------:R1:W-:Y:S03]  /*47f30*/  @P5 STG.E [R8.64], R206 ;  /* 0x000000ce08005986 */ /* 0x0003e6000c101908 */
[C---:B---3--:R-:W-:Y:S01]  /*47f40*/  IMAD.WIDE R4, R3.reuse, 0x4, R164 ;  /* 0x0000000403047825 */ /* 0x048fe200078e02a4 */
        /* <DEDUP_REMOVED lines=11> */
[C---:B------:R-:W-:Y:S01]  /*48000*/  IMAD.WIDE R10, R17.reuse, 0x4, R164 ;  /* 0x00000004110a7825 */ /* 0x040fe200078e02a4 */
[----:B------:R-:W-:Y:S02]  /*48010*/  IADD3 R17, R17, c[0x0][0x198], RZ ;  /* 0x0000660011117a10 */ /* 0x000fe40007ffe0ff */
[----:B------:R-:W-:Y:S02]  /*48020*/  ISETP.GE.AND P2, PT, R0, c[0x0][0x17c], PT ;  /* 0x00005f0000007a0c */ /* 0x000fe40003f46270 */
[----:B------:R-:W-:Y:S01]  /*48030*/  IADD3 R0, R215, 0xa3, RZ ;  /* 0x000000a3d7007810 */ /* 0x000fe20007ffe0ff */
[C---:B--2---:R-:W-:Y:S01]  /*48040*/  IMAD.WIDE R12, R17.reuse, 0x4, R166 ;  /* 0x00000004110c7825 */ /* 0x044fe200078e02a6 */
        /* <DEDUP_REMOVED lines=35> */
[C---:B---3--:R-:W-:Y:S01]  /*48280*/  IMAD.WIDE R10, R13.reuse, 0x4, R166 ;  /* 0x000000040d0a7825 */ /* 0x048fe200078e02a6 */
[----:B------:R1:W-:Y:S03]  /*48290*/  @P5 STG.E [R6.64], R56 ;  /* 0x0000003806005986 */ /* 0x0003e6000c101908 */
[C---:B----4-:R-:W-:Y:S01]  /*482a0*/  IMAD.WIDE R4, R13.reuse, 0x4, R164 ;  /* 0x000000040d047825 */ /* 0x050fe200078e02a4 */
        /* <DEDUP_REMOVED lines=467> */
[----:B----4-:R-:W-:Y:S01]  /*49fe0*/  IMAD.WIDE R4, R13, 0x4, R164 ;  /* 0x000000040d047825 */ /* 0x010fe200078e02a4 */
[----:B------:R-:W-:Y:S01]  /*49ff0*/  ISETP.GE.AND P3, PT, R0, c[0x0][0x17c], PT ;  /* 0x00005f0000007a0c */ /* 0x000fe20003f66270 */
[----:B------:R2:W-:Y:S01]  /*4a000*/  @P6 STG.E [R8.64], R146 ;  /* 0x0000009208006986 */ /* 0x0005e2000c101908 */
[----:B------:R-:W-:-:S02]  /*4a010*/  ISETP.LT.AND P5, PT, R214, c[0x0][0x178], !P1 ;  /* 0x00005e00d6007a0c */ /* 0x000fc40004fa1270 */
[----:B------:R-:W-:Y:S01]  /*4a020*/  ISETP.LT.AND P6, PT, R212, c[0x0][0x178], !P1 ;  /* 0x00005e00d4007a0c */ /* 0x000fe20004fc1270 */
[----:B------:R3:W-:Y:S01]  /*4a030*/  @P2 STG.E [R10.64], R115 ;  /* 0x000000730a002986 */ /* 0x0007e2000c101908 */
[----:B------:R-:W-:-:S03]  /*4a040*/  IADD3 R3, R13, c[0x0][0x198], RZ ;  /* 0x000066000d037a10 */ /* 0x000fc60007ffe0ff */
[----:B------:R-:W-:Y:S01]  /*4a050*/  @P4 STG.E [R4.64], R147 ;  /* 0x0000009304004986 */ /* 0x000fe2000c101908 */
[----:B------:R-:W-:Y:S02]  /*4a060*/  ISETP.LT.AND P4, PT, R214, c[0x0][0x178], !P3 ;  /* 0x00005e00d6007a0c */ /* 0x000fe40005f81270 */
[----:B------:R-:W-:Y:S02]  /*4a070*/  ISETP.LT.AND P3, PT, R212, c[0x0][0x178], !P3 ;  /* 0x00005e00d4007a0c */ /* 0x000fe40005f61270 */
[----:B------:R-:W-:Y:S02]  /*4a080*/  IADD3 R0, R215, 0xdc, RZ ;  /* 0x000000dcd7007810 */ /* 0x000fe40007ffe0ff */
[C---:B------:R-:W-:Y:S01]  /*4a090*/  IADD3 R13, R3.reuse, c[0x0][0x198], RZ ;  /* 0x00006600030d7a10 */ /* 0x040fe20007ffe0ff */
[----:B-1----:R-:W-:Y:S01]  /*4a0a0*/  IMAD.WIDE R6, R3, 0x4, R166 ;  /* 0x0000000403067825 */ /* 0x002fe200078e02a6 */
[----:B------:R-:W-:Y:S02]  /*4a0b0*/  ISETP.GE.AND P0, PT, R0, c[0x0][0x17c], PT ;  /* 0x00005f0000007a0c */ /* 0x000fe40003f06270 */
[----:B------:R-:W-:Y:S01]  /*4a0c0*/  IADD3 R0, R215, 0xdd, RZ ;  /* 0x000000ddd7007810 */ /* 0x000fe20007ffe0ff */
[----:B--2---:R-:W-:Y:S01]  /*4a0d0*/  IMAD.WIDE R8, R3, 0x4, R164 ;  /* 0x0000000403087825 */ /* 0x004fe200078e02a4 */
[----:B------:R-:W-:-:S03]  /*4a0e0*/  IADD3 R17, R13, c[0x0][0x198], RZ ;  /* 0x000066000d117a10 */ /* 0x000fc60007ffe0ff */
[C---:B---3--:R-:W-:Y:S01]  /*4a0f0*/  IMAD.WIDE R10, R13.reuse, 0x4, R166 ;  /* 0x000000040d0a7825 */ /* 0x048fe200078e02a6 */
[----:B------:R-:W-:Y:S01]  /*4a100*/  ISETP.GE.AND P1, PT, R0, c[0x0][0x17c], PT ;  /* 0x00005f0000007a0c */ /* 0x000fe20003f26270 */
[----:B------:R-:W-:Y:S02]  /*4a110*/  @P5 STG.E [R6.64], R110 ;  /* 0x0000006e06005986 */ /* 0x000fe4000c101908 */
[----:B------:R-:W-:Y:S01]  /*4a120*/  IMAD.WIDE R12, R13, 0x4, R164 ;  /* 0x000000040d0c7825 */ /* 0x000fe200078e02a4 */
[----:B------:R-:W-:Y:S01]  /*4a130*/  ISETP.LT.AND P5, PT, R214, c[0x0][0x178], !P0 ;  /* 0x00005e00d6007a0c */ /* 0x000fe200047a1270 */
[----:B------:R1:W-:Y:S01]  /*4a140*/  @P6 STG.E [R8.64], R142 ;  /* 0x0000008e08006986 */ /* 0x0003e2000c101908 */
[----:B------:R-:W-:-:S03]  /*4a150*/  ISETP.LT.AND P6, PT, R212, c[0x0][0x178], !P0 ;  /* 0x00005e00d4007a0c */ /* 0x000fc600047c1270 */
[----:B------:R-:W-:Y:S04]  /*4a160*/  @P4 STG.E [R10.64], R111 ;  /* 0x0000006f0a004986 */ /* 0x000fe8000c101908 */
[----:B------:R2:W-:Y:S01]  /*4a170*/  @P3 STG.E [R12.64], R143 ;  /* 0x0000008f0c003986 */ /* 0x0005e2000c101908 */
[----:B------:R-:W-:Y:S02]  /*4a180*/  ISETP.LT.AND P3, PT, R214, c[0x0][0x178], !P1 ;  /* 0x00005e00d6007a0c */ /* 0x000fe40004f61270 */
[----:B------:R-:W-:Y:S01]  /*4a190*/  ISETP.LT.AND P1, PT, R212, c[0x0][0x178], !P1 ;  /* 0x00005e00d4007a0c */ /* 0x000fe20004f21270 */
[----:B------:R-:W3:Y:S01]  /*4a1a0*/  LDS.128 R4, [R2] ;  /* 0x0000000002047984 */ /* 0x000ee20000000c00 */
[C---:B------:R-:W-:Y:S01]  /*4a1b0*/  IADD3 R19, R17.reuse, c[0x0][0x198], RZ ;  /* 0x0000660011137a10 */ /* 0x040fe20007ffe0ff */
[----:B-1----:R-:W-:Y:S01]  /*4a1c0*/  IMAD.WIDE R8, R17, 0x4, R166 ;  /* 0x0000000411087825 */ /* 0x002fe200078e02a6 */
[----:B------:R-:W-:-:S02]  /*4a1d0*/  IADD3 R0, R215, 0xde, RZ ;  /* 0x000000ded7007810 */ /* 0x000fc40007ffe0ff */
[----:B------:R-:W-:Y:S01]  /*4a1e0*/  IADD3 R3, R215, 0xdf, RZ ;  /* 0x000000dfd7037810 */ /* 0x000fe20007ffe0ff */
[----:B------:R-:W-:Y:S01]  /*4a1f0*/  IMAD.WIDE R14, R17, 0x4, R164 ;  /* 0x00000004110e7825 */ /* 0x000fe200078e02a4 */
[----:B------:R-:W-:-:S03]  /*4a200*/  ISETP.GE.AND P2, PT, R0, c[0x0][0x17c], PT ;  /* 0x00005f0000007a0c */ /* 0x000fc60003f46270 */
[----:B------:R-:W-:Y:S01]  /*4a210*/  IMAD.WIDE R16, R19, 0x4, R166 ;  /* 0x0000000413107825 */ /* 0x000fe200078e02a6 */
[----:B------:R-:W-:Y:S01]  /*4a220*/  ISETP.GE.AND P0, PT, R3, c[0x0][0x17c], PT ;  /* 0x00005f0003007a0c */ /* 0x000fe20003f06270 */
[----:B------:R-:W-:Y:S02]  /*4a230*/  @P5 STG.E [R8.64], R106 ;  /* 0x0000006a08005986 */ /* 0x000fe4000c101908 */
[C-C-:B--2---:R-:W-:Y:S01]  /*4a240*/  IMAD.WIDE R12, R19.reuse, 0x4, R164.reuse ;  /* 0x00000004130c7825 */ /* 0x144fe200078e02a4 */
[----:B------:R-:W-:Y:S01]  /*4a250*/  IADD3 R21, R19, c[0x0][0x198], RZ ;  /* 0x0000660013157a10 */ /* 0x000fe20007ffe0ff */
[----:B------:R1:W-:Y:S01]  /*4a260*/  @P6 STG.E [R14.64], R138 ;  /* 0x0000008a0e006986 */ /* 0x0003e2000c101908 */
[----:B------:R-:W-:Y:S02]  /*4a270*/  ISETP.LT.AND P5, PT, R214, c[0x0][0x178], !P2 ;  /* 0x00005e00d6007a0c */ /* 0x000fe400057a1270 */
[----:B------:R-:W-:Y:S01]  /*4a280*/  ISETP.LT.AND P6, PT, R212, c[0x0][0x178], !P2 ;  /* 0x00005e00d4007a0c */ /* 0x000fe200057c1270 */
[----:B------:R2:W-:Y:S01]  /*4a290*/  @P3 STG.E [R16.64], R107 ;  /* 0x0000006b10003986 */ /* 0x0005e2000c101908 */
[----:B------:R-:W-:-:S03]  /*4a2a0*/  IMAD.WIDE R18, R21, 0x4, R164 ;  /* 0x0000000415127825 */ /* 0x000fc600078e02a4 */
[----:B------:R-:W-:Y:S01]  /*4a2b0*/  @P1 STG.E [R12.64], R139 ;  /* 0x0000008b0c001986 */ /* 0x000fe2000c101908 */
[----:B------:R-:W-:Y:S02]  /*4a2c0*/  ISETP.LT.AND P1, PT, R214, c[0x0][0x178], !P0 ;  /* 0x00005e00d6007a0c */ /* 0x000fe40004721270 */
[----:B------:R-:W-:Y:S01]  /*4a2d0*/  ISETP.LT.AND P0, PT, R212, c[0x0][0x178], !P0 ;  /* 0x00005e00d4007a0c */ /* 0x000fe20004701270 */
[C-C-:B-1----:R-:W-:Y:S01]  /*4a2e0*/  IMAD.WIDE R14, R21.reuse, 0x4, R166.reuse ;  /* 0x00000004150e7825 */ /* 0x142fe200078e02a6 */
[----:B------:R-:W1:Y:S01]  /*4a2f0*/  LDS.128 R8, [R221] ;  /* 0x00000000dd087984 */ /* 0x000e620000000c00 */
[----:B------:R-:W-:Y:S02]  /*4a300*/  IADD3 R21, R21, c[0x0][0x198], RZ ;  /* 0x0000660015157a10 */ /* 0x000fe40007ffe0ff */
[C---:B------:R-:W-:Y:S02]  /*4a310*/  IADD3 R0, R215.reuse, 0xe0, RZ ;  /* 0x000000e0d7007810 */ /* 0x040fe40007ffe0ff */
[----:B------:R-:W-:Y:S01]  /*4a320*/  IADD3 R3, R215, 0xe1, RZ ;  /* 0x000000e1d7037810 */ /* 0x000fe20007ffe0ff */
[C---:B--2---:R-:W-:Y:S01]  /*4a330*/  IMAD.WIDE R16, R21.reuse, 0x4, R166 ;  /* 0x0000000415107825 */ /* 0x044fe200078e02a6 */
[----:B------:R-:W-:-:S02]  /*4a340*/  IADD3 R25, R21, c[0x0][0x198], RZ ;  /* 0x0000660015197a10 */ /* 0x000fc40007ffe0ff */
[----:B------:R-:W-:Y:S01]  /*4a350*/  ISETP.GE.AND P4, PT, R0, c[0x0][0x17c], PT ;  /* 0x00005f0000007a0c */ /* 0x000fe20003f86270 */
[----:B------:R-:W-:Y:S01]  /*4a360*/  IMAD.WIDE R20, R21, 0x4, R164 ;  /* 0x0000000415147825 */ /* 0x000fe200078e02a4 */
[----:B------:R-:W-:Y:S01]  /*4a370*/  ISETP.GE.AND P2, PT, R3, c[0x0][0x17c], PT ;  /* 0x00005f0003007a0c */ /* 0x000fe20003f46270 */
[----:B------:R-:W-:Y:S01]  /*4a380*/  @P5 STG.E [R14.64], R102 ;  /* 0x000000660e005986 */ /* 0x000fe2000c101908 */
[----:B------:R-:W-:-:S03]  /*4a390*/  ISETP.LT.AND P5, PT, R214, c[0x0][0x178], !P4 ;  /* 0x00005e00d6007a0c */ /* 0x000fc600067a1270 */
[----:B------:R2:W-:Y:S01]  /*4a3a0*/  @P6 STG.E [R18.64], R134 ;  /* 0x0000008612006986 */ /* 0x0005e2000c101908 */
[----:B------:R-:W-:-:S03]  /*4a3b0*/  ISETP.LT.AND P6, PT, R212, c[0x0][0x178], !P4 ;  /* 0x00005e00d4007a0c */ /* 0x000fc600067c1270 */
[----:B------:R-:W-:Y:S04]  /*4a3c0*/  @P1 STG.E [R16.64], R103 ;  /* 0x0000006710001986 */ /* 0x000fe8000c101908 */
[----:B------:R4:W-:Y:S01]  /*4a3d0*/  @P0 STG.E [R20.64], R135 ;  /* 0x0000008714000986 */ /* 0x0009e2000c101908 */
[----:B------:R-:W-:Y:S02]  /*4a3e0*/  ISETP.LT.AND P0, PT, R214, c[0x0][0x178], !P2 ;  /* 0x00005e00d6007a0c */ /* 0x000fe40005701270 */
[----:B------:R-:W-:Y:S01]  /*4a3f0*/  ISETP.LT.AND P2, PT, R212, c[0x0][0x178], !P2 ;  /* 0x00005e00d4007a0c */ /* 0x000fe20005741270 */
[----:B------:R-:W1:Y:S01]  /*4a400*/  LDS.128 R12, [R220] ;  /* 0x00000000dc0c7984 */ /* 0x000e620000000c00 */
[C---:B------:R-:W-:Y:S01]  /*4a410*/  IADD3 R27, R25.reuse, c[0x0][0x198], RZ ;  /* 0x00006600191b7a10 */ /* 0x040fe20007ffe0ff */
[----:B--2---:R-:W-:Y:S01]  /*4a420*/  IMAD.WIDE R18, R25, 0x4, R166 ;  /* 0x0000000419127825 */ /* 0x004fe200078e02a6 */
[----:B------:R-:W-:-:S02]  /*4a430*/  IADD3 R0, R215, 0xe2, RZ ;  /* 0x000000e2d7007810 */ /* 0x000fc40007ffe0ff */
[----:B------:R-:W-:Y:S01]  /*4a440*/  IADD3 R3, R215, 0xe3, RZ ;  /* 0x000000e3d7037810 */ /* 0x000fe20007ffe0ff */
[----:B------:R-:W-:Y:S01]  /*4a450*/  IMAD.WIDE R22, R25, 0x4, R164 ;  /* 0x0000000419167825 */ /* 0x000fe200078e02a4 */
[----:B------:R-:W-:-:S03]  /*4a460*/  ISETP.GE.AND P3, PT, R0, c[0x0][0x17c], PT ;  /* 0x00005f0000007a0c */ /* 0x000fc60003f66270 */
[----:B------:R-:W-:Y:S01]  /*4a470*/  IMAD.WIDE R24, R27, 0x4, R166 ;  /* 0x000000041b187825 */ /* 0x000fe200078e02a6 */
[----:B------:R-:W-:Y:S01]  /*4a480*/  ISETP.GE.AND P4, PT, R3, c[0x0][0x17c], PT ;  /* 0x00005f0003007a0c */ /* 0x000fe20003f86270 */
[----:B------:R-:W-:Y:S02]  /*4a490*/  @P5 STG.E [R18.64], R168 ;  /* 0x000000a812005986 */ /* 0x000fe4000c101908 */
[C-C-:B----4-:R-:W-:Y:S01]  /*4a4a0*/  IMAD.WIDE R20, R27.reuse, 0x4, R164.reuse ;  /* 0x000000041b147825 */ /* 0x150fe200078e02a4 */
[----:B------:R-:W-:Y:S01]  /*4a4b0*/  IADD3 R29, R27, c[0x0][0x198], RZ ;  /* 0x000066001b1d7a10 */ /* 0x000fe20007ffe0ff */
[----:B---3--:R2:W-:Y:S01]  /*4a4c0*/  @P6 STG.E [R22.64], R4 ;  /* 0x0000000416006986 */ /* 0x0085e2000c101908 */
[----:B------:R-:W-:Y:S02]  /*4a4d0*/  ISETP.LT.AND P5, PT, R214, c[0x0][0x178], !P3 ;  /* 0x00005e00d6007a0c */ /* 0x000fe40005fa1270 */
[----:B------:R-:W-:Y:S01]  /*4a4e0*/  ISETP.LT.AND P6, PT, R212, c[0x0][0x178], !P3 ;  /* 0x00005e00d4007a0c */ /* 0x000fe20005fc1270 */
[----:B------:R3:W-:Y:S01]  /*4a4f0*/  @P0 STG.E [R24.64], R169 ;  /* 0x000000a918000986 */ /* 0x0007e2000c101908 */
[----:B------:R-:W-:-:S03]  /*4a500*/  IMAD.WIDE R26, R29, 0x4, R164 ;  /* 0x000000041d1a7825 */ /* 0x000fc600078e02a4 */
[----:B------:R4:W-:Y:S01]  /*4a510*/  @P2 STG.E [R20.64], R5 ;  /* 0x0000000514002986 */ /* 0x0009e2000c101908 */
[----:B------:R-:W-:Y:S02]  /*4a520*/  ISETP.LT.AND P2, PT, R214, c[0x0][0x178], !P4 ;  /* 0x00005e00d6007a0c */ /* 0x000fe40006741270 */
[----:B------:R-:W-:Y:S01]  /*4a530*/  ISETP.LT.AND P4, PT, R212, c[0x0][0x178], !P4 ;  /* 0x00005e00d4007a0c */ /* 0x000fe20006781270 */
[C-C-:B--2---:R-:W-:Y:S01]  /*4a540*/  IMAD.WIDE R22, R29.reuse, 0x4, R166.reuse ;  /* 0x000000041d167825 */ /* 0x144fe200078e02a6 */
[----:B------:R-:W2:Y:S01]  /*4a550*/  LDS.128 R16, [R252] ;  /* 0x00000000fc107984 */ /* 0x000ea20000000c00 */
[----:B------:R-:W-:Y:S02]  /*4a560*/  IADD3 R29, R29, c[0x0][0x198], RZ ;  /* 0x000066001d1d7a10 */ /* 0x000fe40007ffe0ff */
[C---:B------:R-:W-:Y:S02]  /*4a570*/  IADD3 R0, R215.reuse, 0xe4, RZ ;  /* 0x000000e4d7007810 */ /* 0x040fe40007ffe0ff */
[----:B------:R-:W-:Y:S01]  /*4a580*/  IADD3 R3, R215, 0xe5, RZ ;  /* 0x000000e5d7037810 */ /* 0x000fe20007ffe0ff */
[C---:B---3--:R-:W-:Y:S01]  /*4a590*/  IMAD.WIDE R24, R29.reuse, 0x4, R166 ;  /* 0x000000041d187825 */ /* 0x048fe200078e02a6 */
[----:B------:R-:W-:Y:S01]  /*4a5a0*/  ISETP.GE.AND P1, PT, R0, c[0x0][0x17c], PT ;  /* 0x00005f0000007a0c */ /* 0x000fe20003f26270 */
[----:B------:R-:W-:Y:S02]  /*4a5b0*/  @P5 STG.E [R22.64], R176 ;  /* 0x000000b016005986 */ /* 0x000fe4000c101908 */
[----:B----4-:R-:W-:Y:S01]  /*4a5c0*/  IMAD.WIDE R4, R29, 0x4, R164 ;  /* 0x000000041d047825 */ /* 0x010fe200078e02a4 */
[----:B------:R-:W-:Y:S01]  /*4a5d0*/  ISETP.GE.AND P3, PT, R3, c[0x0][0x17c], PT ;  /* 0x00005f0003007a0c */ /* 0x000fe20003f66270 */
[----:B-1----:R1:W-:Y:S01]  /*4a5e0*/  @P6 STG.E [R26.64], R8 ;  /* 0x000000081a006986 */ /* 0x0023e2000c101908 */
[----:B------:R-:W-:-:S02]  /*4a5f0*/  IADD3 R3, R29, c[0x0][0x198], RZ ;  /* 0x000066001d037a10 */ /* 0x000fc40007ffe0ff */
[----:B------:R-:W-:Y:S01]  /*4a600*/  ISETP.LT.AND P5, PT, R214, c[0x0][0x178], !P1 ;  /* 0x00005e00d6007a0c */ /* 0x000fe20004fa1270 */
[----:B------:R-:W-:Y:S01]  /*4a610*/  @P2 STG.E [R24.64], R177 ;  /* 0x000000b118002986 */ /* 0x000fe2000c101908 */
[----:B------:R-:W-:-:S03]  /*4a620*/  ISETP.LT.AND P6, PT, R212, c[0x0][0x178], !P1 ;  /* 0x00005e00d4007a0c */ /* 0x000fc60004fc1270 */
[----:B------:R3:W-:Y:S01]  /*4a630*/  @P4 STG.E [R4.64], R9 ;  /* 0x0000000904004986 */ /* 0x0007e2000c101908 */
[----:B------:R-:W-:Y:S01]  /*4a640*/  ISETP.LT.AND P4, PT, R214, c[0x0][0x178], !P3 ;  /* 0x00005e00d6007a0c */ /* 0x000fe20005f81270 */
[----:B------:R-:W-:Y:S01]  /*4a650*/  IMAD.WIDE R28, R3, 0x4, R164 ;  /* 0x00000004031c7825 */ /* 0x000fe200078e02a4 */
[----:B------:R-:W-:Y:S01]  /*4a660*/  ISETP.LT.AND P3, PT, R212, c[0x0][0x178], !P3 ;  /* 0x00005e00d4007a0c */ /* 0x000fe20005f61270 */
[----:B------:R4:W2:Y:S01]  /*4a670*/  LDS.128 R20, [R2+0x800] ;  /* 0x0008000002147984 */ /* 0x0008a20000000c00 */
[----:B------:R-:W-:Y:S01]  /*4a680*/  IADD3 R0, R215, 0xe6, RZ ;  /* 0x000000e6d7007810 */ /* 0x000fe20007ffe0ff */
[C-C-:B-1----:R-:W-:Y:S01]  /*4a690*/  IMAD.WIDE R26, R3.reuse, 0x4, R166.reuse ;  /* 0x00000004031a7825 */ /* 0x142fe200078e02a6 */
[----:B------:R-:W-:Y:S02]  /*4a6a0*/  IADD3 R3, R3, c[0x0][0x198], RZ ;  /* 0x0000660003037a10 */ /* 0x000fe40007ffe0ff */
[----:B------:R-:W-:Y:S02]  /*4a6b0*/  ISETP.GE.AND P0, PT, R0, c[0x0][0x17c], PT ;  /* 0x00005f0000007a0c */ /* 0x000fe40003f06270 */
[----:B------:R-:W-:Y:S01]  /*4a6c0*/  IADD3 R0, R215, 0xe7, RZ ;  /* 0x000000e7d7007810 */ /* 0x000fe20007ffe0ff */
[C---:B---3--:R-:W-:Y:S01]  /*4a6d0*/  IMAD.WIDE R4, R3.reuse, 0x4, R166 ;  /* 0x0000000403047825 */ /* 0x048fe200078e02a6 */
[C---:B------:R-:W-:Y:S01]  /*4a6e0*/  IADD3 R25, R3.reuse, c[0x0][0x198], RZ ;  /* 0x0000660003197a10 */ /* 0x040fe20007ffe0ff */
[----:B------:R-:W-:Y:S02]  /*4a6f0*/  @P5 STG.E [R26.64], R184 ;  /* 0x000000b81a005986 */ /* 0x000fe4000c101908 */
[----:B----4-:R-:W-:Y:S01]  /*4a700*/  IMAD.WIDE R2, R3, 0x4, R164 ;  /* 0x0000000403027825 */ /* 0x010fe200078e02a4 */
[----:B------:R-:W-:Y:S01]  /*4a710*/  ISETP.GE.AND P1, PT, R0, c[0x0][0x17c], PT ;  /* 0x00005f0000007a0c */ /* 0x000fe20003f26270 */
[----:B------:R1:W-:Y:S01]  /*4a720*/  @P6 STG.E [R28.64], R12 ;  /* 0x0000000c1c006986 */ /* 0x0003e2000c101908 */
[----:B------:R-:W-:-:S02]  /*4a730*/  ISETP.LT.AND P5, PT, R214, c[0x0][0x178], !P0 ;  /* 0x00005e00d6007a0c */ /* 0x000fc400047a1270 */
[----:B------:R-:W-:Y:S01]  /*4a740*/  ISETP.LT.AND P0, PT, R212, c[0x0][0x178], !P0 ;  /* 0x00005e00d4007a0c */ /* 0x000fe20004701270 */
[----:B------:R3:W-:Y:S01]  /*4a750*/  @P4 STG.E [R4.64], R185 ;  /* 0x000000b904004986 */ /* 0x0007e2000c101908 */
[C---:B------:R-:W-:Y:S01]  /*4a760*/  IMAD.WIDE R8, R25.reuse, 0x4, R166 ;  /* 0x0000000419087825 */ /* 0x040fe200078e02a6 */
[C---:B------:R-:W-:Y:S02]  /*4a770*/  IADD3 R31, R25.reuse, c[0x0][0x198], RZ ;  /* 0x00006600191f7a10 */ /* 0x040fe40007ffe0ff */
[----:B------:R4:W-:Y:S01]  /*4a780*/  @P3 STG.E [R2.64], R13 ;  /* 0x0000000d02003986 */ /* 0x0009e2000c101908 */
[----:B------:R-:W-:Y:S02]  /*4a790*/  ISETP.LT.AND P3, PT, R214, c[0x0][0x178], !P1 ;  /* 0x00005e00d6007a0c */ /* 0x000fe40004f61270 */
[----:B------:R-:W-:Y:S01]  /*4a7a0*/  ISETP.LT.AND P1, PT, R212, c[0x0][0x178], !P1 ;  /* 0x00005e00d4007a0c */ /* 0x000fe20004f21270 */
[----:B-1----:R-:W-:Y:S01]  /*4a7b0*/  IMAD.WIDE R28, R25, 0x4, R164 ;  /* 0x00000004191c7825 */ /* 0x002fe200078e02a4 */
[----:B------:R-:W-:Y:S01]  /*4a7c0*/  IADD3 R0, R215, 0xe8, RZ ;  /* 0x000000e8d7007810 */ /* 0x000fe20007ffe0ff */
[----:B------:R-:W1:Y:S03]  /*4a7d0*/  LDS.128 R24, [R221+0x800] ;  /* 0x00080000dd187984 */ /* 0x000e660000000c00 */
[----:B------:R-:W-:Y:S01]  /*4a7e0*/  ISETP.GE.AND P2, PT, R0, c[0x0][0x17c], PT ;  /* 0x00005f0000007a0c */ /* 0x000fe20003f46270 */
[----:B---3--:R-:W-:Y:S01]  /*4a7f0*/  IMAD.WIDE R4, R31, 0x4, R166 ;  /* 0x000000041f047825 */ /* 0x008fe200078e02a6 */
[----:B------:R-:W-:Y:S01]  /*4a800*/  IADD3 R0, R215, 0xe9, RZ ;  /* 0x000000e9d7007810 */ /* 0x000fe20007ffe0ff */
[----:B------:R3:W-:Y:S02]  /*4a810*/  @P5 STG.E [R8.64], R192 ;  /* 0x000000c008005986 */ /* 0x0007e4000c101908 */
[C---:B----4-:R-:W-:Y:S01]  /*4a820*/  IMAD.WIDE R2, R31.reuse, 0x4, R164 ;  /* 0x000000041f027825 */ /* 0x050fe200078e02a4 */
[----:B------:R-:W-:Y:S01]  /*4a830*/  ISETP.GE.AND P6, PT, R0, c[0x0][0x17c], PT ;  /* 0x00005f0000007a0c */ /* 0x000fe20003fc6270 */
[----:B--2---:R-:W-:Y:S01]  /*4a840*/  @P0 STG.E [R28.64], R16 ;  /* 0x000000101c000986 */ /* 0x004fe2000c101908 */
[----:B------:R-:W-:-:S02]  /*4a850*/  IADD3 R33, R31, c[0x0][0x198], RZ ;  /* 0x000066001f217a10 */ /* 0x000fc40007ffe0ff */
[----:B------:R-:W-:Y:S01]  /*4a860*/  ISETP.LT.AND P5, PT, R214, c[0x0][0x178], !P2 ;  /* 0x00005e00d6007a0c */ /* 0x000fe200057a1270 */
[----:B------:R2:W-:Y:S01]  /*4a870*/  @P3 STG.E [R4.64], R193 ;  /* 0x000000c104003986 */ /* 0x0005e2000c101908 */
[----:B------:R-:W-:-:S03]  /*4a880*/  ISETP.LT.AND P2, PT, R212, c[0x0][0x178], !P2 ;  /* 0x00005e00d4007a0c */ /* 0x000fc60005741270 */
[----:B------:R4:W-:Y:S01]  /*4a890*/  @P1 STG.E [R2.64], R17 ;  /* 0x0000001102001986 */ /* 0x0009e2000c101908 */
[----:B------:R-:W-:Y:S01]  /*4a8a0*/  ISETP.LT.AND P1, PT, R214, c[0x0][0x178], !P6 ;  /* 0x00005e00d6007a0c */ /* 0x000fe20007721270 */
[----:B---3--:R-:W-:Y:S01]  /*4a8b0*/  IMAD.WIDE R8, R33, 0x4, R166 ;  /* 0x0000000421087825 */ /* 0x008fe200078e02a6 */
[----:B------:R-:W-:Y:S01]  /*4a8c0*/  ISETP.LT.AND P6, PT, R212, c[0x0][0x178], !P6 ;  /* 0x00005e00d4007a0c */ /* 0x000fe200077c1270 */
[----:B------:R-:W3:Y:S01]  /*4a8d0*/  LDS.128 R28, [R220+0x800] ;  /* 0x00080000dc1c7984 */ /* 0x000ee20000000c00 */
[----:B------:R-:W-:Y:S01]  /*4a8e0*/  IADD3 R0, R215, 0xea, RZ ;  /* 0x000000ead7007810 */ /* 0x000fe20007ffe0ff */
[C---:B------:R-:W-:Y:S01]  /*4a8f0*/  IMAD.WIDE R12, R33.reuse, 0x4, R164 ;  /* 0x00000004210c7825 */ /* 0x040fe200078e02a4 */
[----:B------:R-:W-:Y:S02]  /*4a900*/  IADD3 R33, R33, c[0x0][0x198], RZ ;  /* 0x0000660021217a10 */ /* 0x000fe40007ffe0ff */
[----:B------:R-:W-:Y:S02]  /*4a910*/  ISETP.GE.AND P4, PT, R0, c[0x0][0x17c], PT ;  /* 0x00005f0000007a0c */ /* 0x000fe40003f86270 */
[----:B------:R-:W-:Y:S01]  /*4a920*/  IADD3 R0, R215, 0xeb, RZ ;  /* 0x000000ebd7007810 */ /* 0x000fe20007ffe0ff */
[C---:B--2---:R-:W-:Y:S01]  /*4a930*/  IMAD.WIDE R4, R33.reuse, 0x4, R166 ;  /* 0x0000000421047825 */ /* 0x044fe200078e02a6 */
[----:B------:R2:W-:Y:S03]  /*4a940*/  @P5 STG.E [R8.64], R172 ;  /* 0x000000ac08005986 */ /* 0x0005e6000c101908 */
[----:B----4-:R-:W-:Y:S01]  /*4a950*/  IMAD.WIDE R2, R33, 0x4, R164 ;  /* 0x0000000421027825 */ /* 0x010fe200078e02a4 */
[----:B------:R-:W-:Y:S01]  /*4a960*/  ISETP.GE.AND P0, PT, R0, c[0x0][0x17c], PT ;  /* 0x00005f0000007a0c */ /* 0x000fe20003f06270 */
[----:B------:R4:W-:Y:S01]  /*4a970*/  @P2 STG.E [R12.64], R20 ;  /* 0x000000140c002986 */ /* 0x0009e2000c101908 */
[----:B------:R-:W-:-:S02]  /*4a980*/  ISETP.LT.AND P5, PT, R214, c[0x0][0x178], !P4 ;  /* 0x00005e00d6007a0c */ /* 0x000fc400067a1270 */
[----:B------:R-:W-:Y:S01]  /*4a990*/  IADD3 R17, R33, c[0x0][0x198], RZ ;  /* 0x0000660021117a10 */ /* 0x000fe20007ffe0ff */
[----:B------:R1:W-:Y:S01]  /*4a9a0*/  @P1 STG.E [R4.64], R173 ;  /* 0x000000ad04001986 */ /* 0x0003e2000c101908 */
[----:B------:R-:W-:-:S03]  /*4a9b0*/  ISETP.LT.AND P4, PT, R212, c[0x0][0x178], !P4 ;  /* 0x00005e00d4007a0c */ /* 0x000fc60006781270 */
[----:B------:R1:W-:Y:S01]  /*4a9c0*/  @P6 STG.E [R2.64], R21 ;  /* 0x0000001502006986 */ /* 0x0003e2000c101908 */
[----:B------:R-:W-:Y:S02]  /*4a9d0*/  ISETP.LT.AND P6, PT, R214, c[0x0][0x178], !P0 ;  /* 0x00005e00d6007a0c */ /* 0x000fe400047c1270 */
[----:B------:R-:W-:Y:S01]  /*4a9e0*/  IADD3 R0, R215, 0xec, RZ ;  /* 0x000000ecd7007810 */ /* 0x000fe20007ffe0ff */
[----:B------:R-:W3:Y:S01]  /*4a9f0*/  LDS.128 R32, [R252+0x800] ;  /* 0x00080000fc207984 */ /* 0x000ee20000000c00 */
[C---:B------:R-:W-:Y:S01]  /*4aa00*/  IADD3 R37, R17.reuse, c[0x0][0x198], RZ ;  /* 0x0000660011257a10 */ /* 0x040fe20007ffe0ff */
[----:B--2---:R-:W-:Y:S01]  /*4aa10*/  IMAD.WIDE R8, R17, 0x4, R166 ;  /* 0x0000000411087825 */ /* 0x004fe200078e02a6 */
[----:B------:R-:W-:Y:S02]  /*4aa20*/  ISETP.GE.AND P3, PT, R0, c[0x0][0x17c], PT ;  /* 0x00005f0000007a0c */ /* 0x000fe40003f66270 */
[----:B------:R-:W-:Y:S01]  /*4aa30*/  IADD3 R0, R215, 0xed, RZ ;  /* 0x000000edd7007810 */ /* 0x000fe20007ffe0ff */
[----:B----4-:R-:W-:Y:S01]  /*4aa40*/  IMAD.WIDE R12, R17, 0x4, R164 ;  /* 0x00000004110c7825 */ /* 0x010fe200078e02a4 */
[----:B------:R-:W-:-:S03]  /*4aa50*/  ISETP.LT.AND P0, PT, R212, c[0x0][0x178], !P0 ;  /* 0x00005e00d4007a0c */ /* 0x000fc60004701270 */
[C---:B-1----:R-:W-:Y:S01]  /*4aa60*/  IMAD.WIDE R4, R37.reuse, 0x4, R166 ;  /* 0x0000000425047825 */ /* 0x042fe200078e02a6 */
[----:B------:R-:W-:Y:S01]  /*4aa70*/  ISETP.GE.AND P2, PT, R0, c[0x0][0x17c], PT ;  /* 0x00005f0000007a0c */ /* 0x000fe20003f46270 */
[----:B------:R1:W-:Y:S01]  /*4aa80*/  @P5 STG.E [R8.64], R180 ;  /* 0x000000b408005986 */ /* 0x0003e2000c101908 */
[----:B------:R-:W-:Y:S01]  /*4aa90*/  ISETP.LT.AND P5, PT, R214, c[0x0][0x178], !P3 ;  /* 0x00005e00d6007a0c */ /* 0x000fe20005fa1270 */
[C---:B------:R-:W-:Y:S01]  /*4aaa0*/  IMAD.WIDE R16, R37.reuse, 0x4, R164 ;  /* 0x0000000425107825 */ /* 0x040fe200078e02a4 */
[----:B------:R-:W-:Y:S01]  /*4aab0*/  IADD3 R37, R37, c[0x0][0x198], RZ ;  /* 0x0000660025257a10 */ /* 0x000fe20007ffe0ff */
[----:B------:R-:W-:Y:S01]  /*4aac0*/  @P4 STG.E [R12.64], R24 ;  /* 0x000000180c004986 */ /* 0x000fe2000c101908 */
[----:B------:R-:W-:-:S03]  /*4aad0*/  ISETP.LT.AND P3, PT, R212, c[0x0][0x178], !P3 ;  /* 0x00005e00d4007a0c */ /* 0x000fc60005f61270 */
[----:B------:R2:W-:Y:S01]  /*4aae0*/  @P6 STG.E [R4.64], R181 ;  /* 0x000000b504006986 */ /* 0x0005e2000c101908 */
[----:B------:R-:W-:Y:S02]  /*4aaf0*/  ISETP.LT.AND P6, PT, R214, c[0x0][0x178], !P2 ;  /* 0x00005e00d6007a0c */ /* 0x000fe400057c1270 */
[----:B------:R-:W-:Y:S02]  /*4ab00*/  IADD3 R0, R215, 0xee, RZ ;  /* 0x000000eed7007810 */ /* 0x000fe40007ffe0ff */
[C---:B------:R-:W-:Y:S01]  /*4ab10*/  IADD3 R21, R37.reuse, c[0x0][0x198], RZ ;  /* 0x0000660025157a10 */ /* 0x040fe20007ffe0ff */
[----:B------:R-:W-:Y:S01]  /*4ab20*/  IMAD.WIDE R2, R37, 0x4, R166 ;  /* 0x0000000425027825 */ /* 0x000fe200078e02a6 */
[----:B------:R-:W-:Y:S02]  /*4ab30*/  ISETP.GE.AND P1, PT, R0, c[0x0][0x17c], PT ;  /* 0x00005f0000007a0c */ /* 0x000fe40003f26270 */
[----:B------:R-:W-:Y:S01]  /*4ab40*/  IADD3 R0, R215, 0xef, RZ ;  /* 0x000000efd7007810 */ /* 0x000fe20007ffe0ff */
[----:B-1----:R-:W-:Y:S01]  /*4ab50*/  IMAD.WIDE R8, R37, 0x4, R164 ;  /* 0x0000000425087825 */ /* 0x002fe200078e02a4 */
[----:B------:R-:W-:Y:S01]  /*4ab60*/  ISETP.LT.AND P2, PT, R212, c[0x0][0x178], !P2 ;  /* 0x00005e00d4007a0c */ /* 0x000fe20005741270 */
[----:B------:R1:W-:Y:S02]  /*4ab70*/  @P0 STG.E [R16.64], R25 ;  /* 0x0000001910000986 */ /* 0x0003e4000c101908 */
[C---:B--2---:R-:W-:Y:S01]  /*4ab80*/  IMAD.WIDE R4, R21.reuse, 0x4, R166 ;  /* 0x0000000415047825 */ /* 0x044fe200078e02a6 */
[----:B------:R-:W-:Y:S01]  /*4ab90*/  ISETP.GE.AND P4, PT, R0, c[0x0][0x17c], PT ;  /* 0x00005f0000007a0c */ /* 0x000fe20003f86270 */
[----:B------:R2:W-:Y:S01]  /*4aba0*/  @P5 STG.E [R2.64], R188 ;  /* 0x000000bc02005986 */ /* 0x0005e2000c101908 */
[----:B------:R-:W-:Y:S01]  /*4abb0*/  ISETP.LT.AND P5, PT, R214, c[0x0][0x178], !P1 ;  /* 0x00005e00d6007a0c */ /* 0x000fe20004fa1270 */
[C---:B------:R-:W-:Y:S01]  /*4abc0*/  IMAD.WIDE R12, R21.reuse, 0x4, R164 ;  /* 0x00000004150c7825 */ /* 0x040fe200078e02a4 */
[----:B------:R-:W-:Y:S01]  /*4abd0*/  IADD3 R21, R21, c[0x0][0x198], RZ ;  /* 0x0000660015157a10 */ /* 0x000fe20007ffe0ff */
[----:B---3--:R3:W-:Y:S01]  /*4abe0*/  @P3 STG.E [R8.64], R28 ;  /* 0x0000001c08003986 */ /* 0x0087e2000c101908 */
[----:B------:R-:W-:-:S03]  /*4abf0*/  ISETP.LT.AND P1, PT, R212, c[0x0][0x178], !P1 ;  /* 0x00005e00d4007a0c */ /* 0x000fc60004f21270 */
[----:B------:R4:W-:Y:S01]  /*4ac00*/  @P6 STG.E [R4.64], R189 ;  /* 0x000000bd04006986 */ /* 0x0009e2000c101908 */
[----:B------:R-:W-:Y:S02]  /*4ac10*/  ISETP.LT.AND P6, PT, R214, c[0x0][0x178], !P4 ;  /* 0x00005e00d6007a0c */ /* 0x000fe400067c1270 */
[----:B------:R-:W-:Y:S02]  /*4ac20*/  ISETP.LT.AND P4, PT, R212, c[0x0][0x178], !P4 ;  /* 0x00005e00d4007a0c */ /* 0x000fe40006781270 */
[----:B------:R-:W-:Y:S02]  /*4ac30*/  IADD3 R0, R215, 0xf0, RZ ;  /* 0x000000f0d7007810 */ /* 0x000fe40007ffe0ff */
[C---:B-1----:R-:W-:Y:S01]  /*4ac40*/  IADD3 R17, R21.reuse, c[0x0][0x198], RZ ;  /* 0x0000660015117a10 */ /* 0x042fe20007ffe0ff */
[----:B--2---:R-:W-:Y:S01]  /*4ac50*/  IMAD.WIDE R2, R21, 0x4, R166 ;  /* 0x0000000415027825 */ /* 0x004fe200078e02a6 */
[----:B------:R-:W-:Y:S01]  /*4ac60*/  ISETP.GE.AND P0, PT, R0, c[0x0][0x17c], PT ;  /* 0x00005f0000007a0c */ /* 0x000fe20003f06270 */
[----:B------:R1:W-:Y:S01]  /*4ac70*/  @P2 STG.E [R12.64], R29 ;  /* 0x0000001d0c002986 */ /* 0x0003e2000c101908 */
[----:B------:R-:W-:Y:S01]  /*4ac80*/  IADD3 R0, R215, 0xf1, RZ ;  /* 0x000000f1d7007810 */ /* 0x000fe20007ffe0ff */
[----:B---3--:R-:W-:-:S04]  /*4ac90*/  IMAD.WIDE R8, R21, 0x4, R164 ;  /* 0x0000000415087825 */ /* 0x008fc800078e02a4 */
[C---:B----4-:R-:W-:Y:S01]  /*4aca0*/  IMAD.WIDE R4, R17.reuse, 0x4, R166 ;  /* 0x0000000411047825 */ /* 0x050fe200078e02a6 */
[----:B------:R-:W-:Y:S01]  /*4acb0*/  ISETP.GE.AND P3, PT, R0, c[0x0][0x17c], PT ;  /* 0x00005f0000007a0c */ /* 0x000fe20003f66270 */
[----:B------:R2:W-:Y:S01]  /*4acc0*/  @P5 STG.E [R2.64], R196 ;  /* 0x000000c402005986 */ /* 0x0005e2000c101908 */
[----:B------:R-:W-:Y:S01]  /*4acd0*/  ISETP.LT.AND P5, PT, R214, c[0x0][0x178], !P0 ;  /* 0x00005e00d6007a0c */ /* 0x000fe200047a1270 */
[C---:B-1----:R-:W-:Y:S02]  /*4ace0*/  IMAD.WIDE R12, R17.reuse, 0x4, R164 ;  /* 0x00000004110c7825 */ /* 0x042fe400078e02a4 */
[----:B------:R1:W-:Y:S01]  /*4acf0*/  @P1 STG.E [R8.64], R32 ;  /* 0x0000002008001986 */ /* 0x0003e2000c101908 */
[----:B------:R-:W-:Y:S02]  /*4ad00*/  IADD3 R17, R17, c[0x0][0x198], RZ ;  /* 0x0000660011117a10 */ /* 0x000fe40007ffe0ff */
[----:B------:R-:W-:Y:S01]  /*4ad10*/  ISETP.LT.AND P0, PT, R212, c[0x0][0x178], !P0 ;  /* 0x00005e00d4007a0c */ /* 0x000fe20004701270 */
[----:B------:R3:W-:Y:S01]  /*4ad20*/  @P6 STG.E [R4.64], R197 ;  /* 0x000000c504006986 */ /* 0x0007e2000c101908 */
[----:B------:R-:W-:-:S03]  /*4ad30*/  IADD3 R0, R215, 0xf2, RZ ;  /* 0x000000f2d7007810 */ /* 0x000fc60007ffe0ff */
[----:B------:R4:W-:Y:S01]  /*4ad40*/  @P4 STG.E [R12.64], R33 ;  /* 0x000000210c004986 */ /* 0x0009e2000c101908 */
[----:B------:R-:W-:Y:S02]  /*4ad50*/  ISETP.LT.AND P4, PT, R214, c[0x0][0x178], !P3 ;  /* 0x00005e00d6007a0c */ /* 0x000fe40005f81270 */
[----:B------:R-:W-:Y:S02]  /*4ad60*/  ISETP.LT.AND P6, PT, R212, c[0x0][0x178], !P3 ;  /* 0x00005e00d4007a0c */ /* 0x000fe40005fc1270 */
[C---:B------:R-:W-:Y:S01]  /*4ad70*/  IADD3 R21, R17.reuse, c[0x0][0x198], RZ ;  /* 0x0000660011157a10 */ /* 0x040fe20007ffe0ff */
[----:B--2---:R-:W-:Y:S01]  /*4ad80*/  IMAD.WIDE R2, R17, 0x4, R166 ;  /* 0x0000000411027825 */ /* 0x004fe200078e02a6 */
[----:B------:R-:W-:Y:S02]  /*4ad90*/  ISETP.GE.AND P2, PT, R0, c[0x0][0x17c], PT ;  /* 0x00005f0000007a0c */ /* 0x000fe40003f46270 */
[----:B------:R-:W-:Y:S01]  /*4ada0*/  IADD3 R0, R215, 0xf3, RZ ;  /* 0x000000f3d7007810 */ /* 0x000fe20007ffe0ff */
[----:B-1----:R-:W-:Y:S01]  /*4adb0*/  IMAD.WIDE R8, R17, 0x4, R164 ;  /* 0x0000000411087825 */ /* 0x002fe200078e02a4 */
[----:B------:R1:W-:Y:S03]  /*4adc0*/  @P5 STG.E [R2.64], R170 ;  /* 0x000000aa02005986 */ /* 0x0003e6000c101908 */
[C---:B---3--:R-:W-:Y:S01]  /*4add0*/  IMAD.WIDE R4, R21.reuse, 0x4, R166 ;  /* 0x0000000415047825 */ /* 0x048fe200078e02a6 */
[----:B------:R-:W-:Y:S01]  /*4ade0*/  ISETP.GE.AND P1, PT, R0, c[0x0][0x17c], PT ;  /* 0x00005f0000007a0c */ /* 0x000fe20003f26270 */
[----:B------:R2:W-:Y:S01]  /*4adf0*/  @P0 STG.E [R8.64], R6 ;  /* 0x0000000608000986 */ /* 0x0005e2000c101908 */
[----:B------:R-:W-:Y:S01]  /*4ae00*/  ISETP.LT.AND P5, PT, R214, c[0x0][0x178], !P2 ;  /* 0x00005e00d6007a0c */ /* 0x000fe200057a1270 */
[C---:B----4-:R-:W-:Y:S01]  /*4ae10*/  IMAD.WIDE R12, R21.reuse, 0x4, R164 ;  /* 0x00000004150c7825 */ /* 0x050fe200078e02a4 */
[----:B------:R-:W-:Y:S01]  /*4ae20*/  IADD3 R21, R21, c[0x0][0x198], RZ ;  /* 0x0000660015157a10 */ /* 0x000fe20007ffe0ff */
[----:B------:R3:W-:Y:S01]  /*4ae30*/  @P4 STG.E [R4.64], R171 ;  /* 0x000000ab04004986 */ /* 0x0007e2000c101908 */
[----:B------:R-:W-:-:S02]  /*4ae40*/  ISETP.LT.AND P2, PT, R212, c[0x0][0x178], !P2 ;  /* 0x00005e00d4007a0c */ /* 0x000fc40005741270 */
[----:B------:R-:W-:Y:S01]  /*4ae50*/  ISETP.LT.AND P4, PT, R214, c[0x0][0x178], !P1 ;  /* 0x00005e00d6007a0c */ /* 0x000fe20004f81270 */
[----:B------:R4:W-:Y:S01]  /*4ae60*/  @P6 STG.E [R12.64], R7 ;  /* 0x000000070c006986 */ /* 0x0009e2000c101908 */
[----:B------:R-:W-:Y:S02]  /*4ae70*/  IADD3 R0, R215, 0xf4, RZ ;  /* 0x000000f4d7007810 */ /* 0x000fe40007ffe0ff */
[----:B------:R-:W-:Y:S02]  /*4ae80*/  ISETP.LT.AND P6, PT, R212, c[0x0][0x178], !P1 ;  /* 0x00005e00d4007a0c */ /* 0x000fe40004fc1270 */
[C---:B------:R-:W-:Y:S01]  /*4ae90*/  IADD3 R17, R21.reuse, c[0x0][0x198], RZ ;  /* 0x0000660015117a10 */ /* 0x040fe20007ffe0ff */
[----:B-1----:R-:W-:Y:S01]  /*4aea0*/  IMAD.WIDE R2, R21, 0x4, R166 ;  /* 0x0000000415027825 */ /* 0x002fe200078e02a6 */
[----:B------:R-:W-:Y:S02]  /*4aeb0*/  ISETP.GE.AND P3, PT, R0, c[0x0][0x17c], PT ;  /* 0x00005f0000007a0c */ /* 0x000fe40003f66270 */
[----:B------:R-:W-:Y:S01]  /*4aec0*/  IADD3 R0, R215, 0xf5, RZ ;  /* 0x000000f5d7007810 */ /* 0x000fe20007ffe0ff */
[----:B--2---:R-:W-:Y:S01]  /*4aed0*/  IMAD.WIDE R8, R21, 0x4, R164 ;  /* 0x0000000415087825 */ /* 0x004fe200078e02a4 */
        /* <DEDUP_REMOVED lines=41> */
[----:B----4-:R-:W-:Y:S01]  /*4b170*/  IMAD.WIDE R6, R11, 0x4, R164 ;  /* 0x000000040b067825 */ /* 0x010fe200078e02a4 */
[----:B------:R-:W-:Y:S01]  /*4b180*/  IADD3 R0, R215, 0xfa, RZ ;  /* 0x000000fad7007810 */ /* 0x000fe20007ffe0ff */
[----:B------:R3:W-:Y:S01]  /*4b190*/  @P4 STG.E [R4.64], R195 ;  /* 0x000000c304004986 */ /* 0x0007e2000c101908 */
[----:B------:R-:W-:-:S02]  /*4b1a0*/  IADD3 R11, R11, c[0x0][0x198], RZ ;  /* 0x000066000b0b7a10 */ /* 0x000fc40007ffe0ff */
[----:B------:R-:W-:Y:S01]  /*4b1b0*/  ISETP.LT.AND P0, PT, R212, c[0x0][0x178], !P0 ;  /* 0x00005e00d4007a0c */ /* 0x000fe20004701270 */
[----:B------:R4:W-:Y:S01]  /*4b1c0*/  @P6 STG.E [R6.64], R19 ;  /* 0x0000001306006986 */ /* 0x0009e2000c101908 */
[----:B------:R-:W-:Y:S02]  /*4b1d0*/  ISETP.LT.AND P4, PT, R214, c[0x0][0x178], !P3 ;  /* 0x00005e00d6007a0c */ /* 0x000fe40005f81270 */
[----:B------:R-:W-:Y:S02]  /*4b1e0*/  ISETP.GE.AND P2, PT, R0, c[0x0][0x17c], PT ;  /* 0x00005f0000007a0c */ /* 0x000fe40003f46270 */
[----:B------:R-:W-:Y:S02]  /*4b1f0*/  ISETP.LT.AND P6, PT, R212, c[0x0][0x178], !P3 ;  /* 0x00005e00d4007a0c */ /* 0x000fe40005fc1270 */
[----:B------:R-:W-:Y:S02]  /*4b200*/  IADD3 R0, R215, 0xfb, RZ ;  /* 0x000000fbd7007810 */ /* 0x000fe40007ffe0ff */
[C---:B------:R-:W-:Y:S01]  /*4b210*/  IADD3 R13, R11.reuse, c[0x0][0x198], RZ ;  /* 0x000066000b0d7a10 */ /* 0x040fe20007ffe0ff */
[----:B-1----:R-:W-:Y:S01]  /*4b220*/  IMAD.WIDE R2, R11, 0x4, R166 ;  /* 0x000000040b027825 */ /* 0x002fe200078e02a6 */
[----:B------:R-:W-:-:S02]  /*4b230*/  ISETP.GE.AND P1, PT, R0, c[0x0][0x17c], PT ;  /* 0x00005f0000007a0c */ /* 0x000fc40003f26270 */
[----:B------:R-:W-:Y:S01]  /*4b240*/  IADD3 R0, R215, 0xfc, RZ ;  /* 0x000000fcd7007810 */ /* 0x000fe20007ffe0ff */
[----:B--2---:R-:W-:Y:S01]  /*4b250*/  IMAD.WIDE R8, R11, 0x4, R164 ;  /* 0x000000040b087825 */ /* 0x004fe200078e02a4 */
[----:B------:R1:W-:Y:S03]  /*4b260*/  @P5 STG.E [R2.64], R174 ;  /* 0x000000ae02005986 */ /* 0x0003e6000c101908 */
[C---:B---3--:R-:W-:Y:S01]  /*4b270*/  IMAD.WIDE R4, R13.reuse, 0x4, R166 ;  /* 0x000000040d047825 */ /* 0x048fe200078e02a6 */
[----:B------:R-:W-:Y:S01]  /*4b280*/  ISETP.LT.AND P5, PT, R214, c[0x0][0x178], !P2 ;  /* 0x00005e00d6007a0c */ /* 0x000fe200057a1270 */
[----:B------:R-:W-:Y:S02]  /*4b290*/  @P0 STG.E [R8.64], R22 ;  /* 0x0000001608000986 */ /* 0x000fe4000c101908 */
[C---:B----4-:R-:W-:Y:S01]  /*4b2a0*/  IMAD.WIDE R6, R13.reuse, 0x4, R164 ;  /* 0x000000040d067825 */ /* 0x050fe200078e02a4 */
[----:B------:R-:W-:Y:S01]  /*4b2b0*/  IADD3 R13, R13, c[0x0][0x198], RZ ;  /* 0x000066000d0d7a10 */ /* 0x000fe20007ffe0ff */
[----:B------:R2:W-:Y:S01]  /*4b2c0*/  @P4 STG.E [R4.64], R175 ;  /* 0x000000af04004986 */ /* 0x0005e2000c101908 */
[----:B------:R-:W-:-:S02]  /*4b2d0*/  ISETP.GE.AND P3, PT, R0, c[0x0][0x17c], PT ;  /* 0x00005f0000007a0c */ /* 0x000fc40003f66270 */
[----:B------:R-:W-:Y:S01]  /*4b2e0*/  ISETP.LT.AND P2, PT, R212, c[0x0][0x178], !P2 ;  /* 0x00005e00d4007a0c */ /* 0x000fe20005741270 */
[----:B------:R3:W-:Y:S01]  /*4b2f0*/  @P6 STG.E [R6.64], R23 ;  /* 0x0000001706006986 */ /* 0x0007e2000c101908 */
[----:B------:R-:W-:Y:S02]  /*4b300*/  ISETP.LT.AND P4, PT, R214, c[0x0][0x178], !P1 ;  /* 0x00005e00d6007a0c */ /* 0x000fe40004f81270 */
[----:B------:R-:W-:Y:S02]  /*4b310*/  ISETP.LT.AND P1, PT, R212, c[0x0][0x178], !P1 ;  /* 0x00005e00d4007a0c */ /* 0x000fe40004f21270 */
[----:B------:R-:W-:Y:S02]  /*4b320*/  IADD3 R11, R13, c[0x0][0x198], RZ ;  /* 0x000066000d0b7a10 */ /* 0x000fe40007ffe0ff */
[----:B------:R-:W-:Y:S02]  /*4b330*/  IADD3 R0, R215, 0xfd, RZ ;  /* 0x000000fdd7007810 */ /* 0x000fe40007ffe0ff */
[----:B------:R-:W-:Y:S01]  /*4b340*/  ISETP.LT.AND P6, PT, R214, c[0x0][0x178], !P3 ;  /* 0x00005e00d6007a0c */ /* 0x000fe20005fc1270 */
[----:B-1----:R-:W-:Y:S01]  /*4b350*/  IMAD.WIDE R2, R13, 0x4, R166 ;  /* 0x000000040d027825 */ /* 0x002fe200078e02a6 */
[----:B------:R-:W-:-:S02]  /*4b360*/  IADD3 R15, R11, c[0x0][0x198], RZ ;  /* 0x000066000b0f7a10 */ /* 0x000fc40007ffe0ff */
[----:B------:R-:W-:Y:S01]  /*4b370*/  ISETP.GE.AND P0, PT, R0, c[0x0][0x17c], PT ;  /* 0x00005f0000007a0c */ /* 0x000fe20003f06270 */
[----:B--2---:R-:W-:Y:S01]  /*4b380*/  IMAD.WIDE R4, R13, 0x4, R164 ;  /* 0x000000040d047825 */ /* 0x004fe200078e02a4 */
[----:B------:R-:W-:Y:S01]  /*4b390*/  IADD3 R0, R215, 0xfe, RZ ;  /* 0x000000fed7007810 */ /* 0x000fe20007ffe0ff */
[----:B------:R1:W-:Y:S02]  /*4b3a0*/  @P5 STG.E [R2.64], R182 ;  /* 0x000000b602005986 */ /* 0x0003e4000c101908 */
[----:B---3--:R-:W-:Y:S01]  /*4b3b0*/  IMAD.WIDE R6, R11, 0x4, R166 ;  /* 0x000000040b067825 */ /* 0x008fe200078e02a6 */
[----:B------:R-:W-:-:S03]  /*4b3c0*/  ISETP.GE.AND P5, PT, R0, c[0x0][0x17c], PT ;  /* 0x00005f0000007a0c */ /* 0x000fc60003fa6270 */
[----:B------:R-:W-:Y:S01]  /*4b3d0*/  IMAD.WIDE R8, R11, 0x4, R164 ;  /* 0x000000040b087825 */ /* 0x000fe200078e02a4 */
[----:B------:R-:W-:Y:S01]  /*4b3e0*/  IADD3 R0, R215, 0xff, RZ ;  /* 0x000000ffd7007810 */ /* 0x000fe20007ffe0ff */
[----:B------:R2:W-:Y:S02]  /*4b3f0*/  @P2 STG.E [R4.64], R26 ;  /* 0x0000001a04002986 */ /* 0x0005e4000c101908 */
[C---:B------:R-:W-:Y:S02]  /*4b400*/  IMAD.WIDE R10, R15.reuse, 0x4, R166 ;  /* 0x000000040f0a7825 */ /* 0x040fe400078e02a6 */
[----:B------:R3:W-:Y:S01]  /*4b410*/  @P4 STG.E [R6.64], R183 ;  /* 0x000000b706004986 */ /* 0x0007e2000c101908 */
[----:B------:R-:W-:Y:S02]  /*4b420*/  IADD3 R13, R15, c[0x0][0x198], RZ ;  /* 0x000066000f0d7a10 */ /* 0x000fe40007ffe0ff */
[----:B------:R-:W-:Y:S01]  /*4b430*/  ISETP.LT.AND P3, PT, R212, c[0x0][0x178], !P3 ;  /* 0x00005e00d4007a0c */ /* 0x000fe20005f61270 */
[----:B------:R4:W-:Y:S01]  /*4b440*/  @P1 STG.E [R8.64], R27 ;  /* 0x0000001b08001986 */ /* 0x0009e2000c101908 */
[----:B------:R-:W-:-:S03]  /*4b450*/  ISETP.GE.AND P2, PT, R0, c[0x0][0x17c], PT ;  /* 0x00005f0000007a0c */ /* 0x000fc60003f46270 */
[----:B------:R1:W-:Y:S01]  /*4b460*/  @P6 STG.E [R10.64], R190 ;  /* 0x000000be0a006986 */ /* 0x0003e2000c101908 */
[----:B------:R-:W-:Y:S02]  /*4b470*/  ISETP.LT.AND P6, PT, R214, c[0x0][0x178], !P0 ;  /* 0x00005e00d6007a0c */ /* 0x000fe400047c1270 */
[----:B------:R-:W-:Y:S02]  /*4b480*/  ISETP.LT.AND P0, PT, R212, c[0x0][0x178], !P0 ;  /* 0x00005e00d4007a0c */ /* 0x000fe40004701270 */
[----:B------:R-:W-:Y:S02]  /*4b490*/  ISETP.LT.AND P4, PT, R214, c[0x0][0x178], !P5 ;  /* 0x00005e00d6007a0c */ /* 0x000fe40006f81270 */
[----:B------:R-:W-:Y:S02]  /*4b4a0*/  IADD3 R17, R13, c[0x0][0x198], RZ ;  /* 0x000066000d117a10 */ /* 0x000fe40007ffe0ff */
[----:B------:R-:W-:Y:S02]  /*4b4b0*/  ISETP.LT.AND P5, PT, R212, c[0x0][0x178], !P5 ;  /* 0x00005e00d4007a0c */ /* 0x000fe40006fa1270 */
[----:B------:R-:W-:Y:S01]  /*4b4c0*/  ISETP.LT.AND P1, PT, R214, c[0x0][0x178], !P2 ;  /* 0x00005e00d6007a0c */ /* 0x000fe20005721270 */
[----:B-1----:R-:W-:Y:S01]  /*4b4d0*/  IMAD.WIDE R2, R15, 0x4, R164 ;  /* 0x000000040f027825 */ /* 0x002fe200078e02a4 */
[----:B------:R-:W-:-:S02]  /*4b4e0*/  ISETP.LT.AND P2, PT, R212, c[0x0][0x178], !P2 ;  /* 0x00005e00d4007a0c */ /* 0x000fc40005741270 */
[----:B------:R-:W-:Y:S01]  /*4b4f0*/  IADD3 R15, R17, c[0x0][0x198], RZ ;  /* 0x00006600110f7a10 */ /* 0x000fe20007ffe0ff */
[C---:B--2---:R-:W-:Y:S01]  /*4b500*/  IMAD.WIDE R4, R13.reuse, 0x4, R166 ;  /* 0x000000040d047825 */ /* 0x044fe200078e02a6 */
[----:B------:R1:W-:Y:S03]  /*4b510*/  @P3 STG.E [R2.64], R30 ;  /* 0x0000001e02003986 */ /* 0x0003e6000c101908 */
[----:B---3--:R-:W-:Y:S01]  /*4b520*/  IMAD.WIDE R6, R13, 0x4, R164 ;  /* 0x000000040d067825 */ /* 0x008fe200078e02a4 */
[----:B------:R1:W-:Y:S03]  /*4b530*/  @P6 STG.E [R4.64], R191 ;  /* 0x000000bf04006986 */ /* 0x0003e6000c101908 */
[C---:B----4-:R-:W-:Y:S01]  /*4b540*/  IMAD.WIDE R8, R17.reuse, 0x4, R166 ;  /* 0x0000000411087825 */ /* 0x050fe200078e02a6 */
[----:B------:R1:W-:Y:S03]  /*4b550*/  @P0 STG.E [R6.64], R31 ;  /* 0x0000001f06000986 */ /* 0x0003e6000c101908 */
[----:B------:R-:W-:Y:S01]  /*4b560*/  IMAD.WIDE R10, R17, 0x4, R164 ;  /* 0x00000004110a7825 */ /* 0x000fe200078e02a4 */
[----:B------:R1:W-:Y:S03]  /*4b570*/  @P4 STG.E [R8.64], R198 ;  /* 0x000000c608004986 */ /* 0x0003e6000c101908 */
[C---:B------:R-:W-:Y:S01]  /*4b580*/  IMAD.WIDE R166, R15.reuse, 0x4, R166 ;  /* 0x000000040fa67825 */ /* 0x040fe200078e02a6 */
[----:B------:R1:W-:Y:S04]  /*4b590*/  @P5 STG.E [R10.64], R34 ;  /* 0x000000220a005986 */ /* 0x0003e8000c101908 */
[----:B------:R1:W-:Y:S01]  /*4b5a0*/  @P1 STG.E [R166.64], R199 ;  /* 0x000000c7a6001986 */ /* 0x0003e2000c101908 */
[----:B------:R-:W-:Y:S01]  /*4b5b0*/  IMAD.WIDE R164, R15, 0x4, R164 ;  /* 0x000000040fa47825 */ /* 0x000fe200078e02a4 */
[----:B------:R-:W-:Y:S06]  /*4b5c0*/  @!P2 EXIT ;  /* 0x000000000000a94d */ /* 0x000fec0003800000 */
[----:B------:R-:W-:Y:S01]  /*4b5d0*/  STG.E [R164.64], R35 ;  /* 0x00000023a4007986 */ /* 0x000fe2000c101908 */
[----:B------:R-:W-:Y:S05]  /*4b5e0*/  EXIT ;  /* 0x000000000000794d */ /* 0x000fea0003800000 */
.L_x_3:
[----:B------:R-:W-:-:S00]  /*4b5f0*/  BRA `(.L_x_3) ;  /* 0xfffffff000007947 */ /* 0x000fc0000383ffff */
[----:B------:R-:W-:-:S00]  /*4b600*/  NOP ;  /* 0x0000000000007918 */ /* 0x000fc00000000000 */
[----:B------:R-:W-:-:S00]  /*4b610*/  NOP ;  /* 0x0000000000007918 */ /* 0x000fc00000000000 */
[----:B------:R-:W-:-:S00]  /*4b620*/  NOP ;  /* 0x0000000000007918 */ /* 0x000fc00000000000 */
[----:B------:R-:W-:-:S00]  /*4b630*/  NOP ;  /* 0x0000000000007918 */ /* 0x000fc00000000000 */
[----:B------:R-:W-:-:S00]  /*4b640*/  NOP ;  /* 0x0000000000007918 */ /* 0x000fc00000000000 */
[----:B------:R-:W-:-:S00]  /*4b650*/  NOP ;  /* 0x0000000000007918 */ /* 0x000fc00000000000 */
[----:B------:R-:W-:-:S00]  /*4b660*/  NOP ;  /* 0x0000000000007918 */ /* 0x000fc00000000000 */
[----:B------:R-:W-:-:S00]  /*4b670*/  NOP ;  /* 0x0000000000007918 */ /* 0x000fc00000000000 */
.L_x_4:


//--------------------- .nv.shared.matmul_kernel  --------------------------
	.section	.nv.shared.matmul_kernel,"aw",@nobits
	.sectionflags	@""
	.align	16
